	.target	sm_100a

	.elftype	@"ET_EXEC"


//--------------------- .note.nv.tkinfo           --------------------------
	.section	.note.nv.tkinfo,"",@"SHT_NOTE"
	.sectionflags	@"SHF_NOTE_NV_TKINFO"
	.tkinfo
        /*0018*/ 	.word	0x00000002
        /*0030*/ 	.string	""
        /*0030*/ 	.string	"ptxas"
        /*0030*/ 	.string	"Cuda compilation tools, release 13.0, V13.0.88"
        /*0030*/ 	.string	"Build cuda_13.0.r13.0/compiler.36424714_0"
        /*0030*/ 	.string	"-arch sm_100a -m 64 "



//--------------------- .note.nv.cuinfo           --------------------------
	.section	.note.nv.cuinfo,"",@"SHT_NOTE"
	.sectionflags	@"SHF_NOTE_NV_CUINFO"
        /*0018*/ 	.short	0x0002
        /*001a*/ 	.short	0x0064
        /*001c*/ 	.short	0x0082
	.zero		2


//--------------------- .nv.info                  --------------------------
	.section	.nv.info,"",@"SHT_CUDA_INFO"
	.align	4


	//----- nvinfo : EIATTR_REGCOUNT
	.align		4
        /*0000*/ 	.byte	0x04, 0x2f
        /*0002*/ 	.short	(.L_12 - .L_11)
	.align		4
.L_11:
        /*0004*/ 	.word	index@(_ZN7cutlass13device_kernelIN5flash11enable_sm90INS1_16FlashAttnFwdSm90INS1_25CollectiveMainloopFwdSm90ILi2EN4cute5tupleIJNS5_1CILi1EEES8_S8_EEENS6_IJNS7_ILi192EEENS7_ILi160EEENS7_ILi64EEEEEELi64ENS_12float_e4m3_tEfNS_4arch4Sm90ELb1ELb0ELb1ELb1ELb1ELb1ELb0ELb1ELb1ELb1ELb1ELb0EEENS1_21CollectiveEpilogueFwdINS6_IJSA_SC_SB_EEES9_NS_10bfloat16_tESG_Li384ELb1ELb1ELb1ELb1EEENS1_36VarlenDynamicPersistentTileSchedulerILi192ELi160ELi384ELi128ELb1ELb1ELb1ELb1ELb1ELb1EEEEEEEEEvNT_6ParamsE)
        /*0008*/ 	.word	0x00000004


	//----- nvinfo : EIATTR_FRAME_SIZE
	.align		4
.L_12:
        /*000c*/ 	.byte	0x04, 0x11
        /*000e*/ 	.short	(.L_14 - .L_13)
	.align		4
.L_13:
        /*0010*/ 	.word	index@(_ZN7cutlass13device_kernelIN5flash11enable_sm90INS1_16FlashAttnFwdSm90INS1_25CollectiveMainloopFwdSm90ILi2EN4cute5tupleIJNS5_1CILi1EEES8_S8_EEENS6_IJNS7_ILi192EEENS7_ILi160EEENS7_ILi64EEEEEELi64ENS_12float_e4m3_tEfNS_4arch4Sm90ELb1ELb0ELb1ELb1ELb1ELb1ELb0ELb1ELb1ELb1ELb1ELb0EEENS1_21CollectiveEpilogueFwdINS6_IJSA_SC_SB_EEES9_NS_10bfloat16_tESG_Li384ELb1ELb1ELb1ELb1EEENS1_36VarlenDynamicPersistentTileSchedulerILi192ELi160ELi384ELi128ELb1ELb1ELb1ELb1ELb1ELb1EEEEEEEEEvNT_6ParamsE)
        /*0014*/ 	.word	0x00000000


	//----- nvinfo : EIATTR_REGCOUNT
	.align		4
.L_14:
        /*0018*/ 	.byte	0x04, 0x2f
        /*001a*/ 	.short	(.L_16 - .L_15)
	.align		4
.L_15:
        /*001c*/ 	.word	index@(_ZN7cutlass13device_kernelIN5flash11enable_sm90INS1_16FlashAttnFwdSm90INS1_25CollectiveMainloopFwdSm90ILi2EN4cute5tupleIJNS5_1CILi1EEES8_S8_EEENS6_IJNS7_ILi192EEENS7_ILi160EEENS7_ILi64EEEEEELi64ENS_12float_e4m3_tEfNS_4arch4Sm90ELb1ELb0ELb1ELb1ELb1ELb0ELb0ELb1ELb1ELb1ELb1ELb0EEENS1_21CollectiveEpilogueFwdINS6_IJSA_SC_SB_EEES9_NS_10bfloat16_tESG_Li384ELb1ELb1ELb1ELb1EEENS1_36VarlenDynamicPersistentTileSchedulerILi192ELi160ELi384ELi128ELb1ELb1ELb1ELb1ELb1ELb1EEEEEEEEEvNT_6ParamsE)
        /*0020*/ 	.word	0x00000004


	//----- nvinfo : EIATTR_FRAME_SIZE
	.align		4
.L_16:
        /*0024*/ 	.byte	0x04, 0x11
        /*0026*/ 	.short	(.L_18 - .L_17)
	.align		4
.L_17:
        /*0028*/ 	.word	index@(_ZN7cutlass13device_kernelIN5flash11enable_sm90INS1_16FlashAttnFwdSm90INS1_25CollectiveMainloopFwdSm90ILi2EN4cute5tupleIJNS5_1CILi1EEES8_S8_EEENS6_IJNS7_ILi192EEENS7_ILi160EEENS7_ILi64EEEEEELi64ENS_12float_e4m3_tEfNS_4arch4Sm90ELb1ELb0ELb1ELb1ELb1ELb0ELb0ELb1ELb1ELb1ELb1ELb0EEENS1_21CollectiveEpilogueFwdINS6_IJSA_SC_SB_EEES9_NS_10bfloat16_tESG_Li384ELb1ELb1ELb1ELb1EEENS1_36VarlenDynamicPersistentTileSchedulerILi192ELi160ELi384ELi128ELb1ELb1ELb1ELb1ELb1ELb1EEEEEEEEEvNT_6ParamsE)
        /*002c*/ 	.word	0x00000000


	//----- nvinfo : EIATTR_REGCOUNT
	.align		4
.L_18:
        /*0030*/ 	.byte	0x04, 0x2f
        /*0032*/ 	.short	(.L_20 - .L_19)
	.align		4
.L_19:
        /*0034*/ 	.word	index@(_ZN7cutlass13device_kernelIN5flash11enable_sm90INS1_16FlashAttnFwdSm90INS1_25CollectiveMainloopFwdSm90ILi2EN4cute5tupleIJNS5_1CILi1EEES8_S8_EEENS6_IJNS7_ILi192EEENS7_ILi160EEENS7_ILi64EEEEEELi64ENS_12float_e4m3_tEfNS_4arch4Sm90ELb1ELb0ELb1ELb0ELb1ELb0ELb0ELb1ELb1ELb1ELb1ELb0EEENS1_21CollectiveEpilogueFwdINS6_IJSA_SC_SB_EEES9_NS_10bfloat16_tESG_Li384ELb0ELb1ELb1ELb1EEENS1_19SingleTileSchedulerILb0ELb1ELb1ELi192EEEEEEEEEvNT_6ParamsE)
        /*0038*/ 	.word	0x00000004


	//----- nvinfo : EIATTR_FRAME_SIZE
	.align		4
.L_20:
        /*003c*/ 	.byte	0x04, 0x11
        /*003e*/ 	.short	(.L_22 - .L_21)
	.align		4
.L_21:
        /*0040*/ 	.word	index@(_ZN7cutlass13device_kernelIN5flash11enable_sm90INS1_16FlashAttnFwdSm90INS1_25CollectiveMainloopFwdSm90ILi2EN4cute5tupleIJNS5_1CILi1EEES8_S8_EEENS6_IJNS7_ILi192EEENS7_ILi160EEENS7_ILi64EEEEEELi64ENS_12float_e4m3_tEfNS_4arch4Sm90ELb1ELb0ELb1ELb0ELb1ELb0ELb0ELb1ELb1ELb1ELb1ELb0EEENS1_21CollectiveEpilogueFwdINS6_IJSA_SC_SB_EEES9_NS_10bfloat16_tESG_Li384ELb0ELb1ELb1ELb1EEENS1_19SingleTileSchedulerILb0ELb1ELb1ELi192EEEEEEEEEvNT_6ParamsE)
        /*0044*/ 	.word	0x00000000


	//----- nvinfo : EIATTR_REGCOUNT
	.align		4
.L_22:
        /*0048*/ 	.byte	0x04, 0x2f
        /*004a*/ 	.short	(.L_24 - .L_23)
	.align		4
.L_23:
        /*004c*/ 	.word	index@(_ZN7cutlass13device_kernelIN5flash11enable_sm90INS1_16FlashAttnFwdSm90INS1_25CollectiveMainloopFwdSm90ILi2EN4cute5tupleIJNS5_1CILi1EEES8_S8_EEENS6_IJNS7_ILi192EEENS7_ILi160EEENS7_ILi64EEEEEELi64ENS_12float_e4m3_tEfNS_4arch4Sm90ELb0ELb1ELb1ELb1ELb1ELb1ELb0ELb1ELb1ELb1ELb1ELb0EEENS1_21CollectiveEpilogueFwdINS6_IJSA_SC_SB_EEES9_NS_10bfloat16_tESG_Li384ELb1ELb1ELb1ELb1EEENS1_36VarlenDynamicPersistentTileSchedulerILi192ELi160ELi384ELi128ELb1ELb1ELb1ELb1ELb0ELb1EEEEEEEEEvNT_6ParamsE)
        /*0050*/ 	.word	0x00000004


	//----- nvinfo : EIATTR_FRAME_SIZE
	.align		4
.L_24:
        /*0054*/ 	.byte	0x04, 0x11
        /*0056*/ 	.short	(.L_26 - .L_25)
	.align		4
.L_25:
        /*0058*/ 	.word	index@(_ZN7cutlass13device_kernelIN5flash11enable_sm90INS1_16FlashAttnFwdSm90INS1_25CollectiveMainloopFwdSm90ILi2EN4cute5tupleIJNS5_1CILi1EEES8_S8_EEENS6_IJNS7_ILi192EEENS7_ILi160EEENS7_ILi64EEEEEELi64ENS_12float_e4m3_tEfNS_4arch4Sm90ELb0ELb1ELb1ELb1ELb1ELb1ELb0ELb1ELb1ELb1ELb1ELb0EEENS1_21CollectiveEpilogueFwdINS6_IJSA_SC_SB_EEES9_NS_10bfloat16_tESG_Li384ELb1ELb1ELb1ELb1EEENS1_36VarlenDynamicPersistentTileSchedulerILi192ELi160ELi384ELi128ELb1ELb1ELb1ELb1ELb0ELb1EEEEEEEEEvNT_6ParamsE)
        /*005c*/ 	.word	0x00000000


	//----- nvinfo : EIATTR_REGCOUNT
	.align		4
.L_26:
        /*0060*/ 	.byte	0x04, 0x2f
        /*0062*/ 	.short	(.L_28 - .L_27)
	.align		4
.L_27:
        /*0064*/ 	.word	index@(_ZN7cutlass13device_kernelIN5flash11enable_sm90INS1_16FlashAttnFwdSm90INS1_25CollectiveMainloopFwdSm90ILi2EN4cute5tupleIJNS5_1CILi1EEES8_S8_EEENS6_IJNS7_ILi192EEENS7_ILi160EEENS7_ILi64EEEEEELi64ENS_12float_e4m3_tEfNS_4arch4Sm90ELb0ELb1ELb1ELb1ELb1ELb0ELb0ELb1ELb1ELb1ELb1ELb0EEENS1_21CollectiveEpilogueFwdINS6_IJSA_SC_SB_EEES9_NS_10bfloat16_tESG_Li384ELb1ELb1ELb1ELb1EEENS1_36VarlenDynamicPersistentTileSchedulerILi192ELi160ELi384ELi128ELb1ELb1ELb1ELb1ELb0ELb1EEEEEEEEEvNT_6ParamsE)
        /*0068*/ 	.word	0x00000004


	//----- nvinfo : EIATTR_FRAME_SIZE
	.align		4
.L_28:
        /*006c*/ 	.byte	0x04, 0x11
        /*006e*/ 	.short	(.L_30 - .L_29)
	.align		4
.L_29:
        /*0070*/ 	.word	index@(_ZN7cutlass13device_kernelIN5flash11enable_sm90INS1_16FlashAttnFwdSm90INS1_25CollectiveMainloopFwdSm90ILi2EN4cute5tupleIJNS5_1CILi1EEES8_S8_EEENS6_IJNS7_ILi192EEENS7_ILi160EEENS7_ILi64EEEEEELi64ENS_12float_e4m3_tEfNS_4arch4Sm90ELb0ELb1ELb1ELb1ELb1ELb0ELb0ELb1ELb1ELb1ELb1ELb0EEENS1_21CollectiveEpilogueFwdINS6_IJSA_SC_SB_EEES9_NS_10bfloat16_tESG_Li384ELb1ELb1ELb1ELb1EEENS1_36VarlenDynamicPersistentTileSchedulerILi192ELi160ELi384ELi128ELb1ELb1ELb1ELb1ELb0ELb1EEEEEEEEEvNT_6ParamsE)
        /*0074*/ 	.word	0x00000000


	//----- nvinfo : EIATTR_REGCOUNT
	.align		4
.L_30:
        /*0078*/ 	.byte	0x04, 0x2f
        /*007a*/ 	.short	(.L_32 - .L_31)
	.align		4
.L_31:
        /*007c*/ 	.word	index@(_ZN7cutlass13device_kernelIN5flash11enable_sm90INS1_16FlashAttnFwdSm90INS1_25CollectiveMainloopFwdSm90ILi2EN4cute5tupleIJNS5_1CILi1EEES8_S8_EEENS6_IJNS7_ILi192EEENS7_ILi160EEENS7_ILi64EEEEEELi64ENS_12float_e4m3_tEfNS_4arch4Sm90ELb0ELb1ELb1ELb0ELb1ELb0ELb0ELb1ELb1ELb1ELb1ELb0EEENS1_21CollectiveEpilogueFwdINS6_IJSA_SC_SB_EEES9_NS_10bfloat16_tESG_Li384ELb0ELb1ELb1ELb1EEENS1_19SingleTileSchedulerILb0ELb1ELb1ELi192EEEEEEEEEvNT_6ParamsE)
        /*0080*/ 	.word	0x00000004


	//----- nvinfo : EIATTR_FRAME_SIZE
	.align		4
.L_32:
        /*0084*/ 	.byte	0x04, 0x11
        /*0086*/ 	.short	(.L_34 - .L_33)
	.align		4
.L_33:
        /*0088*/ 	.word	index@(_ZN7cutlass13device_kernelIN5flash11enable_sm90INS1_16FlashAttnFwdSm90INS1_25CollectiveMainloopFwdSm90ILi2EN4cute5tupleIJNS5_1CILi1EEES8_S8_EEENS6_IJNS7_ILi192EEENS7_ILi160EEENS7_ILi64EEEEEELi64ENS_12float_e4m3_tEfNS_4arch4Sm90ELb0ELb1ELb1ELb0ELb1ELb0ELb0ELb1ELb1ELb1ELb1ELb0EEENS1_21CollectiveEpilogueFwdINS6_IJSA_SC_SB_EEES9_NS_10bfloat16_tESG_Li384ELb0ELb1ELb1ELb1EEENS1_19SingleTileSchedulerILb0ELb1ELb1ELi192EEEEEEEEEvNT_6ParamsE)
        /*008c*/ 	.word	0x00000000


	//----- nvinfo : EIATTR_REGCOUNT
	.align		4
.L_34:
        /*0090*/ 	.byte	0x04, 0x2f
        /*0092*/ 	.short	(.L_36 - .L_35)
	.align		4
.L_35:
        /*0094*/ 	.word	index@(_ZN7cutlass13device_kernelIN5flash11enable_sm90INS1_16FlashAttnFwdSm90INS1_25CollectiveMainloopFwdSm90ILi2EN4cute5tupleIJNS5_1CILi1EEES8_S8_EEENS6_IJNS7_ILi192EEENS7_ILi160EEENS7_ILi64EEEEEELi64ENS_12float_e4m3_tEfNS_4arch4Sm90ELb0ELb0ELb1ELb1ELb1ELb1ELb0ELb1ELb1ELb1ELb1ELb0EEENS1_21CollectiveEpilogueFwdINS6_IJSA_SC_SB_EEES9_NS_10bfloat16_tESG_Li384ELb1ELb1ELb1ELb1EEENS1_36VarlenDynamicPersistentTileSchedulerILi192ELi160ELi384ELi128ELb1ELb1ELb1ELb0ELb1ELb1EEEEEEEEEvNT_6ParamsE)
        /*0098*/ 	.word	0x00000004


	//----- nvinfo : EIATTR_FRAME_SIZE
	.align		4
.L_36:
        /*009c*/ 	.byte	0x04, 0x11
        /*009e*/ 	.short	(.L_38 - .L_37)
	.align		4
.L_37:
        /*00a0*/ 	.word	index@(_ZN7cutlass13device_kernelIN5flash11enable_sm90INS1_16FlashAttnFwdSm90INS1_25CollectiveMainloopFwdSm90ILi2EN4cute5tupleIJNS5_1CILi1EEES8_S8_EEENS6_IJNS7_ILi192EEENS7_ILi160EEENS7_ILi64EEEEEELi64ENS_12float_e4m3_tEfNS_4arch4Sm90ELb0ELb0ELb1ELb1ELb1ELb1ELb0ELb1ELb1ELb1ELb1ELb0EEENS1_21CollectiveEpilogueFwdINS6_IJSA_SC_SB_EEES9_NS_10bfloat16_tESG_Li384ELb1ELb1ELb1ELb1EEENS1_36VarlenDynamicPersistentTileSchedulerILi192ELi160ELi384ELi128ELb1ELb1ELb1ELb0ELb1ELb1EEEEEEEEEvNT_6ParamsE)
        /*00a4*/ 	.word	0x00000000


	//----- nvinfo : EIATTR_REGCOUNT
	.align		4
.L_38:
        /*00a8*/ 	.byte	0x04, 0x2f
        /*00aa*/ 	.short	(.L_40 - .L_39)
	.align		4
.L_39:
        /*00ac*/ 	.word	index@(_ZN7cutlass13device_kernelIN5flash11enable_sm90INS1_16FlashAttnFwdSm90INS1_25CollectiveMainloopFwdSm90ILi2EN4cute5tupleIJNS5_1CILi1EEES8_S8_EEENS6_IJNS7_ILi192EEENS7_ILi160EEENS7_ILi64EEEEEELi64ENS_12float_e4m3_tEfNS_4arch4Sm90ELb0ELb0ELb1ELb1ELb1ELb0ELb0ELb1ELb1ELb1ELb1ELb0EEENS1_21CollectiveEpilogueFwdINS6_IJSA_SC_SB_EEES9_NS_10bfloat16_tESG_Li384ELb1ELb1ELb1ELb1EEENS1_36VarlenDynamicPersistentTileSchedulerILi192ELi160ELi384ELi128ELb1ELb1ELb1ELb0ELb1ELb1EEEEEEEEEvNT_6ParamsE)
        /*00b0*/ 	.word	0x00000004


	//----- nvinfo : EIATTR_FRAME_SIZE
	.align		4
.L_40:
        /*00b4*/ 	.byte	0x04, 0x11
        /*00b6*/ 	.short	(.L_42 - .L_41)
	.align		4
.L_41:
        /*00b8*/ 	.word	index@(_ZN7cutlass13device_kernelIN5flash11enable_sm90INS1_16FlashAttnFwdSm90INS1_25CollectiveMainloopFwdSm90ILi2EN4cute5tupleIJNS5_1CILi1EEES8_S8_EEENS6_IJNS7_ILi192EEENS7_ILi160EEENS7_ILi64EEEEEELi64ENS_12float_e4m3_tEfNS_4arch4Sm90ELb0ELb0ELb1ELb1ELb1ELb0ELb0ELb1ELb1ELb1ELb1ELb0EEENS1_21CollectiveEpilogueFwdINS6_IJSA_SC_SB_EEES9_NS_10bfloat16_tESG_Li384ELb1ELb1ELb1ELb1EEENS1_36VarlenDynamicPersistentTileSchedulerILi192ELi160ELi384ELi128ELb1ELb1ELb1ELb0ELb1ELb1EEEEEEEEEvNT_6ParamsE)
        /*00bc*/ 	.word	0x00000000


	//----- nvinfo : EIATTR_REGCOUNT
	.align		4
.L_42:
        /*00c0*/ 	.byte	0x04, 0x2f
        /*00c2*/ 	.short	(.L_44 - .L_43)
	.align		4
.L_43:
        /*00c4*/ 	.word	index@(_ZN7cutlass13device_kernelIN5flash11enable_sm90INS1_16FlashAttnFwdSm90INS1_25CollectiveMainloopFwdSm90ILi2EN4cute5tupleIJNS5_1CILi1EEES8_S8_EEENS6_IJNS7_ILi192EEENS7_ILi160EEENS7_ILi64EEEEEELi64ENS_12float_e4m3_tEfNS_4arch4Sm90ELb0ELb0ELb1ELb0ELb1ELb0ELb0ELb1ELb1ELb1ELb1ELb0EEENS1_21CollectiveEpilogueFwdINS6_IJSA_SC_SB_EEES9_NS_10bfloat16_tESG_Li384ELb0ELb1ELb1ELb1EEENS1_19SingleTileSchedulerILb0ELb1ELb1ELi192EEEEEEEEEvNT_6ParamsE)
        /*00c8*/ 	.word	0x00000004


	//----- nvinfo : EIATTR_FRAME_SIZE
	.align		4
.L_44:
        /*00cc*/ 	.byte	0x04, 0x11
        /*00ce*/ 	.short	(.L_46 - .L_45)
	.align		4
.L_45:
        /*00d0*/ 	.word	index@(_ZN7cutlass13device_kernelIN5flash11enable_sm90INS1_16FlashAttnFwdSm90INS1_25CollectiveMainloopFwdSm90ILi2EN4cute5tupleIJNS5_1CILi1EEES8_S8_EEENS6_IJNS7_ILi192EEENS7_ILi160EEENS7_ILi64EEEEEELi64ENS_12float_e4m3_tEfNS_4arch4Sm90ELb0ELb0ELb1ELb0ELb1ELb0ELb0ELb1ELb1ELb1ELb1ELb0EEENS1_21CollectiveEpilogueFwdINS6_IJSA_SC_SB_EEES9_NS_10bfloat16_tESG_Li384ELb0ELb1ELb1ELb1EEENS1_19SingleTileSchedulerILb0ELb1ELb1ELi192EEEEEEEEEvNT_6ParamsE)
        /*00d4*/ 	.word	0x00000000


	//----- nvinfo : EIATTR_REGCOUNT
	.align		4
.L_46:
        /*00d8*/ 	.byte	0x04, 0x2f
        /*00da*/ 	.short	(.L_48 - .L_47)
	.align		4
.L_47:
        /*00dc*/ 	.word	index@(_ZN7cutlass13device_kernelIN5flash11enable_sm90INS1_16FlashAttnFwdSm90INS1_25CollectiveMainloopFwdSm90ILi2EN4cute5tupleIJNS5_1CILi1EEES8_S8_EEENS6_IJNS7_ILi192EEENS7_ILi128EEENS7_ILi96EEEEEELi96ENS_12float_e4m3_tEfNS_4arch4Sm90ELb1ELb0ELb1ELb1ELb1ELb1ELb0ELb1ELb1ELb1ELb1ELb0EEENS1_21CollectiveEpilogueFwdINS6_IJSA_SC_SB_EEES9_NS_10bfloat16_tESG_Li384ELb1ELb1ELb1ELb1EEENS1_36VarlenDynamicPersistentTileSchedulerILi192ELi128ELi384ELi128ELb1ELb1ELb1ELb1ELb1ELb1EEEEEEEEEvNT_6ParamsE)
        /*00e0*/ 	.word	0x00000004


	//----- nvinfo : EIATTR_FRAME_SIZE
	.align		4
.L_48:
        /*00e4*/ 	.byte	0x04, 0x11
        /*00e6*/ 	.short	(.L_50 - .L_49)
	.align		4
.L_49:
        /*00e8*/ 	.word	index@(_ZN7cutlass13device_kernelIN5flash11enable_sm90INS1_16FlashAttnFwdSm90INS1_25CollectiveMainloopFwdSm90ILi2EN4cute5tupleIJNS5_1CILi1EEES8_S8_EEENS6_IJNS7_ILi192EEENS7_ILi128EEENS7_ILi96EEEEEELi96ENS_12float_e4m3_tEfNS_4arch4Sm90ELb1ELb0ELb1ELb1ELb1ELb1ELb0ELb1ELb1ELb1ELb1ELb0EEENS1_21CollectiveEpilogueFwdINS6_IJSA_SC_SB_EEES9_NS_10bfloat16_tESG_Li384ELb1ELb1ELb1ELb1EEENS1_36VarlenDynamicPersistentTileSchedulerILi192ELi128ELi384ELi128ELb1ELb1ELb1ELb1ELb1ELb1EEEEEEEEEvNT_6ParamsE)
        /*00ec*/ 	.word	0x00000000


	//----- nvinfo : EIATTR_REGCOUNT
	.align		4
.L_50:
        /*00f0*/ 	.byte	0x04, 0x2f
        /*00f2*/ 	.short	(.L_52 - .L_51)
	.align		4
.L_51:
        /*00f4*/ 	.word	index@(_ZN7cutlass13device_kernelIN5flash11enable_sm90INS1_16FlashAttnFwdSm90INS1_25CollectiveMainloopFwdSm90ILi2EN4cute5tupleIJNS5_1CILi1EEES8_S8_EEENS6_IJNS7_ILi192EEENS7_ILi128EEENS7_ILi96EEEEEELi96ENS_12float_e4m3_tEfNS_4arch4Sm90ELb1ELb0ELb1ELb1ELb1ELb0ELb0ELb1ELb1ELb1ELb1ELb0EEENS1_21CollectiveEpilogueFwdINS6_IJSA_SC_SB_EEES9_NS_10bfloat16_tESG_Li384ELb1ELb1ELb1ELb1EEENS1_36VarlenDynamicPersistentTileSchedulerILi192ELi128ELi384ELi128ELb1ELb1ELb1ELb1ELb1ELb1EEEEEEEEEvNT_6ParamsE)
        /*00f8*/ 	.word	0x00000004


	//----- nvinfo : EIATTR_FRAME_SIZE
	.align		4
.L_52:
        /*00fc*/ 	.byte	0x04, 0x11
        /*00fe*/ 	.short	(.L_54 - .L_53)
	.align		4
.L_53:
        /*0100*/ 	.word	index@(_ZN7cutlass13device_kernelIN5flash11enable_sm90INS1_16FlashAttnFwdSm90INS1_25CollectiveMainloopFwdSm90ILi2EN4cute5tupleIJNS5_1CILi1EEES8_S8_EEENS6_IJNS7_ILi192EEENS7_ILi128EEENS7_ILi96EEEEEELi96ENS_12float_e4m3_tEfNS_4arch4Sm90ELb1ELb0ELb1ELb1ELb1ELb0ELb0ELb1ELb1ELb1ELb1ELb0EEENS1_21CollectiveEpilogueFwdINS6_IJSA_SC_SB_EEES9_NS_10bfloat16_tESG_Li384ELb1ELb1ELb1ELb1EEENS1_36VarlenDynamicPersistentTileSchedulerILi192ELi128ELi384ELi128ELb1ELb1ELb1ELb1ELb1ELb1EEEEEEEEEvNT_6ParamsE)
        /*0104*/ 	.word	0x00000000


	//----- nvinfo : EIATTR_REGCOUNT
	.align		4
.L_54:
        /*0108*/ 	.byte	0x04, 0x2f
        /*010a*/ 	.short	(.L_56 - .L_55)
	.align		4
.L_55:
        /*010c*/ 	.word	index@(_ZN7cutlass13device_kernelIN5flash11enable_sm90INS1_16FlashAttnFwdSm90INS1_25CollectiveMainloopFwdSm90ILi2EN4cute5tupleIJNS5_1CILi1EEES8_S8_EEENS6_IJNS7_ILi192EEENS7_ILi128EEENS7_ILi96EEEEEELi96ENS_12float_e4m3_tEfNS_4arch4Sm90ELb1ELb0ELb1ELb0ELb1ELb0ELb0ELb1ELb1ELb1ELb1ELb0EEENS1_21CollectiveEpilogueFwdINS6_IJSA_SC_SB_EEES9_NS_10bfloat16_tESG_Li384ELb0ELb1ELb1ELb1EEENS1_19SingleTileSchedulerILb0ELb1ELb1ELi192EEEEEEEEEvNT_6ParamsE)
        /*0110*/ 	.word	0x00000004


	//----- nvinfo : EIATTR_FRAME_SIZE
	.align		4
.L_56:
        /*0114*/ 	.byte	0x04, 0x11
        /*0116*/ 	.short	(.L_58 - .L_57)
	.align		4
.L_57:
        /*0118*/ 	.word	index@(_ZN7cutlass13device_kernelIN5flash11enable_sm90INS1_16FlashAttnFwdSm90INS1_25CollectiveMainloopFwdSm90ILi2EN4cute5tupleIJNS5_1CILi1EEES8_S8_EEENS6_IJNS7_ILi192EEENS7_ILi128EEENS7_ILi96EEEEEELi96ENS_12float_e4m3_tEfNS_4arch4Sm90ELb1ELb0ELb1ELb0ELb1ELb0ELb0ELb1ELb1ELb1ELb1ELb0EEENS1_21CollectiveEpilogueFwdINS6_IJSA_SC_SB_EEES9_NS_10bfloat16_tESG_Li384ELb0ELb1ELb1ELb1EEENS1_19SingleTileSchedulerILb0ELb1ELb1ELi192EEEEEEEEEvNT_6ParamsE)
        /*011c*/ 	.word	0x00000000


	//----- nvinfo : EIATTR_REGCOUNT
	.align		4
.L_58:
        /*0120*/ 	.byte	0x04, 0x2f
        /*0122*/ 	.short	(.L_60 - .L_59)
	.align		4
.L_59:
        /*0124*/ 	.word	index@(_ZN7cutlass13device_kernelIN5flash11enable_sm90INS1_16FlashAttnFwdSm90INS1_25CollectiveMainloopFwdSm90ILi2EN4cute5tupleIJNS5_1CILi1EEES8_S8_EEENS6_IJNS7_ILi192EEENS7_ILi128EEENS7_ILi96EEEEEELi96ENS_12float_e4m3_tEfNS_4arch4Sm90ELb0ELb1ELb1ELb1ELb1ELb1ELb0ELb1ELb1ELb1ELb1ELb0EEENS1_21CollectiveEpilogueFwdINS6_IJSA_SC_SB_EEES9_NS_10bfloat16_tESG_Li384ELb1ELb1ELb1ELb1EEENS1_36VarlenDynamicPersistentTileSchedulerILi192ELi128ELi384ELi128ELb1ELb1ELb1ELb1ELb0ELb1EEEEEEEEEvNT_6ParamsE)
        /*0128*/ 	.word	0x00000004


	//----- nvinfo : EIATTR_FRAME_SIZE
	.align		4
.L_60:
        /*012c*/ 	.byte	0x04, 0x11
        /*012e*/ 	.short	(.L_62 - .L_61)
	.align		4
.L_61:
        /*0130*/ 	.word	index@(_ZN7cutlass13device_kernelIN5flash11enable_sm90INS1_16FlashAttnFwdSm90INS1_25CollectiveMainloopFwdSm90ILi2EN4cute5tupleIJNS5_1CILi1EEES8_S8_EEENS6_IJNS7_ILi192EEENS7_ILi128EEENS7_ILi96EEEEEELi96ENS_12float_e4m3_tEfNS_4arch4Sm90ELb0ELb1ELb1ELb1ELb1ELb1ELb0ELb1ELb1ELb1ELb1ELb0EEENS1_21CollectiveEpilogueFwdINS6_IJSA_SC_SB_EEES9_NS_10bfloat16_tESG_Li384ELb1ELb1ELb1ELb1EEENS1_36VarlenDynamicPersistentTileSchedulerILi192ELi128ELi384ELi128ELb1ELb1ELb1ELb1ELb0ELb1EEEEEEEEEvNT_6ParamsE)
        /*0134*/ 	.word	0x00000000


	//----- nvinfo : EIATTR_REGCOUNT
	.align		4
.L_62:
        /*0138*/ 	.byte	0x04, 0x2f
        /*013a*/ 	.short	(.L_64 - .L_63)
	.align		4
.L_63:
        /*013c*/ 	.word	index@(_ZN7cutlass13device_kernelIN5flash11enable_sm90INS1_16FlashAttnFwdSm90INS1_25CollectiveMainloopFwdSm90ILi2EN4cute5tupleIJNS5_1CILi1EEES8_S8_EEENS6_IJNS7_ILi192EEENS7_ILi128EEENS7_ILi96EEEEEELi96ENS_12float_e4m3_tEfNS_4arch4Sm90ELb0ELb1ELb1ELb1ELb1ELb0ELb0ELb1ELb1ELb1ELb1ELb0EEENS1_21CollectiveEpilogueFwdINS6_IJSA_SC_SB_EEES9_NS_10bfloat16_tESG_Li384ELb1ELb1ELb1ELb1EEENS1_36VarlenDynamicPersistentTileSchedulerILi192ELi128ELi384ELi128ELb1ELb1ELb1ELb1ELb0ELb1EEEEEEEEEvNT_6ParamsE)
        /*0140*/ 	.word	0x00000004


	//----- nvinfo : EIATTR_FRAME_SIZE
	.align		4
.L_64:
        /*0144*/ 	.byte	0x04, 0x11
        /*0146*/ 	.short	(.L_66 - .L_65)
	.align		4
.L_65:
        /*0148*/ 	.word	index@(_ZN7cutlass13device_kernelIN5flash11enable_sm90INS1_16FlashAttnFwdSm90INS1_25CollectiveMainloopFwdSm90ILi2EN4cute5tupleIJNS5_1CILi1EEES8_S8_EEENS6_IJNS7_ILi192EEENS7_ILi128EEENS7_ILi96EEEEEELi96ENS_12float_e4m3_tEfNS_4arch4Sm90ELb0ELb1ELb1ELb1ELb1ELb0ELb0ELb1ELb1ELb1ELb1ELb0EEENS1_21CollectiveEpilogueFwdINS6_IJSA_SC_SB_EEES9_NS_10bfloat16_tESG_Li384ELb1ELb1ELb1ELb1EEENS1_36VarlenDynamicPersistentTileSchedulerILi192ELi128ELi384ELi128ELb1ELb1ELb1ELb1ELb0ELb1EEEEEEEEEvNT_6ParamsE)
        /*014c*/ 	.word	0x00000000


	//----- nvinfo : EIATTR_REGCOUNT
	.align		4
.L_66:
        /*0150*/ 	.byte	0x04, 0x2f
        /*0152*/ 	.short	(.L_68 - .L_67)
	.align		4
.L_67:
        /*0154*/ 	.word	index@(_ZN7cutlass13device_kernelIN5flash11enable_sm90INS1_16FlashAttnFwdSm90INS1_25CollectiveMainloopFwdSm90ILi2EN4cute5tupleIJNS5_1CILi1EEES8_S8_EEENS6_IJNS7_ILi192EEENS7_ILi128EEENS7_ILi96EEEEEELi96ENS_12float_e4m3_tEfNS_4arch4Sm90ELb0ELb1ELb1ELb0ELb1ELb0ELb0ELb1ELb1ELb1ELb1ELb0EEENS1_21CollectiveEpilogueFwdINS6_IJSA_SC_SB_EEES9_NS_10bfloat16_tESG_Li384ELb0ELb1ELb1ELb1EEENS1_19SingleTileSchedulerILb0ELb1ELb1ELi192EEEEEEEEEvNT_6ParamsE)
        /*0158*/ 	.word	0x00000004


	//----- nvinfo : EIATTR_FRAME_SIZE
	.align		4
.L_68:
        /*015c*/ 	.byte	0x04, 0x11
        /*015e*/ 	.short	(.L_70 - .L_69)
	.align		4
.L_69:
        /*0160*/ 	.word	index@(_ZN7cutlass13device_kernelIN5flash11enable_sm90INS1_16FlashAttnFwdSm90INS1_25CollectiveMainloopFwdSm90ILi2EN4cute5tupleIJNS5_1CILi1EEES8_S8_EEENS6_IJNS7_ILi192EEENS7_ILi128EEENS7_ILi96EEEEEELi96ENS_12float_e4m3_tEfNS_4arch4Sm90ELb0ELb1ELb1ELb0ELb1ELb0ELb0ELb1ELb1ELb1ELb1ELb0EEENS1_21CollectiveEpilogueFwdINS6_IJSA_SC_SB_EEES9_NS_10bfloat16_tESG_Li384ELb0ELb1ELb1ELb1EEENS1_19SingleTileSchedulerILb0ELb1ELb1ELi192EEEEEEEEEvNT_6ParamsE)
        /*0164*/ 	.word	0x00000000


	//----- nvinfo : EIATTR_REGCOUNT
	.align		4
.L_70:
        /*0168*/ 	.byte	0x04, 0x2f
        /*016a*/ 	.short	(.L_72 - .L_71)
	.align		4
.L_71:
        /*016c*/ 	.word	index@(_ZN7cutlass13device_kernelIN5flash11enable_sm90INS1_16FlashAttnFwdSm90INS1_25CollectiveMainloopFwdSm90ILi2EN4cute5tupleIJNS5_1CILi1EEES8_S8_EEENS6_IJNS7_ILi192EEENS7_ILi128EEENS7_ILi96EEEEEELi96ENS_12float_e4m3_tEfNS_4arch4Sm90ELb0ELb0ELb1ELb1ELb1ELb1ELb0ELb1ELb1ELb1ELb1ELb0EEENS1_21CollectiveEpilogueFwdINS6_IJSA_SC_SB_EEES9_NS_10bfloat16_tESG_Li384ELb1ELb1ELb1ELb1EEENS1_36VarlenDynamicPersistentTileSchedulerILi192ELi128ELi384ELi128ELb1ELb1ELb1ELb0ELb1ELb1EEEEEEEEEvNT_6ParamsE)
        /*0170*/ 	.word	0x00000004


	//----- nvinfo : EIATTR_FRAME_SIZE
	.align		4
.L_72:
        /*0174*/ 	.byte	0x04, 0x11
        /*0176*/ 	.short	(.L_74 - .L_73)
	.align		4
.L_73:
        /*0178*/ 	.word	index@(_ZN7cutlass13device_kernelIN5flash11enable_sm90INS1_16FlashAttnFwdSm90INS1_25CollectiveMainloopFwdSm90ILi2EN4cute5tupleIJNS5_1CILi1EEES8_S8_EEENS6_IJNS7_ILi192EEENS7_ILi128EEENS7_ILi96EEEEEELi96ENS_12float_e4m3_tEfNS_4arch4Sm90ELb0ELb0ELb1ELb1ELb1ELb1ELb0ELb1ELb1ELb1ELb1ELb0EEENS1_21CollectiveEpilogueFwdINS6_IJSA_SC_SB_EEES9_NS_10bfloat16_tESG_Li384ELb1ELb1ELb1ELb1EEENS1_36VarlenDynamicPersistentTileSchedulerILi192ELi128ELi384ELi128ELb1ELb1ELb1ELb0ELb1ELb1EEEEEEEEEvNT_6ParamsE)
        /*017c*/ 	.word	0x00000000


	//----- nvinfo : EIATTR_REGCOUNT
	.align		4
.L_74:
        /*0180*/ 	.byte	0x04, 0x2f
        /*0182*/ 	.short	(.L_76 - .L_75)
	.align		4
.L_75:
        /*0184*/ 	.word	index@(_ZN7cutlass13device_kernelIN5flash11enable_sm90INS1_16FlashAttnFwdSm90INS1_25CollectiveMainloopFwdSm90ILi2EN4cute5tupleIJNS5_1CILi1EEES8_S8_EEENS6_IJNS7_ILi192EEENS7_ILi128EEENS7_ILi96EEEEEELi96ENS_12float_e4m3_tEfNS_4arch4Sm90ELb0ELb0ELb1ELb1ELb1ELb0ELb0ELb1ELb1ELb1ELb1ELb0EEENS1_21CollectiveEpilogueFwdINS6_IJSA_SC_SB_EEES9_NS_10bfloat16_tESG_Li384ELb1ELb1ELb1ELb1EEENS1_36VarlenDynamicPersistentTileSchedulerILi192ELi128ELi384ELi128ELb1ELb1ELb1ELb0ELb1ELb1EEEEEEEEEvNT_6ParamsE)
        /*0188*/ 	.word	0x00000004


	//----- nvinfo : EIATTR_FRAME_SIZE
	.align		4
.L_76:
        /*018c*/ 	.byte	0x04, 0x11
        /*018e*/ 	.short	(.L_78 - .L_77)
	.align		4
.L_77:
        /*0190*/ 	.word	index@(_ZN7cutlass13device_kernelIN5flash11enable_sm90INS1_16FlashAttnFwdSm90INS1_25CollectiveMainloopFwdSm90ILi2EN4cute5tupleIJNS5_1CILi1EEES8_S8_EEENS6_IJNS7_ILi192EEENS7_ILi128EEENS7_ILi96EEEEEELi96ENS_12float_e4m3_tEfNS_4arch4Sm90ELb0ELb0ELb1ELb1ELb1ELb0ELb0ELb1ELb1ELb1ELb1ELb0EEENS1_21CollectiveEpilogueFwdINS6_IJSA_SC_SB_EEES9_NS_10bfloat16_tESG_Li384ELb1ELb1ELb1ELb1EEENS1_36VarlenDynamicPersistentTileSchedulerILi192ELi128ELi384ELi128ELb1ELb1ELb1ELb0ELb1ELb1EEEEEEEEEvNT_6ParamsE)
        /*0194*/ 	.word	0x00000000


	//----- nvinfo : EIATTR_REGCOUNT
	.align		4
.L_78:
        /*0198*/ 	.byte	0x04, 0x2f
        /*019a*/ 	.short	(.L_80 - .L_79)
	.align		4
.L_79:
        /*019c*/ 	.word	index@(_ZN7cutlass13device_kernelIN5flash11enable_sm90INS1_16FlashAttnFwdSm90INS1_25CollectiveMainloopFwdSm90ILi2EN4cute5tupleIJNS5_1CILi1EEES8_S8_EEENS6_IJNS7_ILi192EEENS7_ILi128EEENS7_ILi96EEEEEELi96ENS_12float_e4m3_tEfNS_4arch4Sm90ELb0ELb0ELb1ELb0ELb1ELb0ELb0ELb1ELb1ELb1ELb1ELb0EEENS1_21CollectiveEpilogueFwdINS6_IJSA_SC_SB_EEES9_NS_10bfloat16_tESG_Li384ELb0ELb1ELb1ELb1EEENS1_19SingleTileSchedulerILb0ELb1ELb1ELi192EEEEEEEEEvNT_6ParamsE)
        /*01a0*/ 	.word	0x00000004


	//----- nvinfo : EIATTR_FRAME_SIZE
	.align		4
.L_80:
        /*01a4*/ 	.byte	0x04, 0x11
        /*01a6*/ 	.short	(.L_82 - .L_81)
	.align		4
.L_81:
        /*01a8*/ 	.word	index@(_ZN7cutlass13device_kernelIN5flash11enable_sm90INS1_16FlashAttnFwdSm90INS1_25CollectiveMainloopFwdSm90ILi2EN4cute5tupleIJNS5_1CILi1EEES8_S8_EEENS6_IJNS7_ILi192EEENS7_ILi128EEENS7_ILi96EEEEEELi96ENS_12float_e4m3_tEfNS_4arch4Sm90ELb0ELb0ELb1ELb0ELb1ELb0ELb0ELb1ELb1ELb1ELb1ELb0EEENS1_21CollectiveEpilogueFwdINS6_IJSA_SC_SB_EEES9_NS_10bfloat16_tESG_Li384ELb0ELb1ELb1ELb1EEENS1_19SingleTileSchedulerILb0ELb1ELb1ELi192EEEEEEEEEvNT_6ParamsE)
        /*01ac*/ 	.word	0x00000000


	//----- nvinfo : EIATTR_REGCOUNT
	.align		4
.L_82:
        /*01b0*/ 	.byte	0x04, 0x2f
        /*01b2*/ 	.short	(.L_84 - .L_83)
	.align		4
.L_83:
        /*01b4*/ 	.word	index@(_ZN7cutlass13device_kernelIN5flash11enable_sm90INS1_16FlashAttnFwdSm90INS1_25CollectiveMainloopFwdSm90ILi2EN4cute5tupleIJNS5_1CILi1EEES8_S8_EEENS6_IJNS7_ILi128EEENS7_ILi160EEESA_EEELi128ENS_12float_e4m3_tEfNS_4arch4Sm90ELb1ELb0ELb1ELb1ELb1ELb1ELb0ELb1ELb1ELb1ELb1ELb0EEENS1_21CollectiveEpilogueFwdINS6_IJSA_SA_SB_EEES9_NS_10bfloat16_tESF_Li256ELb1ELb1ELb1ELb1EEENS1_36VarlenDynamicPersistentTileSchedulerILi128ELi160ELi256ELi128ELb1ELb1ELb1ELb1ELb1ELb1EEEEEEEEEvNT_6ParamsE)
        /*01b8*/ 	.word	0x00000004


	//----- nvinfo : EIATTR_FRAME_SIZE
	.align		4
.L_84:
        /*01bc*/ 	.byte	0x04, 0x11
        /*01be*/ 	.short	(.L_86 - .L_85)
	.align		4
.L_85:
        /*01c0*/ 	.word	index@(_ZN7cutlass13device_kernelIN5flash11enable_sm90INS1_16FlashAttnFwdSm90INS1_25CollectiveMainloopFwdSm90ILi2EN4cute5tupleIJNS5_1CILi1EEES8_S8_EEENS6_IJNS7_ILi128EEENS7_ILi160EEESA_EEELi128ENS_12float_e4m3_tEfNS_4arch4Sm90ELb1ELb0ELb1ELb1ELb1ELb1ELb0ELb1ELb1ELb1ELb1ELb0EEENS1_21CollectiveEpilogueFwdINS6_IJSA_SA_SB_EEES9_NS_10bfloat16_tESF_Li256ELb1ELb1ELb1ELb1EEENS1_36VarlenDynamicPersistentTileSchedulerILi128ELi160ELi256ELi128ELb1ELb1ELb1ELb1ELb1ELb1EEEEEEEEEvNT_6ParamsE)
        /*01c4*/ 	.word	0x00000000


	//----- nvinfo : EIATTR_REGCOUNT
	.align		4
.L_86:
        /*01c8*/ 	.byte	0x04, 0x2f
        /*01ca*/ 	.short	(.L_88 - .L_87)
	.align		4
.L_87:
        /*01cc*/ 	.word	index@(_ZN7cutlass13device_kernelIN5flash11enable_sm90INS1_16FlashAttnFwdSm90INS1_25CollectiveMainloopFwdSm90ILi2EN4cute5tupleIJNS5_1CILi1EEES8_S8_EEENS6_IJNS7_ILi128EEENS7_ILi160EEESA_EEELi128ENS_12float_e4m3_tEfNS_4arch4Sm90ELb1ELb0ELb1ELb1ELb1ELb0ELb0ELb1ELb1ELb1ELb1ELb0EEENS1_21CollectiveEpilogueFwdINS6_IJSA_SA_SB_EEES9_NS_10bfloat16_tESF_Li256ELb1ELb1ELb1ELb1EEENS1_36VarlenDynamicPersistentTileSchedulerILi128ELi160ELi256ELi128ELb1ELb1ELb1ELb1ELb1ELb1EEEEEEEEEvNT_6ParamsE)
        /*01d0*/ 	.word	0x00000004


	//----- nvinfo : EIATTR_FRAME_SIZE
	.align		4
.L_88:
        /*01d4*/ 	.byte	0x04, 0x11
        /*01d6*/ 	.short	(.L_90 - .L_89)
	.align		4
.L_89:
        /*01d8*/ 	.word	index@(_ZN7cutlass13device_kernelIN5flash11enable_sm90INS1_16FlashAttnFwdSm90INS1_25CollectiveMainloopFwdSm90ILi2EN4cute5tupleIJNS5_1CILi1EEES8_S8_EEENS6_IJNS7_ILi128EEENS7_ILi160EEESA_EEELi128ENS_12float_e4m3_tEfNS_4arch4Sm90ELb1ELb0ELb1ELb1ELb1ELb0ELb0ELb1ELb1ELb1ELb1ELb0EEENS1_21CollectiveEpilogueFwdINS6_IJSA_SA_SB_EEES9_NS_10bfloat16_tESF_Li256ELb1ELb1ELb1ELb1EEENS1_36VarlenDynamicPersistentTileSchedulerILi128ELi160ELi256ELi128ELb1ELb1ELb1ELb1ELb1ELb1EEEEEEEEEvNT_6ParamsE)
        /*01dc*/ 	.word	0x00000000


	//----- nvinfo : EIATTR_REGCOUNT
	.align		4
.L_90:
        /*01e0*/ 	.byte	0x04, 0x2f
        /*01e2*/ 	.short	(.L_92 - .L_91)
	.align		4
.L_91:
        /*01e4*/ 	.word	index@(_ZN7cutlass13device_kernelIN5flash11enable_sm90INS1_16FlashAttnFwdSm90INS1_25CollectiveMainloopFwdSm90ILi2EN4cute5tupleIJNS5_1CILi1EEES8_S8_EEENS6_IJNS7_ILi128EEENS7_ILi160EEESA_EEELi128ENS_12float_e4m3_tEfNS_4arch4Sm90ELb1ELb0ELb1ELb0ELb1ELb0ELb0ELb1ELb1ELb1ELb1ELb0EEENS1_21CollectiveEpilogueFwdINS6_IJSA_SA_SB_EEES9_NS_10bfloat16_tESF_Li256ELb0ELb1ELb1ELb1EEENS1_19SingleTileSchedulerILb0ELb1ELb1ELi128EEEEEEEEEvNT_6ParamsE)
        /*01e8*/ 	.word	0x00000004


	//----- nvinfo : EIATTR_FRAME_SIZE
	.align		4
.L_92:
        /*01ec*/ 	.byte	0x04, 0x11
        /*01ee*/ 	.short	(.L_94 - .L_93)
	.align		4
.L_93:
        /*01f0*/ 	.word	index@(_ZN7cutlass13device_kernelIN5flash11enable_sm90INS1_16FlashAttnFwdSm90INS1_25CollectiveMainloopFwdSm90ILi2EN4cute5tupleIJNS5_1CILi1EEES8_S8_EEENS6_IJNS7_ILi128EEENS7_ILi160EEESA_EEELi128ENS_12float_e4m3_tEfNS_4arch4Sm90ELb1ELb0ELb1ELb0ELb1ELb0ELb0ELb1ELb1ELb1ELb1ELb0EEENS1_21CollectiveEpilogueFwdINS6_IJSA_SA_SB_EEES9_NS_10bfloat16_tESF_Li256ELb0ELb1ELb1ELb1EEENS1_19SingleTileSchedulerILb0ELb1ELb1ELi128EEEEEEEEEvNT_6ParamsE)
        /*01f4*/ 	.word	0x00000000


	//----- nvinfo : EIATTR_REGCOUNT
	.align		4
.L_94:
        /*01f8*/ 	.byte	0x04, 0x2f
        /*01fa*/ 	.short	(.L_96 - .L_95)
	.align		4
.L_95:
        /*01fc*/ 	.word	index@(_ZN7cutlass13device_kernelIN5flash11enable_sm90INS1_16FlashAttnFwdSm90INS1_25CollectiveMainloopFwdSm90ILi2EN4cute5tupleIJNS5_1CILi1EEES8_S8_EEENS6_IJNS7_ILi128EEENS7_ILi160EEESA_EEELi128ENS_12float_e4m3_tEfNS_4arch4Sm90ELb0ELb1ELb1ELb1ELb1ELb1ELb0ELb1ELb1ELb1ELb1ELb0EEENS1_21CollectiveEpilogueFwdINS6_IJSA_SA_SB_EEES9_NS_10bfloat16_tESF_Li256ELb1ELb1ELb1ELb1EEENS1_36VarlenDynamicPersistentTileSchedulerILi128ELi160ELi256ELi128ELb1ELb1ELb1ELb1ELb0ELb1EEEEEEEEEvNT_6ParamsE)
        /*0200*/ 	.word	0x00000004


	//----- nvinfo : EIATTR_FRAME_SIZE
	.align		4
.L_96:
        /*0204*/ 	.byte	0x04, 0x11
        /*0206*/ 	.short	(.L_98 - .L_97)
	.align		4
.L_97:
        /*0208*/ 	.word	index@(_ZN7cutlass13device_kernelIN5flash11enable_sm90INS1_16FlashAttnFwdSm90INS1_25CollectiveMainloopFwdSm90ILi2EN4cute5tupleIJNS5_1CILi1EEES8_S8_EEENS6_IJNS7_ILi128EEENS7_ILi160EEESA_EEELi128ENS_12float_e4m3_tEfNS_4arch4Sm90ELb0ELb1ELb1ELb1ELb1ELb1ELb0ELb1ELb1ELb1ELb1ELb0EEENS1_21CollectiveEpilogueFwdINS6_IJSA_SA_SB_EEES9_NS_10bfloat16_tESF_Li256ELb1ELb1ELb1ELb1EEENS1_36VarlenDynamicPersistentTileSchedulerILi128ELi160ELi256ELi128ELb1ELb1ELb1ELb1ELb0ELb1EEEEEEEEEvNT_6ParamsE)
        /*020c*/ 	.word	0x00000000


	//----- nvinfo : EIATTR_REGCOUNT
	.align		4
.L_98:
        /*0210*/ 	.byte	0x04, 0x2f
        /*0212*/ 	.short	(.L_100 - .L_99)
	.align		4
.L_99:
        /*0214*/ 	.word	index@(_ZN7cutlass13device_kernelIN5flash11enable_sm90INS1_16FlashAttnFwdSm90INS1_25CollectiveMainloopFwdSm90ILi2EN4cute5tupleIJNS5_1CILi1EEES8_S8_EEENS6_IJNS7_ILi128EEENS7_ILi160EEESA_EEELi128ENS_12float_e4m3_tEfNS_4arch4Sm90ELb0ELb1ELb1ELb1ELb1ELb0ELb0ELb1ELb1ELb1ELb1ELb0EEENS1_21CollectiveEpilogueFwdINS6_IJSA_SA_SB_EEES9_NS_10bfloat16_tESF_Li256ELb1ELb1ELb1ELb1EEENS1_36VarlenDynamicPersistentTileSchedulerILi128ELi160ELi256ELi128ELb1ELb1ELb1ELb1ELb0ELb1EEEEEEEEEvNT_6ParamsE)
        /*0218*/ 	.word	0x00000004


	//----- nvinfo : EIATTR_FRAME_SIZE
	.align		4
.L_100:
        /*021c*/ 	.byte	0x04, 0x11
        /*021e*/ 	.short	(.L_102 - .L_101)
	.align		4
.L_101:
        /*0220*/ 	.word	index@(_ZN7cutlass13device_kernelIN5flash11enable_sm90INS1_16FlashAttnFwdSm90INS1_25CollectiveMainloopFwdSm90ILi2EN4cute5tupleIJNS5_1CILi1EEES8_S8_EEENS6_IJNS7_ILi128EEENS7_ILi160EEESA_EEELi128ENS_12float_e4m3_tEfNS_4arch4Sm90ELb0ELb1ELb1ELb1ELb1ELb0ELb0ELb1ELb1ELb1ELb1ELb0EEENS1_21CollectiveEpilogueFwdINS6_IJSA_SA_SB_EEES9_NS_10bfloat16_tESF_Li256ELb1ELb1ELb1ELb1EEENS1_36VarlenDynamicPersistentTileSchedulerILi128ELi160ELi256ELi128ELb1ELb1ELb1ELb1ELb0ELb1EEEEEEEEEvNT_6ParamsE)
        /*0224*/ 	.word	0x00000000


	//----- nvinfo : EIATTR_REGCOUNT
	.align		4
.L_102:
        /*0228*/ 	.byte	0x04, 0x2f
        /*022a*/ 	.short	(.L_104 - .L_103)
	.align		4
.L_103:
        /*022c*/ 	.word	index@(_ZN7cutlass13device_kernelIN5flash11enable_sm90INS1_16FlashAttnFwdSm90INS1_25CollectiveMainloopFwdSm90ILi2EN4cute5tupleIJNS5_1CILi1EEES8_S8_EEENS6_IJNS7_ILi128EEENS7_ILi160EEESA_EEELi128ENS_12float_e4m3_tEfNS_4arch4Sm90ELb0ELb1ELb1ELb0ELb1ELb0ELb0ELb1ELb1ELb1ELb1ELb0EEENS1_21CollectiveEpilogueFwdINS6_IJSA_SA_SB_EEES9_NS_10bfloat16_tESF_Li256ELb0ELb1ELb1ELb1EEENS1_19SingleTileSchedulerILb0ELb1ELb1ELi128EEEEEEEEEvNT_6ParamsE)
        /*0230*/ 	.word	0x00000004


	//----- nvinfo : EIATTR_FRAME_SIZE
	.align		4
.L_104:
        /*0234*/ 	.byte	0x04, 0x11
        /*0236*/ 	.short	(.L_106 - .L_105)
	.align		4
.L_105:
        /*0238*/ 	.word	index@(_ZN7cutlass13device_kernelIN5flash11enable_sm90INS1_16FlashAttnFwdSm90INS1_25CollectiveMainloopFwdSm90ILi2EN4cute5tupleIJNS5_1CILi1EEES8_S8_EEENS6_IJNS7_ILi128EEENS7_ILi160EEESA_EEELi128ENS_12float_e4m3_tEfNS_4arch4Sm90ELb0ELb1ELb1ELb0ELb1ELb0ELb0ELb1ELb1ELb1ELb1ELb0EEENS1_21CollectiveEpilogueFwdINS6_IJSA_SA_SB_EEES9_NS_10bfloat16_tESF_Li256ELb0ELb1ELb1ELb1EEENS1_19SingleTileSchedulerILb0ELb1ELb1ELi128EEEEEEEEEvNT_6ParamsE)
        /*023c*/ 	.word	0x00000000


	//----- nvinfo : EIATTR_REGCOUNT
	.align		4
.L_106:
        /*0240*/ 	.byte	0x04, 0x2f
        /*0242*/ 	.short	(.L_108 - .L_107)
	.align		4
.L_107:
        /*0244*/ 	.word	index@(_ZN7cutlass13device_kernelIN5flash11enable_sm90INS1_16FlashAttnFwdSm90INS1_25CollectiveMainloopFwdSm90ILi2EN4cute5tupleIJNS5_1CILi1EEES8_S8_EEENS6_IJNS7_ILi128EEENS7_ILi160EEESA_EEELi128ENS_12float_e4m3_tEfNS_4arch4Sm90ELb0ELb0ELb1ELb1ELb1ELb1ELb0ELb1ELb1ELb1ELb1ELb0EEENS1_21CollectiveEpilogueFwdINS6_IJSA_SA_SB_EEES9_NS_10bfloat16_tESF_Li256ELb1ELb1ELb1ELb1EEENS1_36VarlenDynamicPersistentTileSchedulerILi128ELi160ELi256ELi128ELb1ELb1ELb1ELb0ELb1ELb1EEEEEEEEEvNT_6ParamsE)
        /*0248*/ 	.word	0x00000004


	//----- nvinfo : EIATTR_FRAME_SIZE
	.align		4
.L_108:
        /*024c*/ 	.byte	0x04, 0x11
        /*024e*/ 	.short	(.L_110 - .L_109)
	.align		4
.L_109:
        /*0250*/ 	.word	index@(_ZN7cutlass13device_kernelIN5flash11enable_sm90INS1_16FlashAttnFwdSm90INS1_25CollectiveMainloopFwdSm90ILi2EN4cute5tupleIJNS5_1CILi1EEES8_S8_EEENS6_IJNS7_ILi128EEENS7_ILi160EEESA_EEELi128ENS_12float_e4m3_tEfNS_4arch4Sm90ELb0ELb0ELb1ELb1ELb1ELb1ELb0ELb1ELb1ELb1ELb1ELb0EEENS1_21CollectiveEpilogueFwdINS6_IJSA_SA_SB_EEES9_NS_10bfloat16_tESF_Li256ELb1ELb1ELb1ELb1EEENS1_36VarlenDynamicPersistentTileSchedulerILi128ELi160ELi256ELi128ELb1ELb1ELb1ELb0ELb1ELb1EEEEEEEEEvNT_6ParamsE)
        /*0254*/ 	.word	0x00000000


	//----- nvinfo : EIATTR_REGCOUNT
	.align		4
.L_110:
        /*0258*/ 	.byte	0x04, 0x2f
        /*025a*/ 	.short	(.L_112 - .L_111)
	.align		4
.L_111:
        /*025c*/ 	.word	index@(_ZN7cutlass13device_kernelIN5flash11enable_sm90INS1_16FlashAttnFwdSm90INS1_25CollectiveMainloopFwdSm90ILi2EN4cute5tupleIJNS5_1CILi1EEES8_S8_EEENS6_IJNS7_ILi128EEENS7_ILi160EEESA_EEELi128ENS_12float_e4m3_tEfNS_4arch4Sm90ELb0ELb0ELb1ELb1ELb1ELb0ELb0ELb1ELb1ELb1ELb1ELb0EEENS1_21CollectiveEpilogueFwdINS6_IJSA_SA_SB_EEES9_NS_10bfloat16_tESF_Li256ELb1ELb1ELb1ELb1EEENS1_36VarlenDynamicPersistentTileSchedulerILi128ELi160ELi256ELi128ELb1ELb1ELb1ELb0ELb1ELb1EEEEEEEEEvNT_6ParamsE)
        /*0260*/ 	.word	0x00000004


	//----- nvinfo : EIATTR_FRAME_SIZE
	.align		4
.L_112:
        /*0264*/ 	.byte	0x04, 0x11
        /*0266*/ 	.short	(.L_114 - .L_113)
	.align		4
.L_113:
        /*0268*/ 	.word	index@(_ZN7cutlass13device_kernelIN5flash11enable_sm90INS1_16FlashAttnFwdSm90INS1_25CollectiveMainloopFwdSm90ILi2EN4cute5tupleIJNS5_1CILi1EEES8_S8_EEENS6_IJNS7_ILi128EEENS7_ILi160EEESA_EEELi128ENS_12float_e4m3_tEfNS_4arch4Sm90ELb0ELb0ELb1ELb1ELb1ELb0ELb0ELb1ELb1ELb1ELb1ELb0EEENS1_21CollectiveEpilogueFwdINS6_IJSA_SA_SB_EEES9_NS_10bfloat16_tESF_Li256ELb1ELb1ELb1ELb1EEENS1_36VarlenDynamicPersistentTileSchedulerILi128ELi160ELi256ELi128ELb1ELb1ELb1ELb0ELb1ELb1EEEEEEEEEvNT_6ParamsE)
        /*026c*/ 	.word	0x00000000


	//----- nvinfo : EIATTR_REGCOUNT
	.align		4
.L_114:
        /*0270*/ 	.byte	0x04, 0x2f
        /*0272*/ 	.short	(.L_116 - .L_115)
	.align		4
.L_115:
        /*0274*/ 	.word	index@(_ZN7cutlass13device_kernelIN5flash11enable_sm90INS1_16FlashAttnFwdSm90INS1_25CollectiveMainloopFwdSm90ILi2EN4cute5tupleIJNS5_1CILi1EEES8_S8_EEENS6_IJNS7_ILi128EEENS7_ILi160EEESA_EEELi128ENS_12float_e4m3_tEfNS_4arch4Sm90ELb0ELb0ELb1ELb0ELb1ELb0ELb0ELb1ELb1ELb1ELb1ELb0EEENS1_21CollectiveEpilogueFwdINS6_IJSA_SA_SB_EEES9_NS_10bfloat16_tESF_Li256ELb0ELb1ELb1ELb1EEENS1_19SingleTileSchedulerILb0ELb1ELb1ELi128EEEEEEEEEvNT_6ParamsE)
        /*0278*/ 	.word	0x00000004


	//----- nvinfo : EIATTR_FRAME_SIZE
	.align		4
.L_116:
        /*027c*/ 	.byte	0x04, 0x11
        /*027e*/ 	.short	(.L_118 - .L_117)
	.align		4
.L_117:
        /*0280*/ 	.word	index@(_ZN7cutlass13device_kernelIN5flash11enable_sm90INS1_16FlashAttnFwdSm90INS1_25CollectiveMainloopFwdSm90ILi2EN4cute5tupleIJNS5_1CILi1EEES8_S8_EEENS6_IJNS7_ILi128EEENS7_ILi160EEESA_EEELi128ENS_12float_e4m3_tEfNS_4arch4Sm90ELb0ELb0ELb1ELb0ELb1ELb0ELb0ELb1ELb1ELb1ELb1ELb0EEENS1_21CollectiveEpilogueFwdINS6_IJSA_SA_SB_EEES9_NS_10bfloat16_tESF_Li256ELb0ELb1ELb1ELb1EEENS1_19SingleTileSchedulerILb0ELb1ELb1ELi128EEEEEEEEEvNT_6ParamsE)
        /*0284*/ 	.word	0x00000000


	//----- nvinfo : EIATTR_REGCOUNT
	.align		4
.L_118:
        /*0288*/ 	.byte	0x04, 0x2f
        /*028a*/ 	.short	(.L_120 - .L_119)
	.align		4
.L_119:
        /*028c*/ 	.word	index@(_ZN7cutlass13device_kernelIN5flash11enable_sm90INS1_16FlashAttnFwdSm90INS1_25CollectiveMainloopFwdSm90ILi2EN4cute5tupleIJNS5_1CILi1EEES8_S8_EEENS6_IJNS7_ILi128EEENS7_ILi160EEENS7_ILi192EEEEEELi192ENS_12float_e4m3_tEfNS_4arch4Sm90ELb1ELb0ELb1ELb1ELb1ELb1ELb0ELb1ELb1ELb1ELb1ELb0EEENS1_21CollectiveEpilogueFwdINS6_IJSA_SC_SB_EEES9_NS_10bfloat16_tESG_Li256ELb1ELb1ELb1ELb1EEENS1_36VarlenDynamicPersistentTileSchedulerILi128ELi160ELi256ELi128ELb1ELb1ELb1ELb1ELb1ELb1EEEEEEEEEvNT_6ParamsE)
        /*0290*/ 	.word	0x00000004


	//----- nvinfo : EIATTR_FRAME_SIZE
	.align		4
.L_120:
        /*0294*/ 	.byte	0x04, 0x11
        /*0296*/ 	.short	(.L_122 - .L_121)
	.align		4
.L_121:
        /*0298*/ 	.word	index@(_ZN7cutlass13device_kernelIN5flash11enable_sm90INS1_16FlashAttnFwdSm90INS1_25CollectiveMainloopFwdSm90ILi2EN4cute5tupleIJNS5_1CILi1EEES8_S8_EEENS6_IJNS7_ILi128EEENS7_ILi160EEENS7_ILi192EEEEEELi192ENS_12float_e4m3_tEfNS_4arch4Sm90ELb1ELb0ELb1ELb1ELb1ELb1ELb0ELb1ELb1ELb1ELb1ELb0EEENS1_21CollectiveEpilogueFwdINS6_IJSA_SC_SB_EEES9_NS_10bfloat16_tESG_Li256ELb1ELb1ELb1ELb1EEENS1_36VarlenDynamicPersistentTileSchedulerILi128ELi160ELi256ELi128ELb1ELb1ELb1ELb1ELb1ELb1EEEEEEEEEvNT_6ParamsE)
        /*029c*/ 	.word	0x00000000


	//----- nvinfo : EIATTR_REGCOUNT
	.align		4
.L_122:
        /*02a0*/ 	.byte	0x04, 0x2f
        /*02a2*/ 	.short	(.L_124 - .L_123)
	.align		4
.L_123:
        /*02a4*/ 	.word	index@(_ZN7cutlass13device_kernelIN5flash11enable_sm90INS1_16FlashAttnFwdSm90INS1_25CollectiveMainloopFwdSm90ILi2EN4cute5tupleIJNS5_1CILi1EEES8_S8_EEENS6_IJNS7_ILi128EEENS7_ILi160EEENS7_ILi192EEEEEELi192ENS_12float_e4m3_tEfNS_4arch4Sm90ELb1ELb0ELb1ELb1ELb1ELb0ELb0ELb1ELb1ELb1ELb1ELb0EEENS1_21CollectiveEpilogueFwdINS6_IJSA_SC_SB_EEES9_NS_10bfloat16_tESG_Li256ELb1ELb1ELb1ELb1EEENS1_36VarlenDynamicPersistentTileSchedulerILi128ELi160ELi256ELi128ELb1ELb1ELb1ELb1ELb1ELb1EEEEEEEEEvNT_6ParamsE)
        /*02a8*/ 	.word	0x00000004


	//----- nvinfo : EIATTR_FRAME_SIZE
	.align		4
.L_124:
        /*02ac*/ 	.byte	0x04, 0x11
        /*02ae*/ 	.short	(.L_126 - .L_125)
	.align		4
.L_125:
        /*02b0*/ 	.word	index@(_ZN7cutlass13device_kernelIN5flash11enable_sm90INS1_16FlashAttnFwdSm90INS1_25CollectiveMainloopFwdSm90ILi2EN4cute5tupleIJNS5_1CILi1EEES8_S8_EEENS6_IJNS7_ILi128EEENS7_ILi160EEENS7_ILi192EEEEEELi192ENS_12float_e4m3_tEfNS_4arch4Sm90ELb1ELb0ELb1ELb1ELb1ELb0ELb0ELb1ELb1ELb1ELb1ELb0EEENS1_21CollectiveEpilogueFwdINS6_IJSA_SC_SB_EEES9_NS_10bfloat16_tESG_Li256ELb1ELb1ELb1ELb1EEENS1_36VarlenDynamicPersistentTileSchedulerILi128ELi160ELi256ELi128ELb1ELb1ELb1ELb1ELb1ELb1EEEEEEEEEvNT_6ParamsE)
        /*02b4*/ 	.word	0x00000000


	//----- nvinfo : EIATTR_REGCOUNT
	.align		4
.L_126:
        /*02b8*/ 	.byte	0x04, 0x2f
        /*02ba*/ 	.short	(.L_128 - .L_127)
	.align		4
.L_127:
        /*02bc*/ 	.word	index@(_ZN7cutlass13device_kernelIN5flash11enable_sm90INS1_16FlashAttnFwdSm90INS1_25CollectiveMainloopFwdSm90ILi2EN4cute5tupleIJNS5_1CILi1EEES8_S8_EEENS6_IJNS7_ILi128EEENS7_ILi160EEENS7_ILi192EEEEEELi192ENS_12float_e4m3_tEfNS_4arch4Sm90ELb1ELb0ELb1ELb0ELb1ELb0ELb0ELb1ELb1ELb1ELb1ELb0EEENS1_21CollectiveEpilogueFwdINS6_IJSA_SC_SB_EEES9_NS_10bfloat16_tESG_Li256ELb0ELb1ELb1ELb1EEENS1_19SingleTileSchedulerILb0ELb1ELb1ELi128EEEEEEEEEvNT_6ParamsE)
        /*02c0*/ 	.word	0x00000004


	//----- nvinfo : EIATTR_FRAME_SIZE
	.align		4
.L_128:
        /*02c4*/ 	.byte	0x04, 0x11
        /*02c6*/ 	.short	(.L_130 - .L_129)
	.align		4
.L_129:
        /*02c8*/ 	.word	index@(_ZN7cutlass13device_kernelIN5flash11enable_sm90INS1_16FlashAttnFwdSm90INS1_25CollectiveMainloopFwdSm90ILi2EN4cute5tupleIJNS5_1CILi1EEES8_S8_EEENS6_IJNS7_ILi128EEENS7_ILi160EEENS7_ILi192EEEEEELi192ENS_12float_e4m3_tEfNS_4arch4Sm90ELb1ELb0ELb1ELb0ELb1ELb0ELb0ELb1ELb1ELb1ELb1ELb0EEENS1_21CollectiveEpilogueFwdINS6_IJSA_SC_SB_EEES9_NS_10bfloat16_tESG_Li256ELb0ELb1ELb1ELb1EEENS1_19SingleTileSchedulerILb0ELb1ELb1ELi128EEEEEEEEEvNT_6ParamsE)
        /*02cc*/ 	.word	0x00000000


	//----- nvinfo : EIATTR_REGCOUNT
	.align		4
.L_130:
        /*02d0*/ 	.byte	0x04, 0x2f
        /*02d2*/ 	.short	(.L_132 - .L_131)
	.align		4
.L_131:
        /*02d4*/ 	.word	index@(_ZN7cutlass13device_kernelIN5flash11enable_sm90INS1_16FlashAttnFwdSm90INS1_25CollectiveMainloopFwdSm90ILi2EN4cute5tupleIJNS5_1CILi1EEES8_S8_EEENS6_IJNS7_ILi128EEESA_NS7_ILi192EEEEEELi192ENS_12float_e4m3_tEfNS_4arch4Sm90ELb0ELb1ELb1ELb1ELb1ELb1ELb0ELb1ELb1ELb1ELb1ELb0EEENS1_21CollectiveEpilogueFwdINS6_IJSA_SB_SA_EEES9_NS_10bfloat16_tESF_Li256ELb1ELb1ELb1ELb1EEENS1_36VarlenDynamicPersistentTileSchedulerILi128ELi128ELi256ELi128ELb1ELb1ELb1ELb1ELb0ELb1EEEEEEEEEvNT_6ParamsE)
        /*02d8*/ 	.word	0x00000004


	//----- nvinfo : EIATTR_FRAME_SIZE
	.align		4
.L_132:
        /*02dc*/ 	.byte	0x04, 0x11
        /*02de*/ 	.short	(.L_134 - .L_133)
	.align		4
.L_133:
        /*02e0*/ 	.word	index@(_ZN7cutlass13device_kernelIN5flash11enable_sm90INS1_16FlashAttnFwdSm90INS1_25CollectiveMainloopFwdSm90ILi2EN4cute5tupleIJNS5_1CILi1EEES8_S8_EEENS6_IJNS7_ILi128EEESA_NS7_ILi192EEEEEELi192ENS_12float_e4m3_tEfNS_4arch4Sm90ELb0ELb1ELb1ELb1ELb1ELb1ELb0ELb1ELb1ELb1ELb1ELb0EEENS1_21CollectiveEpilogueFwdINS6_IJSA_SB_SA_EEES9_NS_10bfloat16_tESF_Li256ELb1ELb1ELb1ELb1EEENS1_36VarlenDynamicPersistentTileSchedulerILi128ELi128ELi256ELi128ELb1ELb1ELb1ELb1ELb0ELb1EEEEEEEEEvNT_6ParamsE)
        /*02e4*/ 	.word	0x00000000


	//----- nvinfo : EIATTR_REGCOUNT
	.align		4
.L_134:
        /*02e8*/ 	.byte	0x04, 0x2f
        /*02ea*/ 	.short	(.L_136 - .L_135)
	.align		4
.L_135:
        /*02ec*/ 	.word	index@(_ZN7cutlass13device_kernelIN5flash11enable_sm90INS1_16FlashAttnFwdSm90INS1_25CollectiveMainloopFwdSm90ILi2EN4cute5tupleIJNS5_1CILi1EEES8_S8_EEENS6_IJNS7_ILi128EEESA_NS7_ILi192EEEEEELi192ENS_12float_e4m3_tEfNS_4arch4Sm90ELb0ELb1ELb1ELb1ELb1ELb0ELb0ELb1ELb1ELb1ELb1ELb0EEENS1_21CollectiveEpilogueFwdINS6_IJSA_SB_SA_EEES9_NS_10bfloat16_tESF_Li256ELb1ELb1ELb1ELb1EEENS1_36VarlenDynamicPersistentTileSchedulerILi128ELi128ELi256ELi128ELb1ELb1ELb1ELb1ELb0ELb1EEEEEEEEEvNT_6ParamsE)
        /*02f0*/ 	.word	0x00000004


	//----- nvinfo : EIATTR_FRAME_SIZE
	.align		4
.L_136:
        /*02f4*/ 	.byte	0x04, 0x11
        /*02f6*/ 	.short	(.L_138 - .L_137)
	.align		4
.L_137:
        /*02f8*/ 	.word	index@(_ZN7cutlass13device_kernelIN5flash11enable_sm90INS1_16FlashAttnFwdSm90INS1_25CollectiveMainloopFwdSm90ILi2EN4cute5tupleIJNS5_1CILi1EEES8_S8_EEENS6_IJNS7_ILi128EEESA_NS7_ILi192EEEEEELi192ENS_12float_e4m3_tEfNS_4arch4Sm90ELb0ELb1ELb1ELb1ELb1ELb0ELb0ELb1ELb1ELb1ELb1ELb0EEENS1_21CollectiveEpilogueFwdINS6_IJSA_SB_SA_EEES9_NS_10bfloat16_tESF_Li256ELb1ELb1ELb1ELb1EEENS1_36VarlenDynamicPersistentTileSchedulerILi128ELi128ELi256ELi128ELb1ELb1ELb1ELb1ELb0ELb1EEEEEEEEEvNT_6ParamsE)
        /*02fc*/ 	.word	0x00000000


	//----- nvinfo : EIATTR_REGCOUNT
	.align		4
.L_138:
        /*0300*/ 	.byte	0x04, 0x2f
        /*0302*/ 	.short	(.L_140 - .L_139)
	.align		4
.L_139:
        /*0304*/ 	.word	index@(_ZN7cutlass13device_kernelIN5flash11enable_sm90INS1_16FlashAttnFwdSm90INS1_25CollectiveMainloopFwdSm90ILi2EN4cute5tupleIJNS5_1CILi1EEES8_S8_EEENS6_IJNS7_ILi128EEESA_NS7_ILi192EEEEEELi192ENS_12float_e4m3_tEfNS_4arch4Sm90ELb0ELb1ELb1ELb0ELb1ELb0ELb0ELb1ELb1ELb1ELb1ELb0EEENS1_21CollectiveEpilogueFwdINS6_IJSA_SB_SA_EEES9_NS_10bfloat16_tESF_Li256ELb0ELb1ELb1ELb1EEENS1_19SingleTileSchedulerILb0ELb1ELb1ELi128EEEEEEEEEvNT_6ParamsE)
        /*0308*/ 	.word	0x00000004


	//----- nvinfo : EIATTR_FRAME_SIZE
	.align		4
.L_140:
        /*030c*/ 	.byte	0x04, 0x11
        /*030e*/ 	.short	(.L_142 - .L_141)
	.align		4
.L_141:
        /*0310*/ 	.word	index@(_ZN7cutlass13device_kernelIN5flash11enable_sm90INS1_16FlashAttnFwdSm90INS1_25CollectiveMainloopFwdSm90ILi2EN4cute5tupleIJNS5_1CILi1EEES8_S8_EEENS6_IJNS7_ILi128EEESA_NS7_ILi192EEEEEELi192ENS_12float_e4m3_tEfNS_4arch4Sm90ELb0ELb1ELb1ELb0ELb1ELb0ELb0ELb1ELb1ELb1ELb1ELb0EEENS1_21CollectiveEpilogueFwdINS6_IJSA_SB_SA_EEES9_NS_10bfloat16_tESF_Li256ELb0ELb1ELb1ELb1EEENS1_19SingleTileSchedulerILb0ELb1ELb1ELi128EEEEEEEEEvNT_6ParamsE)
        /*0314*/ 	.word	0x00000000


	//----- nvinfo : EIATTR_REGCOUNT
	.align		4
.L_142:
        /*0318*/ 	.byte	0x04, 0x2f
        /*031a*/ 	.short	(.L_144 - .L_143)
	.align		4
.L_143:
        /*031c*/ 	.word	index@(_ZN7cutlass13device_kernelIN5flash11enable_sm90INS1_16FlashAttnFwdSm90INS1_25CollectiveMainloopFwdSm90ILi2EN4cute5tupleIJNS5_1CILi1EEES8_S8_EEENS6_IJNS7_ILi128EEENS7_ILi160EEENS7_ILi192EEEEEELi192ENS_12float_e4m3_tEfNS_4arch4Sm90ELb0ELb0ELb1ELb1ELb1ELb1ELb0ELb1ELb1ELb1ELb1ELb0EEENS1_21CollectiveEpilogueFwdINS6_IJSA_SC_SB_EEES9_NS_10bfloat16_tESG_Li256ELb1ELb1ELb1ELb1EEENS1_36VarlenDynamicPersistentTileSchedulerILi128ELi160ELi256ELi128ELb1ELb1ELb1ELb0ELb1ELb1EEEEEEEEEvNT_6ParamsE)
        /*0320*/ 	.word	0x00000004


	//----- nvinfo : EIATTR_FRAME_SIZE
	.align		4
.L_144:
        /*0324*/ 	.byte	0x04, 0x11
        /*0326*/ 	.short	(.L_146 - .L_145)
	.align		4
.L_145:
        /*0328*/ 	.word	index@(_ZN7cutlass13device_kernelIN5flash11enable_sm90INS1_16FlashAttnFwdSm90INS1_25CollectiveMainloopFwdSm90ILi2EN4cute5tupleIJNS5_1CILi1EEES8_S8_EEENS6_IJNS7_ILi128EEENS7_ILi160EEENS7_ILi192EEEEEELi192ENS_12float_e4m3_tEfNS_4arch4Sm90ELb0ELb0ELb1ELb1ELb1ELb1ELb0ELb1ELb1ELb1ELb1ELb0EEENS1_21CollectiveEpilogueFwdINS6_IJSA_SC_SB_EEES9_NS_10bfloat16_tESG_Li256ELb1ELb1ELb1ELb1EEENS1_36VarlenDynamicPersistentTileSchedulerILi128ELi160ELi256ELi128ELb1ELb1ELb1ELb0ELb1ELb1EEEEEEEEEvNT_6ParamsE)
        /*032c*/ 	.word	0x00000000


	//----- nvinfo : EIATTR_REGCOUNT
	.align		4
.L_146:
        /*0330*/ 	.byte	0x04, 0x2f
        /*0332*/ 	.short	(.L_148 - .L_147)
	.align		4
.L_147:
        /*0334*/ 	.word	index@(_ZN7cutlass13device_kernelIN5flash11enable_sm90INS1_16FlashAttnFwdSm90INS1_25CollectiveMainloopFwdSm90ILi2EN4cute5tupleIJNS5_1CILi1EEES8_S8_EEENS6_IJNS7_ILi128EEENS7_ILi160EEENS7_ILi192EEEEEELi192ENS_12float_e4m3_tEfNS_4arch4Sm90ELb0ELb0ELb1ELb1ELb1ELb0ELb0ELb1ELb1ELb1ELb1ELb0EEENS1_21CollectiveEpilogueFwdINS6_IJSA_SC_SB_EEES9_NS_10bfloat16_tESG_Li256ELb1ELb1ELb1ELb1EEENS1_36VarlenDynamicPersistentTileSchedulerILi128ELi160ELi256ELi128ELb1ELb1ELb1ELb0ELb1ELb1EEEEEEEEEvNT_6ParamsE)
        /*0338*/ 	.word	0x00000004


	//----- nvinfo : EIATTR_FRAME_SIZE
	.align		4
.L_148:
        /*033c*/ 	.byte	0x04, 0x11
        /*033e*/ 	.short	(.L_150 - .L_149)
	.align		4
.L_149:
        /*0340*/ 	.word	index@(_ZN7cutlass13device_kernelIN5flash11enable_sm90INS1_16FlashAttnFwdSm90INS1_25CollectiveMainloopFwdSm90ILi2EN4cute5tupleIJNS5_1CILi1EEES8_S8_EEENS6_IJNS7_ILi128EEENS7_ILi160EEENS7_ILi192EEEEEELi192ENS_12float_e4m3_tEfNS_4arch4Sm90ELb0ELb0ELb1ELb1ELb1ELb0ELb0ELb1ELb1ELb1ELb1ELb0EEENS1_21CollectiveEpilogueFwdINS6_IJSA_SC_SB_EEES9_NS_10bfloat16_tESG_Li256ELb1ELb1ELb1ELb1EEENS1_36VarlenDynamicPersistentTileSchedulerILi128ELi160ELi256ELi128ELb1ELb1ELb1ELb0ELb1ELb1EEEEEEEEEvNT_6ParamsE)
        /*0344*/ 	.word	0x00000000


	//----- nvinfo : EIATTR_REGCOUNT
	.align		4
.L_150:
        /*0348*/ 	.byte	0x04, 0x2f
        /*034a*/ 	.short	(.L_152 - .L_151)
	.align		4
.L_151:
        /*034c*/ 	.word	index@(_ZN7cutlass13device_kernelIN5flash11enable_sm90INS1_16FlashAttnFwdSm90INS1_25CollectiveMainloopFwdSm90ILi2EN4cute5tupleIJNS5_1CILi1EEES8_S8_EEENS6_IJNS7_ILi128EEENS7_ILi160EEENS7_ILi192EEEEEELi192ENS_12float_e4m3_tEfNS_4arch4Sm90ELb0ELb0ELb1ELb0ELb1ELb0ELb0ELb1ELb1ELb1ELb1ELb0EEENS1_21CollectiveEpilogueFwdINS6_IJSA_SC_SB_EEES9_NS_10bfloat16_tESG_Li256ELb0ELb1ELb1ELb1EEENS1_19SingleTileSchedulerILb0ELb1ELb1ELi128EEEEEEEEEvNT_6ParamsE)
        /*0350*/ 	.word	0x00000004


	//----- nvinfo : EIATTR_FRAME_SIZE
	.align		4
.L_152:
        /*0354*/ 	.byte	0x04, 0x11
        /*0356*/ 	.short	(.L_154 - .L_153)
	.align		4
.L_153:
        /*0358*/ 	.word	index@(_ZN7cutlass13device_kernelIN5flash11enable_sm90INS1_16FlashAttnFwdSm90INS1_25CollectiveMainloopFwdSm90ILi2EN4cute5tupleIJNS5_1CILi1EEES8_S8_EEENS6_IJNS7_ILi128EEENS7_ILi160EEENS7_ILi192EEEEEELi192ENS_12float_e4m3_tEfNS_4arch4Sm90ELb0ELb0ELb1ELb0ELb1ELb0ELb0ELb1ELb1ELb1ELb1ELb0EEENS1_21CollectiveEpilogueFwdINS6_IJSA_SC_SB_EEES9_NS_10bfloat16_tESG_Li256ELb0ELb1ELb1ELb1EEENS1_19SingleTileSchedulerILb0ELb1ELb1ELi128EEEEEEEEEvNT_6ParamsE)
        /*035c*/ 	.word	0x00000000


	//----- nvinfo : EIATTR_REGCOUNT
	.align		4
.L_154:
        /*0360*/ 	.byte	0x04, 0x2f
        /*0362*/ 	.short	(.L_156 - .L_155)
	.align		4
.L_155:
        /*0364*/ 	.word	index@(_ZN7cutlass13device_kernelIN5flash11enable_sm90INS1_16FlashAttnFwdSm90INS1_25CollectiveMainloopFwdSm90ILi2EN4cute5tupleIJNS5_1CILi1EEES8_S8_EEENS6_IJNS7_ILi128EEESA_NS7_ILi256EEEEEELi256ENS_12float_e4m3_tEfNS_4arch4Sm90ELb1ELb0ELb1ELb1ELb1ELb1ELb0ELb1ELb0ELb1ELb1ELb0EEENS1_21CollectiveEpilogueFwdINS6_IJSA_SB_SA_EEES9_NS_10bfloat16_tESF_Li256ELb1ELb1ELb1ELb1EEENS1_36VarlenDynamicPersistentTileSchedulerILi128ELi128ELi256ELi128ELb1ELb1ELb1ELb1ELb1ELb1EEEEEEEEEvNT_6ParamsE)
        /*0368*/ 	.word	0x00000004


	//----- nvinfo : EIATTR_FRAME_SIZE
	.align		4
.L_156:
        /*036c*/ 	.byte	0x04, 0x11
        /*036e*/ 	.short	(.L_158 - .L_157)
	.align		4
.L_157:
        /*0370*/ 	.word	index@(_ZN7cutlass13device_kernelIN5flash11enable_sm90INS1_16FlashAttnFwdSm90INS1_25CollectiveMainloopFwdSm90ILi2EN4cute5tupleIJNS5_1CILi1EEES8_S8_EEENS6_IJNS7_ILi128EEESA_NS7_ILi256EEEEEELi256ENS_12float_e4m3_tEfNS_4arch4Sm90ELb1ELb0ELb1ELb1ELb1ELb1ELb0ELb1ELb0ELb1ELb1ELb0EEENS1_21CollectiveEpilogueFwdINS6_IJSA_SB_SA_EEES9_NS_10bfloat16_tESF_Li256ELb1ELb1ELb1ELb1EEENS1_36VarlenDynamicPersistentTileSchedulerILi128ELi128ELi256ELi128ELb1ELb1ELb1ELb1ELb1ELb1EEEEEEEEEvNT_6ParamsE)
        /*0374*/ 	.word	0x00000000


	//----- nvinfo : EIATTR_REGCOUNT
	.align		4
.L_158:
        /*0378*/ 	.byte	0x04, 0x2f
        /*037a*/ 	.short	(.L_160 - .L_159)
	.align		4
.L_159:
        /*037c*/ 	.word	index@(_ZN7cutlass13device_kernelIN5flash11enable_sm90INS1_16FlashAttnFwdSm90INS1_25CollectiveMainloopFwdSm90ILi2EN4cute5tupleIJNS5_1CILi1EEES8_S8_EEENS6_IJNS7_ILi128EEESA_NS7_ILi256EEEEEELi256ENS_12float_e4m3_tEfNS_4arch4Sm90ELb1ELb0ELb1ELb1ELb1ELb0ELb0ELb1ELb0ELb1ELb1ELb0EEENS1_21CollectiveEpilogueFwdINS6_IJSA_SB_SA_EEES9_NS_10bfloat16_tESF_Li256ELb1ELb1ELb1ELb1EEENS1_36VarlenDynamicPersistentTileSchedulerILi128ELi128ELi256ELi128ELb1ELb1ELb1ELb1ELb1ELb1EEEEEEEEEvNT_6ParamsE)
        /*0380*/ 	.word	0x00000004


	//----- nvinfo : EIATTR_FRAME_SIZE
	.align		4
.L_160:
        /*0384*/ 	.byte	0x04, 0x11
        /*0386*/ 	.short	(.L_162 - .L_161)
	.align		4
.L_161:
        /*0388*/ 	.word	index@(_ZN7cutlass13device_kernelIN5flash11enable_sm90INS1_16FlashAttnFwdSm90INS1_25CollectiveMainloopFwdSm90ILi2EN4cute5tupleIJNS5_1CILi1EEES8_S8_EEENS6_IJNS7_ILi128EEESA_NS7_ILi256EEEEEELi256ENS_12float_e4m3_tEfNS_4arch4Sm90ELb1ELb0ELb1ELb1ELb1ELb0ELb0ELb1ELb0ELb1ELb1ELb0EEENS1_21CollectiveEpilogueFwdINS6_IJSA_SB_SA_EEES9_NS_10bfloat16_tESF_Li256ELb1ELb1ELb1ELb1EEENS1_36VarlenDynamicPersistentTileSchedulerILi128ELi128ELi256ELi128ELb1ELb1ELb1ELb1ELb1ELb1EEEEEEEEEvNT_6ParamsE)
        /*038c*/ 	.word	0x00000000


	//----- nvinfo : EIATTR_REGCOUNT
	.align		4
.L_162:
        /*0390*/ 	.byte	0x04, 0x2f
        /*0392*/ 	.short	(.L_164 - .L_163)
	.align		4
.L_163:
        /*0394*/ 	.word	index@(_ZN7cutlass13device_kernelIN5flash11enable_sm90INS1_16FlashAttnFwdSm90INS1_25CollectiveMainloopFwdSm90ILi2EN4cute5tupleIJNS5_1CILi1EEES8_S8_EEENS6_IJNS7_ILi128EEESA_NS7_ILi256EEEEEELi256ENS_12float_e4m3_tEfNS_4arch4Sm90ELb1ELb0ELb1ELb0ELb1ELb0ELb0ELb1ELb0ELb1ELb1ELb0EEENS1_21CollectiveEpilogueFwdINS6_IJSA_SB_SA_EEES9_NS_10bfloat16_tESF_Li256ELb0ELb1ELb1ELb1EEENS1_19SingleTileSchedulerILb0ELb1ELb1ELi128EEEEEEEEEvNT_6ParamsE)
        /*0398*/ 	.word	0x00000004


	//----- nvinfo : EIATTR_FRAME_SIZE
	.align		4
.L_164:
        /*039c*/ 	.byte	0x04, 0x11
        /*039e*/ 	.short	(.L_166 - .L_165)
	.align		4
.L_165:
        /*03a0*/ 	.word	index@(_ZN7cutlass13device_kernelIN5flash11enable_sm90INS1_16FlashAttnFwdSm90INS1_25CollectiveMainloopFwdSm90ILi2EN4cute5tupleIJNS5_1CILi1EEES8_S8_EEENS6_IJNS7_ILi128EEESA_NS7_ILi256EEEEEELi256ENS_12float_e4m3_tEfNS_4arch4Sm90ELb1ELb0ELb1ELb0ELb1ELb0ELb0ELb1ELb0ELb1ELb1ELb0EEENS1_21CollectiveEpilogueFwdINS6_IJSA_SB_SA_EEES9_NS_10bfloat16_tESF_Li256ELb0ELb1ELb1ELb1EEENS1_19SingleTileSchedulerILb0ELb1ELb1ELi128EEEEEEEEEvNT_6ParamsE)
        /*03a4*/ 	.word	0x00000000


	//----- nvinfo : EIATTR_REGCOUNT
	.align		4
.L_166:
        /*03a8*/ 	.byte	0x04, 0x2f
        /*03aa*/ 	.short	(.L_168 - .L_167)
	.align		4
.L_167:
        /*03ac*/ 	.word	index@(_ZN7cutlass13device_kernelIN5flash11enable_sm90INS1_16FlashAttnFwdSm90INS1_25CollectiveMainloopFwdSm90ILi2EN4cute5tupleIJNS5_1CILi1EEES8_S8_EEENS6_IJNS7_ILi128EEENS7_ILi64EEENS7_ILi256EEEEEELi256ENS_12float_e4m3_tEfNS_4arch4Sm90ELb0ELb1ELb1ELb1ELb1ELb1ELb0ELb1ELb0ELb1ELb1ELb0EEENS1_21CollectiveEpilogueFwdINS6_IJSA_SC_SB_EEES9_NS_10bfloat16_tESG_Li256ELb1ELb1ELb1ELb1EEENS1_36VarlenDynamicPersistentTileSchedulerILi128ELi64ELi256ELi128ELb1ELb1ELb1ELb1ELb0ELb1EEEEEEEEEvNT_6ParamsE)
        /*03b0*/ 	.word	0x00000004


	//----- nvinfo : EIATTR_FRAME_SIZE
	.align		4
.L_168:
        /*03b4*/ 	.byte	0x04, 0x11
        /*03b6*/ 	.short	(.L_170 - .L_169)
	.align		4
.L_169:
        /*03b8*/ 	.word	index@(_ZN7cutlass13device_kernelIN5flash11enable_sm90INS1_16FlashAttnFwdSm90INS1_25CollectiveMainloopFwdSm90ILi2EN4cute5tupleIJNS5_1CILi1EEES8_S8_EEENS6_IJNS7_ILi128EEENS7_ILi64EEENS7_ILi256EEEEEELi256ENS_12float_e4m3_tEfNS_4arch4Sm90ELb0ELb1ELb1ELb1ELb1ELb1ELb0ELb1ELb0ELb1ELb1ELb0EEENS1_21CollectiveEpilogueFwdINS6_IJSA_SC_SB_EEES9_NS_10bfloat16_tESG_Li256ELb1ELb1ELb1ELb1EEENS1_36VarlenDynamicPersistentTileSchedulerILi128ELi64ELi256ELi128ELb1ELb1ELb1ELb1ELb0ELb1EEEEEEEEEvNT_6ParamsE)
        /*03bc*/ 	.word	0x00000000


	//----- nvinfo : EIATTR_REGCOUNT
	.align		4
.L_170:
        /*03c0*/ 	.byte	0x04, 0x2f
        /*03c2*/ 	.short	(.L_172 - .L_171)
	.align		4
.L_171:
        /*03c4*/ 	.word	index@(_ZN7cutlass13device_kernelIN5flash11enable_sm90INS1_16FlashAttnFwdSm90INS1_25CollectiveMainloopFwdSm90ILi2EN4cute5tupleIJNS5_1CILi1EEES8_S8_EEENS6_IJNS7_ILi128EEENS7_ILi64EEENS7_ILi256EEEEEELi256ENS_12float_e4m3_tEfNS_4arch4Sm90ELb0ELb1ELb1ELb1ELb1ELb0ELb0ELb1ELb0ELb1ELb1ELb0EEENS1_21CollectiveEpilogueFwdINS6_IJSA_SC_SB_EEES9_NS_10bfloat16_tESG_Li256ELb1ELb1ELb1ELb1EEENS1_36VarlenDynamicPersistentTileSchedulerILi128ELi64ELi256ELi128ELb1ELb1ELb1ELb1ELb0ELb1EEEEEEEEEvNT_6ParamsE)
        /*03c8*/ 	.word	0x00000004


	//----- nvinfo : EIATTR_FRAME_SIZE
	.align		4
.L_172:
        /*03cc*/ 	.byte	0x04, 0x11
        /*03ce*/ 	.short	(.L_174 - .L_173)
	.align		4
.L_173:
        /*03d0*/ 	.word	index@(_ZN7cutlass13device_kernelIN5flash11enable_sm90INS1_16FlashAttnFwdSm90INS1_25CollectiveMainloopFwdSm90ILi2EN4cute5tupleIJNS5_1CILi1EEES8_S8_EEENS6_IJNS7_ILi128EEENS7_ILi64EEENS7_ILi256EEEEEELi256ENS_12float_e4m3_tEfNS_4arch4Sm90ELb0ELb1ELb1ELb1ELb1ELb0ELb0ELb1ELb0ELb1ELb1ELb0EEENS1_21CollectiveEpilogueFwdINS6_IJSA_SC_SB_EEES9_NS_10bfloat16_tESG_Li256ELb1ELb1ELb1ELb1EEENS1_36VarlenDynamicPersistentTileSchedulerILi128ELi64ELi256ELi128ELb1ELb1ELb1ELb1ELb0ELb1EEEEEEEEEvNT_6ParamsE)
        /*03d4*/ 	.word	0x00000000


	//----- nvinfo : EIATTR_REGCOUNT
	.align		4
.L_174:
        /*03d8*/ 	.byte	0x04, 0x2f
        /*03da*/ 	.short	(.L_176 - .L_175)
	.align		4
.L_175:
        /*03dc*/ 	.word	index@(_ZN7cutlass13device_kernelIN5flash11enable_sm90INS1_16FlashAttnFwdSm90INS1_25CollectiveMainloopFwdSm90ILi2EN4cute5tupleIJNS5_1CILi1EEES8_S8_EEENS6_IJNS7_ILi128EEENS7_ILi64EEENS7_ILi256EEEEEELi256ENS_12float_e4m3_tEfNS_4arch4Sm90ELb0ELb1ELb1ELb0ELb1ELb0ELb0ELb1ELb0ELb1ELb1ELb0EEENS1_21CollectiveEpilogueFwdINS6_IJSA_SC_SB_EEES9_NS_10bfloat16_tESG_Li256ELb0ELb1ELb1ELb1EEENS1_19SingleTileSchedulerILb0ELb1ELb1ELi128EEEEEEEEEvNT_6ParamsE)
        /*03e0*/ 	.word	0x00000004


	//----- nvinfo : EIATTR_FRAME_SIZE
	.align		4
.L_176:
        /*03e4*/ 	.byte	0x04, 0x11
        /*03e6*/ 	.short	(.L_178 - .L_177)
	.align		4
.L_177:
        /*03e8*/ 	.word	index@(_ZN7cutlass13device_kernelIN5flash11enable_sm90INS1_16FlashAttnFwdSm90INS1_25CollectiveMainloopFwdSm90ILi2EN4cute5tupleIJNS5_1CILi1EEES8_S8_EEENS6_IJNS7_ILi128EEENS7_ILi64EEENS7_ILi256EEEEEELi256ENS_12float_e4m3_tEfNS_4arch4Sm90ELb0ELb1ELb1ELb0ELb1ELb0ELb0ELb1ELb0ELb1ELb1ELb0EEENS1_21CollectiveEpilogueFwdINS6_IJSA_SC_SB_EEES9_NS_10bfloat16_tESG_Li256ELb0ELb1ELb1ELb1EEENS1_19SingleTileSchedulerILb0ELb1ELb1ELi128EEEEEEEEEvNT_6ParamsE)
        /*03ec*/ 	.word	0x00000000


	//----- nvinfo : EIATTR_REGCOUNT
	.align		4
.L_178:
        /*03f0*/ 	.byte	0x04, 0x2f
        /*03f2*/ 	.short	(.L_180 - .L_179)
	.align		4
.L_179:
        /*03f4*/ 	.word	index@(_ZN7cutlass13device_kernelIN5flash11enable_sm90INS1_16FlashAttnFwdSm90INS1_25CollectiveMainloopFwdSm90ILi2EN4cute5tupleIJNS5_1CILi1EEES8_S8_EEENS6_IJNS7_ILi128EEESA_NS7_ILi256EEEEEELi256ENS_12float_e4m3_tEfNS_4arch4Sm90ELb0ELb0ELb1ELb1ELb1ELb1ELb0ELb1ELb0ELb1ELb1ELb0EEENS1_21CollectiveEpilogueFwdINS6_IJSA_SB_SA_EEES9_NS_10bfloat16_tESF_Li256ELb1ELb1ELb1ELb1EEENS1_36VarlenDynamicPersistentTileSchedulerILi128ELi128ELi256ELi128ELb1ELb1ELb1ELb0ELb1ELb1EEEEEEEEEvNT_6ParamsE)
        /*03f8*/ 	.word	0x00000004


	//----- nvinfo : EIATTR_FRAME_SIZE
	.align		4
.L_180:
        /*03fc*/ 	.byte	0x04, 0x11
        /*03fe*/ 	.short	(.L_182 - .L_181)
	.align		4
.L_181:
        /*0400*/ 	.word	index@(_ZN7cutlass13device_kernelIN5flash11enable_sm90INS1_16FlashAttnFwdSm90INS1_25CollectiveMainloopFwdSm90ILi2EN4cute5tupleIJNS5_1CILi1EEES8_S8_EEENS6_IJNS7_ILi128EEESA_NS7_ILi256EEEEEELi256ENS_12float_e4m3_tEfNS_4arch4Sm90ELb0ELb0ELb1ELb1ELb1ELb1ELb0ELb1ELb0ELb1ELb1ELb0EEENS1_21CollectiveEpilogueFwdINS6_IJSA_SB_SA_EEES9_NS_10bfloat16_tESF_Li256ELb1ELb1ELb1ELb1EEENS1_36VarlenDynamicPersistentTileSchedulerILi128ELi128ELi256ELi128ELb1ELb1ELb1ELb0ELb1ELb1EEEEEEEEEvNT_6ParamsE)
        /*0404*/ 	.word	0x00000000


	//----- nvinfo : EIATTR_REGCOUNT
	.align		4
.L_182:
        /*0408*/ 	.byte	0x04, 0x2f
        /*040a*/ 	.short	(.L_184 - .L_183)
	.align		4
.L_183:
        /*040c*/ 	.word	index@(_ZN7cutlass13device_kernelIN5flash11enable_sm90INS1_16FlashAttnFwdSm90INS1_25CollectiveMainloopFwdSm90ILi2EN4cute5tupleIJNS5_1CILi1EEES8_S8_EEENS6_IJNS7_ILi128EEESA_NS7_ILi256EEEEEELi256ENS_12float_e4m3_tEfNS_4arch4Sm90ELb0ELb0ELb1ELb1ELb1ELb0ELb0ELb1ELb0ELb1ELb1ELb0EEENS1_21CollectiveEpilogueFwdINS6_IJSA_SB_SA_EEES9_NS_10bfloat16_tESF_Li256ELb1ELb1ELb1ELb1EEENS1_36VarlenDynamicPersistentTileSchedulerILi128ELi128ELi256ELi128ELb1ELb1ELb1ELb0ELb1ELb1EEEEEEEEEvNT_6ParamsE)
        /*0410*/ 	.word	0x00000004


	//----- nvinfo : EIATTR_FRAME_SIZE
	.align		4
.L_184:
        /*0414*/ 	.byte	0x04, 0x11
        /*0416*/ 	.short	(.L_186 - .L_185)
	.align		4
.L_185:
        /*0418*/ 	.word	index@(_ZN7cutlass13device_kernelIN5flash11enable_sm90INS1_16FlashAttnFwdSm90INS1_25CollectiveMainloopFwdSm90ILi2EN4cute5tupleIJNS5_1CILi1EEES8_S8_EEENS6_IJNS7_ILi128EEESA_NS7_ILi256EEEEEELi256ENS_12float_e4m3_tEfNS_4arch4Sm90ELb0ELb0ELb1ELb1ELb1ELb0ELb0ELb1ELb0ELb1ELb1ELb0EEENS1_21CollectiveEpilogueFwdINS6_IJSA_SB_SA_EEES9_NS_10bfloat16_tESF_Li256ELb1ELb1ELb1ELb1EEENS1_36VarlenDynamicPersistentTileSchedulerILi128ELi128ELi256ELi128ELb1ELb1ELb1ELb0ELb1ELb1EEEEEEEEEvNT_6ParamsE)
        /*041c*/ 	.word	0x00000000


	//----- nvinfo : EIATTR_REGCOUNT
	.align		4
.L_186:
        /*0420*/ 	.byte	0x04, 0x2f
        /*0422*/ 	.short	(.L_188 - .L_187)
	.align		4
.L_187:
        /*0424*/ 	.word	index@(_ZN7cutlass13device_kernelIN5flash11enable_sm90INS1_16FlashAttnFwdSm90INS1_25CollectiveMainloopFwdSm90ILi2EN4cute5tupleIJNS5_1CILi1EEES8_S8_EEENS6_IJNS7_ILi128EEESA_NS7_ILi256EEEEEELi256ENS_12float_e4m3_tEfNS_4arch4Sm90ELb0ELb0ELb1ELb0ELb1ELb0ELb0ELb1ELb0ELb1ELb1ELb0EEENS1_21CollectiveEpilogueFwdINS6_IJSA_SB_SA_EEES9_NS_10bfloat16_tESF_Li256ELb0ELb1ELb1ELb1EEENS1_19SingleTileSchedulerILb0ELb1ELb1ELi128EEEEEEEEEvNT_6ParamsE)
        /*0428*/ 	.word	0x00000004


	//----- nvinfo : EIATTR_FRAME_SIZE
	.align		4
.L_188:
        /*042c*/ 	.byte	0x04, 0x11
        /*042e*/ 	.short	(.L_190 - .L_189)
	.align		4
.L_189:
        /*0430*/ 	.word	index@(_ZN7cutlass13device_kernelIN5flash11enable_sm90INS1_16FlashAttnFwdSm90INS1_25CollectiveMainloopFwdSm90ILi2EN4cute5tupleIJNS5_1CILi1EEES8_S8_EEENS6_IJNS7_ILi128EEESA_NS7_ILi256EEEEEELi256ENS_12float_e4m3_tEfNS_4arch4Sm90ELb0ELb0ELb1ELb0ELb1ELb0ELb0ELb1ELb0ELb1ELb1ELb0EEENS1_21CollectiveEpilogueFwdINS6_IJSA_SB_SA_EEES9_NS_10bfloat16_tESF_Li256ELb0ELb1ELb1ELb1EEENS1_19SingleTileSchedulerILb0ELb1ELb1ELi128EEEEEEEEEvNT_6ParamsE)
        /*0434*/ 	.word	0x00000000


	//----- nvinfo : EIATTR_MIN_STACK_SIZE
	.align		4
.L_190:
        /*0438*/ 	.byte	0x04, 0x12
        /*043a*/ 	.short	(.L_192 - .L_191)
	.align		4
.L_191:
        /*043c*/ 	.word	index@(_ZN7cutlass13device_kernelIN5flash11enable_sm90INS1_16FlashAttnFwdSm90INS1_25CollectiveMainloopFwdSm90ILi2EN4cute5tupleIJNS5_1CILi1EEES8_S8_EEENS6_IJNS7_ILi128EEESA_NS7_ILi256EEEEEELi256ENS_12float_e4m3_tEfNS_4arch4Sm90ELb0ELb0ELb1ELb0ELb1ELb0ELb0ELb1ELb0ELb1ELb1ELb0EEENS1_21CollectiveEpilogueFwdINS6_IJSA_SB_SA_EEES9_NS_10bfloat16_tESF_Li256ELb0ELb1ELb1ELb1EEENS1_19SingleTileSchedulerILb0ELb1ELb1ELi128EEEEEEEEEvNT_6ParamsE)
        /*0440*/ 	.word	0x00000000


	//----- nvinfo : EIATTR_MIN_STACK_SIZE
	.align		4
.L_192:
        /*0444*/ 	.byte	0x04, 0x12
        /*0446*/ 	.short	(.L_194 - .L_193)
	.align		4
.L_193:
        /*0448*/ 	.word	index@(_ZN7cutlass13device_kernelIN5flash11enable_sm90INS1_16FlashAttnFwdSm90INS1_25CollectiveMainloopFwdSm90ILi2EN4cute5tupleIJNS5_1CILi1EEES8_S8_EEENS6_IJNS7_ILi128EEESA_NS7_ILi256EEEEEELi256ENS_12float_e4m3_tEfNS_4arch4Sm90ELb0ELb0ELb1ELb1ELb1ELb0ELb0ELb1ELb0ELb1ELb1ELb0EEENS1_21CollectiveEpilogueFwdINS6_IJSA_SB_SA_EEES9_NS_10bfloat16_tESF_Li256ELb1ELb1ELb1ELb1EEENS1_36VarlenDynamicPersistentTileSchedulerILi128ELi128ELi256ELi128ELb1ELb1ELb1ELb0ELb1ELb1EEEEEEEEEvNT_6ParamsE)
        /*044c*/ 	.word	0x00000000


	//----- nvinfo : EIATTR_MIN_STACK_SIZE
	.align		4
.L_194:
        /*0450*/ 	.byte	0x04, 0x12
        /*0452*/ 	.short	(.L_196 - .L_195)
	.align		4
.L_195:
        /*0454*/ 	.word	index@(_ZN7cutlass13device_kernelIN5flash11enable_sm90INS1_16FlashAttnFwdSm90INS1_25CollectiveMainloopFwdSm90ILi2EN4cute5tupleIJNS5_1CILi1EEES8_S8_EEENS6_IJNS7_ILi128EEESA_NS7_ILi256EEEEEELi256ENS_12float_e4m3_tEfNS_4arch4Sm90ELb0ELb0ELb1ELb1ELb1ELb1ELb0ELb1ELb0ELb1ELb1ELb0EEENS1_21CollectiveEpilogueFwdINS6_IJSA_SB_SA_EEES9_NS_10bfloat16_tESF_Li256ELb1ELb1ELb1ELb1EEENS1_36VarlenDynamicPersistentTileSchedulerILi128ELi128ELi256ELi128ELb1ELb1ELb1ELb0ELb1ELb1EEEEEEEEEvNT_6ParamsE)
        /*0458*/ 	.word	0x00000000


	//----- nvinfo : EIATTR_MIN_STACK_SIZE
	.align		4
.L_196:
        /*045c*/ 	.byte	0x04, 0x12
        /*045e*/ 	.short	(.L_198 - .L_197)
	.align		4
.L_197:
        /*0460*/ 	.word	index@(_ZN7cutlass13device_kernelIN5flash11enable_sm90INS1_16FlashAttnFwdSm90INS1_25CollectiveMainloopFwdSm90ILi2EN4cute5tupleIJNS5_1CILi1EEES8_S8_EEENS6_IJNS7_ILi128EEENS7_ILi64EEENS7_ILi256EEEEEELi256ENS_12float_e4m3_tEfNS_4arch4Sm90ELb0ELb1ELb1ELb0ELb1ELb0ELb0ELb1ELb0ELb1ELb1ELb0EEENS1_21CollectiveEpilogueFwdINS6_IJSA_SC_SB_EEES9_NS_10bfloat16_tESG_Li256ELb0ELb1ELb1ELb1EEENS1_19SingleTileSchedulerILb0ELb1ELb1ELi128EEEEEEEEEvNT_6ParamsE)
        /*0464*/ 	.word	0x00000000


	//----- nvinfo : EIATTR_MIN_STACK_SIZE
	.align		4
.L_198:
        /*0468*/ 	.byte	0x04, 0x12
        /*046a*/ 	.short	(.L_200 - .L_199)
	.align		4
.L_199:
        /*046c*/ 	.word	index@(_ZN7cutlass13device_kernelIN5flash11enable_sm90INS1_16FlashAttnFwdSm90INS1_25CollectiveMainloopFwdSm90ILi2EN4cute5tupleIJNS5_1CILi1EEES8_S8_EEENS6_IJNS7_ILi128EEENS7_ILi64EEENS7_ILi256EEEEEELi256ENS_12float_e4m3_tEfNS_4arch4Sm90ELb0ELb1ELb1ELb1ELb1ELb0ELb0ELb1ELb0ELb1ELb1ELb0EEENS1_21CollectiveEpilogueFwdINS6_IJSA_SC_SB_EEES9_NS_10bfloat16_tESG_Li256ELb1ELb1ELb1ELb1EEENS1_36VarlenDynamicPersistentTileSchedulerILi128ELi64ELi256ELi128ELb1ELb1ELb1ELb1ELb0ELb1EEEEEEEEEvNT_6ParamsE)
        /*0470*/ 	.word	0x00000000


	//----- nvinfo : EIATTR_MIN_STACK_SIZE
	.align		4
.L_200:
        /*0474*/ 	.byte	0x04, 0x12
        /*0476*/ 	.short	(.L_202 - .L_201)
	.align		4
.L_201:
        /*0478*/ 	.word	index@(_ZN7cutlass13device_kernelIN5flash11enable_sm90INS1_16FlashAttnFwdSm90INS1_25CollectiveMainloopFwdSm90ILi2EN4cute5tupleIJNS5_1CILi1EEES8_S8_EEENS6_IJNS7_ILi128EEENS7_ILi64EEENS7_ILi256EEEEEELi256ENS_12float_e4m3_tEfNS_4arch4Sm90ELb0ELb1ELb1ELb1ELb1ELb1ELb0ELb1ELb0ELb1ELb1ELb0EEENS1_21CollectiveEpilogueFwdINS6_IJSA_SC_SB_EEES9_NS_10bfloat16_tESG_Li256ELb1ELb1ELb1ELb1EEENS1_36VarlenDynamicPersistentTileSchedulerILi128ELi64ELi256ELi128ELb1ELb1ELb1ELb1ELb0ELb1EEEEEEEEEvNT_6ParamsE)
        /*047c*/ 	.word	0x00000000


	//----- nvinfo : EIATTR_MIN_STACK_SIZE
	.align		4
.L_202:
        /*0480*/ 	.byte	0x04, 0x12
        /*0482*/ 	.short	(.L_204 - .L_203)
	.align		4
.L_203:
        /*0484*/ 	.word	index@(_ZN7cutlass13device_kernelIN5flash11enable_sm90INS1_16FlashAttnFwdSm90INS1_25CollectiveMainloopFwdSm90ILi2EN4cute5tupleIJNS5_1CILi1EEES8_S8_EEENS6_IJNS7_ILi128EEESA_NS7_ILi256EEEEEELi256ENS_12float_e4m3_tEfNS_4arch4Sm90ELb1ELb0ELb1ELb0ELb1ELb0ELb0ELb1ELb0ELb1ELb1ELb0EEENS1_21CollectiveEpilogueFwdINS6_IJSA_SB_SA_EEES9_NS_10bfloat16_tESF_Li256ELb0ELb1ELb1ELb1EEENS1_19SingleTileSchedulerILb0ELb1ELb1ELi128EEEEEEEEEvNT_6ParamsE)
        /*0488*/ 	.word	0x00000000


	//----- nvinfo : EIATTR_MIN_STACK_SIZE
	.align		4
.L_204:
        /*048c*/ 	.byte	0x04, 0x12
        /*048e*/ 	.short	(.L_206 - .L_205)
	.align		4
.L_205:
        /*0490*/ 	.word	index@(_ZN7cutlass13device_kernelIN5flash11enable_sm90INS1_16FlashAttnFwdSm90INS1_25CollectiveMainloopFwdSm90ILi2EN4cute5tupleIJNS5_1CILi1EEES8_S8_EEENS6_IJNS7_ILi128EEESA_NS7_ILi256EEEEEELi256ENS_12float_e4m3_tEfNS_4arch4Sm90ELb1ELb0ELb1ELb1ELb1ELb0ELb0ELb1ELb0ELb1ELb1ELb0EEENS1_21CollectiveEpilogueFwdINS6_IJSA_SB_SA_EEES9_NS_10bfloat16_tESF_Li256ELb1ELb1ELb1ELb1EEENS1_36VarlenDynamicPersistentTileSchedulerILi128ELi128ELi256ELi128ELb1ELb1ELb1ELb1ELb1ELb1EEEEEEEEEvNT_6ParamsE)
        /*0494*/ 	.word	0x00000000


	//----- nvinfo : EIATTR_MIN_STACK_SIZE
	.align		4
.L_206:
        /*0498*/ 	.byte	0x04, 0x12
        /*049a*/ 	.short	(.L_208 - .L_207)
	.align		4
.L_207:
        /*049c*/ 	.word	index@(_ZN7cutlass13device_kernelIN5flash11enable_sm90INS1_16FlashAttnFwdSm90INS1_25CollectiveMainloopFwdSm90ILi2EN4cute5tupleIJNS5_1CILi1EEES8_S8_EEENS6_IJNS7_ILi128EEESA_NS7_ILi256EEEEEELi256ENS_12float_e4m3_tEfNS_4arch4Sm90ELb1ELb0ELb1ELb1ELb1ELb1ELb0ELb1ELb0ELb1ELb1ELb0EEENS1_21CollectiveEpilogueFwdINS6_IJSA_SB_SA_EEES9_NS_10bfloat16_tESF_Li256ELb1ELb1ELb1ELb1EEENS1_36VarlenDynamicPersistentTileSchedulerILi128ELi128ELi256ELi128ELb1ELb1ELb1ELb1ELb1ELb1EEEEEEEEEvNT_6ParamsE)
        /*04a0*/ 	.word	0x00000000


	//----- nvinfo : EIATTR_MIN_STACK_SIZE
	.align		4
.L_208:
        /*04a4*/ 	.byte	0x04, 0x12
        /*04a6*/ 	.short	(.L_210 - .L_209)
	.align		4
.L_209:
        /*04a8*/ 	.word	index@(_ZN7cutlass13device_kernelIN5flash11enable_sm90INS1_16FlashAttnFwdSm90INS1_25CollectiveMainloopFwdSm90ILi2EN4cute5tupleIJNS5_1CILi1EEES8_S8_EEENS6_IJNS7_ILi128EEENS7_ILi160EEENS7_ILi192EEEEEELi192ENS_12float_e4m3_tEfNS_4arch4Sm90ELb0ELb0ELb1ELb0ELb1ELb0ELb0ELb1ELb1ELb1ELb1ELb0EEENS1_21CollectiveEpilogueFwdINS6_IJSA_SC_SB_EEES9_NS_10bfloat16_tESG_Li256ELb0ELb1ELb1ELb1EEENS1_19SingleTileSchedulerILb0ELb1ELb1ELi128EEEEEEEEEvNT_6ParamsE)
        /*04ac*/ 	.word	0x00000000


	//----- nvinfo : EIATTR_MIN_STACK_SIZE
	.align		4
.L_210:
        /*04b0*/ 	.byte	0x04, 0x12
        /*04b2*/ 	.short	(.L_212 - .L_211)
	.align		4
.L_211:
        /*04b4*/ 	.word	index@(_ZN7cutlass13device_kernelIN5flash11enable_sm90INS1_16FlashAttnFwdSm90INS1_25CollectiveMainloopFwdSm90ILi2EN4cute5tupleIJNS5_1CILi1EEES8_S8_EEENS6_IJNS7_ILi128EEENS7_ILi160EEENS7_ILi192EEEEEELi192ENS_12float_e4m3_tEfNS_4arch4Sm90ELb0ELb0ELb1ELb1ELb1ELb0ELb0ELb1ELb1ELb1ELb1ELb0EEENS1_21CollectiveEpilogueFwdINS6_IJSA_SC_SB_EEES9_NS_10bfloat16_tESG_Li256ELb1ELb1ELb1ELb1EEENS1_36VarlenDynamicPersistentTileSchedulerILi128ELi160ELi256ELi128ELb1ELb1ELb1ELb0ELb1ELb1EEEEEEEEEvNT_6ParamsE)
        /*04b8*/ 	.word	0x00000000


	//----- nvinfo : EIATTR_MIN_STACK_SIZE
	.align		4
.L_212:
        /*04bc*/ 	.byte	0x04, 0x12
        /*04be*/ 	.short	(.L_214 - .L_213)
	.align		4
.L_213:
        /*04c0*/ 	.word	index@(_ZN7cutlass13device_kernelIN5flash11enable_sm90INS1_16FlashAttnFwdSm90INS1_25CollectiveMainloopFwdSm90ILi2EN4cute5tupleIJNS5_1CILi1EEES8_S8_EEENS6_IJNS7_ILi128EEENS7_ILi160EEENS7_ILi192EEEEEELi192ENS_12float_e4m3_tEfNS_4arch4Sm90ELb0ELb0ELb1ELb1ELb1ELb1ELb0ELb1ELb1ELb1ELb1ELb0EEENS1_21CollectiveEpilogueFwdINS6_IJSA_SC_SB_EEES9_NS_10bfloat16_tESG_Li256ELb1ELb1ELb1ELb1EEENS1_36VarlenDynamicPersistentTileSchedulerILi128ELi160ELi256ELi128ELb1ELb1ELb1ELb0ELb1ELb1EEEEEEEEEvNT_6ParamsE)
        /*04c4*/ 	.word	0x00000000


	//----- nvinfo : EIATTR_MIN_STACK_SIZE
	.align		4
.L_214:
        /*04c8*/ 	.byte	0x04, 0x12
        /*04ca*/ 	.short	(.L_216 - .L_215)
	.align		4
.L_215:
        /*04cc*/ 	.word	index@(_ZN7cutlass13device_kernelIN5flash11enable_sm90INS1_16FlashAttnFwdSm90INS1_25CollectiveMainloopFwdSm90ILi2EN4cute5tupleIJNS5_1CILi1EEES8_S8_EEENS6_IJNS7_ILi128EEESA_NS7_ILi192EEEEEELi192ENS_12float_e4m3_tEfNS_4arch4Sm90ELb0ELb1ELb1ELb0ELb1ELb0ELb0ELb1ELb1ELb1ELb1ELb0EEENS1_21CollectiveEpilogueFwdINS6_IJSA_SB_SA_EEES9_NS_10bfloat16_tESF_Li256ELb0ELb1ELb1ELb1EEENS1_19SingleTileSchedulerILb0ELb1ELb1ELi128EEEEEEEEEvNT_6ParamsE)
        /*04d0*/ 	.word	0x00000000


	//----- nvinfo : EIATTR_MIN_STACK_SIZE
	.align		4
.L_216:
        /*04d4*/ 	.byte	0x04, 0x12
        /*04d6*/ 	.short	(.L_218 - .L_217)
	.align		4
.L_217:
        /*04d8*/ 	.word	index@(_ZN7cutlass13device_kernelIN5flash11enable_sm90INS1_16FlashAttnFwdSm90INS1_25CollectiveMainloopFwdSm90ILi2EN4cute5tupleIJNS5_1CILi1EEES8_S8_EEENS6_IJNS7_ILi128EEESA_NS7_ILi192EEEEEELi192ENS_12float_e4m3_tEfNS_4arch4Sm90ELb0ELb1ELb1ELb1ELb1ELb0ELb0ELb1ELb1ELb1ELb1ELb0EEENS1_21CollectiveEpilogueFwdINS6_IJSA_SB_SA_EEES9_NS_10bfloat16_tESF_Li256ELb1ELb1ELb1ELb1EEENS1_36VarlenDynamicPersistentTileSchedulerILi128ELi128ELi256ELi128ELb1ELb1ELb1ELb1ELb0ELb1EEEEEEEEEvNT_6ParamsE)
        /*04dc*/ 	.word	0x00000000


	//----- nvinfo : EIATTR_MIN_STACK_SIZE
	.align		4
.L_218:
        /*04e0*/ 	.byte	0x04, 0x12
        /*04e2*/ 	.short	(.L_220 - .L_219)
	.align		4
.L_219:
        /*04e4*/ 	.word	index@(_ZN7cutlass13device_kernelIN5flash11enable_sm90INS1_16FlashAttnFwdSm90INS1_25CollectiveMainloopFwdSm90ILi2EN4cute5tupleIJNS5_1CILi1EEES8_S8_EEENS6_IJNS7_ILi128EEESA_NS7_ILi192EEEEEELi192ENS_12float_e4m3_tEfNS_4arch4Sm90ELb0ELb1ELb1ELb1ELb1ELb1ELb0ELb1ELb1ELb1ELb1ELb0EEENS1_21CollectiveEpilogueFwdINS6_IJSA_SB_SA_EEES9_NS_10bfloat16_tESF_Li256ELb1ELb1ELb1ELb1EEENS1_36VarlenDynamicPersistentTileSchedulerILi128ELi128ELi256ELi128ELb1ELb1ELb1ELb1ELb0ELb1EEEEEEEEEvNT_6ParamsE)
        /*04e8*/ 	.word	0x00000000


	//----- nvinfo : EIATTR_MIN_STACK_SIZE
	.align		4
.L_220:
        /*04ec*/ 	.byte	0x04, 0x12
        /*04ee*/ 	.short	(.L_222 - .L_221)
	.align		4
.L_221:
        /*04f0*/ 	.word	index@(_ZN7cutlass13device_kernelIN5flash11enable_sm90INS1_16FlashAttnFwdSm90INS1_25CollectiveMainloopFwdSm90ILi2EN4cute5tupleIJNS5_1CILi1EEES8_S8_EEENS6_IJNS7_ILi128EEENS7_ILi160EEENS7_ILi192EEEEEELi192ENS_12float_e4m3_tEfNS_4arch4Sm90ELb1ELb0ELb1ELb0ELb1ELb0ELb0ELb1ELb1ELb1ELb1ELb0EEENS1_21CollectiveEpilogueFwdINS6_IJSA_SC_SB_EEES9_NS_10bfloat16_tESG_Li256ELb0ELb1ELb1ELb1EEENS1_19SingleTileSchedulerILb0ELb1ELb1ELi128EEEEEEEEEvNT_6ParamsE)
        /*04f4*/ 	.word	0x00000000


	//----- nvinfo : EIATTR_MIN_STACK_SIZE
	.align		4
.L_222:
        /*04f8*/ 	.byte	0x04, 0x12
        /*04fa*/ 	.short	(.L_224 - .L_223)
	.align		4
.L_223:
        /*04fc*/ 	.word	index@(_ZN7cutlass13device_kernelIN5flash11enable_sm90INS1_16FlashAttnFwdSm90INS1_25CollectiveMainloopFwdSm90ILi2EN4cute5tupleIJNS5_1CILi1EEES8_S8_EEENS6_IJNS7_ILi128EEENS7_ILi160EEENS7_ILi192EEEEEELi192ENS_12float_e4m3_tEfNS_4arch4Sm90ELb1ELb0ELb1ELb1ELb1ELb0ELb0ELb1ELb1ELb1ELb1ELb0EEENS1_21CollectiveEpilogueFwdINS6_IJSA_SC_SB_EEES9_NS_10bfloat16_tESG_Li256ELb1ELb1ELb1ELb1EEENS1_36VarlenDynamicPersistentTileSchedulerILi128ELi160ELi256ELi128ELb1ELb1ELb1ELb1ELb1ELb1EEEEEEEEEvNT_6ParamsE)
        /*0500*/ 	.word	0x00000000


	//----- nvinfo : EIATTR_MIN_STACK_SIZE
	.align		4
.L_224:
        /*0504*/ 	.byte	0x04, 0x12
        /*0506*/ 	.short	(.L_226 - .L_225)
	.align		4
.L_225:
        /*0508*/ 	.word	index@(_ZN7cutlass13device_kernelIN5flash11enable_sm90INS1_16FlashAttnFwdSm90INS1_25CollectiveMainloopFwdSm90ILi2EN4cute5tupleIJNS5_1CILi1EEES8_S8_EEENS6_IJNS7_ILi128EEENS7_ILi160EEENS7_ILi192EEEEEELi192ENS_12float_e4m3_tEfNS_4arch4Sm90ELb1ELb0ELb1ELb1ELb1ELb1ELb0ELb1ELb1ELb1ELb1ELb0EEENS1_21CollectiveEpilogueFwdINS6_IJSA_SC_SB_EEES9_NS_10bfloat16_tESG_Li256ELb1ELb1ELb1ELb1EEENS1_36VarlenDynamicPersistentTileSchedulerILi128ELi160ELi256ELi128ELb1ELb1ELb1ELb1ELb1ELb1EEEEEEEEEvNT_6ParamsE)
        /*050c*/ 	.word	0x00000000


	//----- nvinfo : EIATTR_MIN_STACK_SIZE
	.align		4
.L_226:
        /*0510*/ 	.byte	0x04, 0x12
        /*0512*/ 	.short	(.L_228 - .L_227)
	.align		4
.L_227:
        /*0514*/ 	.word	index@(_ZN7cutlass13device_kernelIN5flash11enable_sm90INS1_16FlashAttnFwdSm90INS1_25CollectiveMainloopFwdSm90ILi2EN4cute5tupleIJNS5_1CILi1EEES8_S8_EEENS6_IJNS7_ILi128EEENS7_ILi160EEESA_EEELi128ENS_12float_e4m3_tEfNS_4arch4Sm90ELb0ELb0ELb1ELb0ELb1ELb0ELb0ELb1ELb1ELb1ELb1ELb0EEENS1_21CollectiveEpilogueFwdINS6_IJSA_SA_SB_EEES9_NS_10bfloat16_tESF_Li256ELb0ELb1ELb1ELb1EEENS1_19SingleTileSchedulerILb0ELb1ELb1ELi128EEEEEEEEEvNT_6ParamsE)
        /*0518*/ 	.word	0x00000000


	//----- nvinfo : EIATTR_MIN_STACK_SIZE
	.align		4
.L_228:
        /*051c*/ 	.byte	0x04, 0x12
        /*051e*/ 	.short	(.L_230 - .L_229)
	.align		4
.L_229:
        /*0520*/ 	.word	index@(_ZN7cutlass13device_kernelIN5flash11enable_sm90INS1_16FlashAttnFwdSm90INS1_25CollectiveMainloopFwdSm90ILi2EN4cute5tupleIJNS5_1CILi1EEES8_S8_EEENS6_IJNS7_ILi128EEENS7_ILi160EEESA_EEELi128ENS_12float_e4m3_tEfNS_4arch4Sm90ELb0ELb0ELb1ELb1ELb1ELb0ELb0ELb1ELb1ELb1ELb1ELb0EEENS1_21CollectiveEpilogueFwdINS6_IJSA_SA_SB_EEES9_NS_10bfloat16_tESF_Li256ELb1ELb1ELb1ELb1EEENS1_36VarlenDynamicPersistentTileSchedulerILi128ELi160ELi256ELi128ELb1ELb1ELb1ELb0ELb1ELb1EEEEEEEEEvNT_6ParamsE)
        /*0524*/ 	.word	0x00000000


	//----- nvinfo : EIATTR_MIN_STACK_SIZE
	.align		4
.L_230:
        /*0528*/ 	.byte	0x04, 0x12
        /*052a*/ 	.short	(.L_232 - .L_231)
	.align		4
.L_231:
        /*052c*/ 	.word	index@(_ZN7cutlass13device_kernelIN5flash11enable_sm90INS1_16FlashAttnFwdSm90INS1_25CollectiveMainloopFwdSm90ILi2EN4cute5tupleIJNS5_1CILi1EEES8_S8_EEENS6_IJNS7_ILi128EEENS7_ILi160EEESA_EEELi128ENS_12float_e4m3_tEfNS_4arch4Sm90ELb0ELb0ELb1ELb1ELb1ELb1ELb0ELb1ELb1ELb1ELb1ELb0EEENS1_21CollectiveEpilogueFwdINS6_IJSA_SA_SB_EEES9_NS_10bfloat16_tESF_Li256ELb1ELb1ELb1ELb1EEENS1_36VarlenDynamicPersistentTileSchedulerILi128ELi160ELi256ELi128ELb1ELb1ELb1ELb0ELb1ELb1EEEEEEEEEvNT_6ParamsE)
        /*0530*/ 	.word	0x00000000


	//----- nvinfo : EIATTR_MIN_STACK_SIZE
	.align		4
.L_232:
        /*0534*/ 	.byte	0x04, 0x12
        /*0536*/ 	.short	(.L_234 - .L_233)
	.align		4
.L_233:
        /*0538*/ 	.word	index@(_ZN7cutlass13device_kernelIN5flash11enable_sm90INS1_16FlashAttnFwdSm90INS1_25CollectiveMainloopFwdSm90ILi2EN4cute5tupleIJNS5_1CILi1EEES8_S8_EEENS6_IJNS7_ILi128EEENS7_ILi160EEESA_EEELi128ENS_12float_e4m3_tEfNS_4arch4Sm90ELb0ELb1ELb1ELb0ELb1ELb0ELb0ELb1ELb1ELb1ELb1ELb0EEENS1_21CollectiveEpilogueFwdINS6_IJSA_SA_SB_EEES9_NS_10bfloat16_tESF_Li256ELb0ELb1ELb1ELb1EEENS1_19SingleTileSchedulerILb0ELb1ELb1ELi128EEEEEEEEEvNT_6ParamsE)
        /*053c*/ 	.word	0x00000000


	//----- nvinfo : EIATTR_MIN_STACK_SIZE
	.align		4
.L_234:
        /*0540*/ 	.byte	0x04, 0x12
        /*0542*/ 	.short	(.L_236 - .L_235)
	.align		4
.L_235:
        /*0544*/ 	.word	index@(_ZN7cutlass13device_kernelIN5flash11enable_sm90INS1_16FlashAttnFwdSm90INS1_25CollectiveMainloopFwdSm90ILi2EN4cute5tupleIJNS5_1CILi1EEES8_S8_EEENS6_IJNS7_ILi128EEENS7_ILi160EEESA_EEELi128ENS_12float_e4m3_tEfNS_4arch4Sm90ELb0ELb1ELb1ELb1ELb1ELb0ELb0ELb1ELb1ELb1ELb1ELb0EEENS1_21CollectiveEpilogueFwdINS6_IJSA_SA_SB_EEES9_NS_10bfloat16_tESF_Li256ELb1ELb1ELb1ELb1EEENS1_36VarlenDynamicPersistentTileSchedulerILi128ELi160ELi256ELi128ELb1ELb1ELb1ELb1ELb0ELb1EEEEEEEEEvNT_6ParamsE)
        /*0548*/ 	.word	0x00000000


	//----- nvinfo : EIATTR_MIN_STACK_SIZE
	.align		4
.L_236:
        /*054c*/ 	.byte	0x04, 0x12
        /*054e*/ 	.short	(.L_238 - .L_237)
	.align		4
.L_237:
        /*0550*/ 	.word	index@(_ZN7cutlass13device_kernelIN5flash11enable_sm90INS1_16FlashAttnFwdSm90INS1_25CollectiveMainloopFwdSm90ILi2EN4cute5tupleIJNS5_1CILi1EEES8_S8_EEENS6_IJNS7_ILi128EEENS7_ILi160EEESA_EEELi128ENS_12float_e4m3_tEfNS_4arch4Sm90ELb0ELb1ELb1ELb1ELb1ELb1ELb0ELb1ELb1ELb1ELb1ELb0EEENS1_21CollectiveEpilogueFwdINS6_IJSA_SA_SB_EEES9_NS_10bfloat16_tESF_Li256ELb1ELb1ELb1ELb1EEENS1_36VarlenDynamicPersistentTileSchedulerILi128ELi160ELi256ELi128ELb1ELb1ELb1ELb1ELb0ELb1EEEEEEEEEvNT_6ParamsE)
        /*0554*/ 	.word	0x00000000


	//----- nvinfo : EIATTR_MIN_STACK_SIZE
	.align		4
.L_238:
        /*0558*/ 	.byte	0x04, 0x12
        /*055a*/ 	.short	(.L_240 - .L_239)
	.align		4
.L_239:
        /*055c*/ 	.word	index@(_ZN7cutlass13device_kernelIN5flash11enable_sm90INS1_16FlashAttnFwdSm90INS1_25CollectiveMainloopFwdSm90ILi2EN4cute5tupleIJNS5_1CILi1EEES8_S8_EEENS6_IJNS7_ILi128EEENS7_ILi160EEESA_EEELi128ENS_12float_e4m3_tEfNS_4arch4Sm90ELb1ELb0ELb1ELb0ELb1ELb0ELb0ELb1ELb1ELb1ELb1ELb0EEENS1_21CollectiveEpilogueFwdINS6_IJSA_SA_SB_EEES9_NS_10bfloat16_tESF_Li256ELb0ELb1ELb1ELb1EEENS1_19SingleTileSchedulerILb0ELb1ELb1ELi128EEEEEEEEEvNT_6ParamsE)
        /*0560*/ 	.word	0x00000000


	//----- nvinfo : EIATTR_MIN_STACK_SIZE
	.align		4
.L_240:
        /*0564*/ 	.byte	0x04, 0x12
        /*0566*/ 	.short	(.L_242 - .L_241)
	.align		4
.L_241:
        /*0568*/ 	.word	index@(_ZN7cutlass13device_kernelIN5flash11enable_sm90INS1_16FlashAttnFwdSm90INS1_25CollectiveMainloopFwdSm90ILi2EN4cute5tupleIJNS5_1CILi1EEES8_S8_EEENS6_IJNS7_ILi128EEENS7_ILi160EEESA_EEELi128ENS_12float_e4m3_tEfNS_4arch4Sm90ELb1ELb0ELb1ELb1ELb1ELb0ELb0ELb1ELb1ELb1ELb1ELb0EEENS1_21CollectiveEpilogueFwdINS6_IJSA_SA_SB_EEES9_NS_10bfloat16_tESF_Li256ELb1ELb1ELb1ELb1EEENS1_36VarlenDynamicPersistentTileSchedulerILi128ELi160ELi256ELi128ELb1ELb1ELb1ELb1ELb1ELb1EEEEEEEEEvNT_6ParamsE)
        /*056c*/ 	.word	0x00000000


	//----- nvinfo : EIATTR_MIN_STACK_SIZE
	.align		4
.L_242:
        /*0570*/ 	.byte	0x04, 0x12
        /*0572*/ 	.short	(.L_244 - .L_243)
	.align		4
.L_243:
        /*0574*/ 	.word	index@(_ZN7cutlass13device_kernelIN5flash11enable_sm90INS1_16FlashAttnFwdSm90INS1_25CollectiveMainloopFwdSm90ILi2EN4cute5tupleIJNS5_1CILi1EEES8_S8_EEENS6_IJNS7_ILi128EEENS7_ILi160EEESA_EEELi128ENS_12float_e4m3_tEfNS_4arch4Sm90ELb1ELb0ELb1ELb1ELb1ELb1ELb0ELb1ELb1ELb1ELb1ELb0EEENS1_21CollectiveEpilogueFwdINS6_IJSA_SA_SB_EEES9_NS_10bfloat16_tESF_Li256ELb1ELb1ELb1ELb1EEENS1_36VarlenDynamicPersistentTileSchedulerILi128ELi160ELi256ELi128ELb1ELb1ELb1ELb1ELb1ELb1EEEEEEEEEvNT_6ParamsE)
        /*0578*/ 	.word	0x00000000


	//----- nvinfo : EIATTR_MIN_STACK_SIZE
	.align		4
.L_244:
        /*057c*/ 	.byte	0x04, 0x12
        /*057e*/ 	.short	(.L_246 - .L_245)
	.align		4
.L_245:
        /*0580*/ 	.word	index@(_ZN7cutlass13device_kernelIN5flash11enable_sm90INS1_16FlashAttnFwdSm90INS1_25CollectiveMainloopFwdSm90ILi2EN4cute5tupleIJNS5_1CILi1EEES8_S8_EEENS6_IJNS7_ILi192EEENS7_ILi128EEENS7_ILi96EEEEEELi96ENS_12float_e4m3_tEfNS_4arch4Sm90ELb0ELb0ELb1ELb0ELb1ELb0ELb0ELb1ELb1ELb1ELb1ELb0EEENS1_21CollectiveEpilogueFwdINS6_IJSA_SC_SB_EEES9_NS_10bfloat16_tESG_Li384ELb0ELb1ELb1ELb1EEENS1_19SingleTileSchedulerILb0ELb1ELb1ELi192EEEEEEEEEvNT_6ParamsE)
        /*0584*/ 	.word	0x00000000


	//----- nvinfo : EIATTR_MIN_STACK_SIZE
	.align		4
.L_246:
        /*0588*/ 	.byte	0x04, 0x12
        /*058a*/ 	.short	(.L_248 - .L_247)
	.align		4
.L_247:
        /*058c*/ 	.word	index@(_ZN7cutlass13device_kernelIN5flash11enable_sm90INS1_16FlashAttnFwdSm90INS1_25CollectiveMainloopFwdSm90ILi2EN4cute5tupleIJNS5_1CILi1EEES8_S8_EEENS6_IJNS7_ILi192EEENS7_ILi128EEENS7_ILi96EEEEEELi96ENS_12float_e4m3_tEfNS_4arch4Sm90ELb0ELb0ELb1ELb1ELb1ELb0ELb0ELb1ELb1ELb1ELb1ELb0EEENS1_21CollectiveEpilogueFwdINS6_IJSA_SC_SB_EEES9_NS_10bfloat16_tESG_Li384ELb1ELb1ELb1ELb1EEENS1_36VarlenDynamicPersistentTileSchedulerILi192ELi128ELi384ELi128ELb1ELb1ELb1ELb0ELb1ELb1EEEEEEEEEvNT_6ParamsE)
        /*0590*/ 	.word	0x00000000


	//----- nvinfo : EIATTR_MIN_STACK_SIZE
	.align		4
.L_248:
        /*0594*/ 	.byte	0x04, 0x12
        /*0596*/ 	.short	(.L_250 - .L_249)
	.align		4
.L_249:
        /*0598*/ 	.word	index@(_ZN7cutlass13device_kernelIN5flash11enable_sm90INS1_16FlashAttnFwdSm90INS1_25CollectiveMainloopFwdSm90ILi2EN4cute5tupleIJNS5_1CILi1EEES8_S8_EEENS6_IJNS7_ILi192EEENS7_ILi128EEENS7_ILi96EEEEEELi96ENS_12float_e4m3_tEfNS_4arch4Sm90ELb0ELb0ELb1ELb1ELb1ELb1ELb0ELb1ELb1ELb1ELb1ELb0EEENS1_21CollectiveEpilogueFwdINS6_IJSA_SC_SB_EEES9_NS_10bfloat16_tESG_Li384ELb1ELb1ELb1ELb1EEENS1_36VarlenDynamicPersistentTileSchedulerILi192ELi128ELi384ELi128ELb1ELb1ELb1ELb0ELb1ELb1EEEEEEEEEvNT_6ParamsE)
        /*059c*/ 	.word	0x00000000


	//----- nvinfo : EIATTR_MIN_STACK_SIZE
	.align		4
.L_250:
        /*05a0*/ 	.byte	0x04, 0x12
        /*05a2*/ 	.short	(.L_252 - .L_251)
	.align		4
.L_251:
        /*05a4*/ 	.word	index@(_ZN7cutlass13device_kernelIN5flash11enable_sm90INS1_16FlashAttnFwdSm90INS1_25CollectiveMainloopFwdSm90ILi2EN4cute5tupleIJNS5_1CILi1EEES8_S8_EEENS6_IJNS7_ILi192EEENS7_ILi128EEENS7_ILi96EEEEEELi96ENS_12float_e4m3_tEfNS_4arch4Sm90ELb0ELb1ELb1ELb0ELb1ELb0ELb0ELb1ELb1ELb1ELb1ELb0EEENS1_21CollectiveEpilogueFwdINS6_IJSA_SC_SB_EEES9_NS_10bfloat16_tESG_Li384ELb0ELb1ELb1ELb1EEENS1_19SingleTileSchedulerILb0ELb1ELb1ELi192EEEEEEEEEvNT_6ParamsE)
        /*05a8*/ 	.word	0x00000000


	//----- nvinfo : EIATTR_MIN_STACK_SIZE
	.align		4
.L_252:
        /*05ac*/ 	.byte	0x04, 0x12
        /*05ae*/ 	.short	(.L_254 - .L_253)
	.align		4
.L_253:
        /*05b0*/ 	.word	index@(_ZN7cutlass13device_kernelIN5flash11enable_sm90INS1_16FlashAttnFwdSm90INS1_25CollectiveMainloopFwdSm90ILi2EN4cute5tupleIJNS5_1CILi1EEES8_S8_EEENS6_IJNS7_ILi192EEENS7_ILi128EEENS7_ILi96EEEEEELi96ENS_12float_e4m3_tEfNS_4arch4Sm90ELb0ELb1ELb1ELb1ELb1ELb0ELb0ELb1ELb1ELb1ELb1ELb0EEENS1_21CollectiveEpilogueFwdINS6_IJSA_SC_SB_EEES9_NS_10bfloat16_tESG_Li384ELb1ELb1ELb1ELb1EEENS1_36VarlenDynamicPersistentTileSchedulerILi192ELi128ELi384ELi128ELb1ELb1ELb1ELb1ELb0ELb1EEEEEEEEEvNT_6ParamsE)
        /*05b4*/ 	.word	0x00000000


	//----- nvinfo : EIATTR_MIN_STACK_SIZE
	.align		4
.L_254:
        /*05b8*/ 	.byte	0x04, 0x12
        /*05ba*/ 	.short	(.L_256 - .L_255)
	.align		4
.L_255:
        /*05bc*/ 	.word	index@(_ZN7cutlass13device_kernelIN5flash11enable_sm90INS1_16FlashAttnFwdSm90INS1_25CollectiveMainloopFwdSm90ILi2EN4cute5tupleIJNS5_1CILi1EEES8_S8_EEENS6_IJNS7_ILi192EEENS7_ILi128EEENS7_ILi96EEEEEELi96ENS_12float_e4m3_tEfNS_4arch4Sm90ELb0ELb1ELb1ELb1ELb1ELb1ELb0ELb1ELb1ELb1ELb1ELb0EEENS1_21CollectiveEpilogueFwdINS6_IJSA_SC_SB_EEES9_NS_10bfloat16_tESG_Li384ELb1ELb1ELb1ELb1EEENS1_36VarlenDynamicPersistentTileSchedulerILi192ELi128ELi384ELi128ELb1ELb1ELb1ELb1ELb0ELb1EEEEEEEEEvNT_6ParamsE)
        /*05c0*/ 	.word	0x00000000


	//----- nvinfo : EIATTR_MIN_STACK_SIZE
	.align		4
.L_256:
        /*05c4*/ 	.byte	0x04, 0x12
        /*05c6*/ 	.short	(.L_258 - .L_257)
	.align		4
.L_257:
        /*05c8*/ 	.word	index@(_ZN7cutlass13device_kernelIN5flash11enable_sm90INS1_16FlashAttnFwdSm90INS1_25CollectiveMainloopFwdSm90ILi2EN4cute5tupleIJNS5_1CILi1EEES8_S8_EEENS6_IJNS7_ILi192EEENS7_ILi128EEENS7_ILi96EEEEEELi96ENS_12float_e4m3_tEfNS_4arch4Sm90ELb1ELb0ELb1ELb0ELb1ELb0ELb0ELb1ELb1ELb1ELb1ELb0EEENS1_21CollectiveEpilogueFwdINS6_IJSA_SC_SB_EEES9_NS_10bfloat16_tESG_Li384ELb0ELb1ELb1ELb1EEENS1_19SingleTileSchedulerILb0ELb1ELb1ELi192EEEEEEEEEvNT_6ParamsE)
        /*05cc*/ 	.word	0x00000000


	//----- nvinfo : EIATTR_MIN_STACK_SIZE
	.align		4
.L_258:
        /*05d0*/ 	.byte	0x04, 0x12
        /*05d2*/ 	.short	(.L_260 - .L_259)
	.align		4
.L_259:
        /*05d4*/ 	.word	index@(_ZN7cutlass13device_kernelIN5flash11enable_sm90INS1_16FlashAttnFwdSm90INS1_25CollectiveMainloopFwdSm90ILi2EN4cute5tupleIJNS5_1CILi1EEES8_S8_EEENS6_IJNS7_ILi192EEENS7_ILi128EEENS7_ILi96EEEEEELi96ENS_12float_e4m3_tEfNS_4arch4Sm90ELb1ELb0ELb1ELb1ELb1ELb0ELb0ELb1ELb1ELb1ELb1ELb0EEENS1_21CollectiveEpilogueFwdINS6_IJSA_SC_SB_EEES9_NS_10bfloat16_tESG_Li384ELb1ELb1ELb1ELb1EEENS1_36VarlenDynamicPersistentTileSchedulerILi192ELi128ELi384ELi128ELb1ELb1ELb1ELb1ELb1ELb1EEEEEEEEEvNT_6ParamsE)
        /*05d8*/ 	.word	0x00000000


	//----- nvinfo : EIATTR_MIN_STACK_SIZE
	.align		4
.L_260:
        /*05dc*/ 	.byte	0x04, 0x12
        /*05de*/ 	.short	(.L_262 - .L_261)
	.align		4
.L_261:
        /*05e0*/ 	.word	index@(_ZN7cutlass13device_kernelIN5flash11enable_sm90INS1_16FlashAttnFwdSm90INS1_25CollectiveMainloopFwdSm90ILi2EN4cute5tupleIJNS5_1CILi1EEES8_S8_EEENS6_IJNS7_ILi192EEENS7_ILi128EEENS7_ILi96EEEEEELi96ENS_12float_e4m3_tEfNS_4arch4Sm90ELb1ELb0ELb1ELb1ELb1ELb1ELb0ELb1ELb1ELb1ELb1ELb0EEENS1_21CollectiveEpilogueFwdINS6_IJSA_SC_SB_EEES9_NS_10bfloat16_tESG_Li384ELb1ELb1ELb1ELb1EEENS1_36VarlenDynamicPersistentTileSchedulerILi192ELi128ELi384ELi128ELb1ELb1ELb1ELb1ELb1ELb1EEEEEEEEEvNT_6ParamsE)
        /*05e4*/ 	.word	0x00000000


	//----- nvinfo : EIATTR_MIN_STACK_SIZE
	.align		4
.L_262:
        /*05e8*/ 	.byte	0x04, 0x12
        /*05ea*/ 	.short	(.L_264 - .L_263)
	.align		4
.L_263:
        /*05ec*/ 	.word	index@(_ZN7cutlass13device_kernelIN5flash11enable_sm90INS1_16FlashAttnFwdSm90INS1_25CollectiveMainloopFwdSm90ILi2EN4cute5tupleIJNS5_1CILi1EEES8_S8_EEENS6_IJNS7_ILi192EEENS7_ILi160EEENS7_ILi64EEEEEELi64ENS_12float_e4m3_tEfNS_4arch4Sm90ELb0ELb0ELb1ELb0ELb1ELb0ELb0ELb1ELb1ELb1ELb1ELb0EEENS1_21CollectiveEpilogueFwdINS6_IJSA_SC_SB_EEES9_NS_10bfloat16_tESG_Li384ELb0ELb1ELb1ELb1EEENS1_19SingleTileSchedulerILb0ELb1ELb1ELi192EEEEEEEEEvNT_6ParamsE)
        /*05f0*/ 	.word	0x00000000


	//----- nvinfo : EIATTR_MIN_STACK_SIZE
	.align		4
.L_264:
        /*05f4*/ 	.byte	0x04, 0x12
        /*05f6*/ 	.short	(.L_266 - .L_265)
	.align		4
.L_265:
        /*05f8*/ 	.word	index@(_ZN7cutlass13device_kernelIN5flash11enable_sm90INS1_16FlashAttnFwdSm90INS1_25CollectiveMainloopFwdSm90ILi2EN4cute5tupleIJNS5_1CILi1EEES8_S8_EEENS6_IJNS7_ILi192EEENS7_ILi160EEENS7_ILi64EEEEEELi64ENS_12float_e4m3_tEfNS_4arch4Sm90ELb0ELb0ELb1ELb1ELb1ELb0ELb0ELb1ELb1ELb1ELb1ELb0EEENS1_21CollectiveEpilogueFwdINS6_IJSA_SC_SB_EEES9_NS_10bfloat16_tESG_Li384ELb1ELb1ELb1ELb1EEENS1_36VarlenDynamicPersistentTileSchedulerILi192ELi160ELi384ELi128ELb1ELb1ELb1ELb0ELb1ELb1EEEEEEEEEvNT_6ParamsE)
        /*05fc*/ 	.word	0x00000000


	//----- nvinfo : EIATTR_MIN_STACK_SIZE
	.align		4
.L_266:
        /*0600*/ 	.byte	0x04, 0x12
        /*0602*/ 	.short	(.L_268 - .L_267)
	.align		4
.L_267:
        /*0604*/ 	.word	index@(_ZN7cutlass13device_kernelIN5flash11enable_sm90INS1_16FlashAttnFwdSm90INS1_25CollectiveMainloopFwdSm90ILi2EN4cute5tupleIJNS5_1CILi1EEES8_S8_EEENS6_IJNS7_ILi192EEENS7_ILi160EEENS7_ILi64EEEEEELi64ENS_12float_e4m3_tEfNS_4arch4Sm90ELb0ELb0ELb1ELb1ELb1ELb1ELb0ELb1ELb1ELb1ELb1ELb0EEENS1_21CollectiveEpilogueFwdINS6_IJSA_SC_SB_EEES9_NS_10bfloat16_tESG_Li384ELb1ELb1ELb1ELb1EEENS1_36VarlenDynamicPersistentTileSchedulerILi192ELi160ELi384ELi128ELb1ELb1ELb1ELb0ELb1ELb1EEEEEEEEEvNT_6ParamsE)
        /*0608*/ 	.word	0x00000000


	//----- nvinfo : EIATTR_MIN_STACK_SIZE
	.align		4
.L_268:
        /*060c*/ 	.byte	0x04, 0x12
        /*060e*/ 	.short	(.L_270 - .L_269)
	.align		4
.L_269:
        /*0610*/ 	.word	index@(_ZN7cutlass13device_kernelIN5flash11enable_sm90INS1_16FlashAttnFwdSm90INS1_25CollectiveMainloopFwdSm90ILi2EN4cute5tupleIJNS5_1CILi1EEES8_S8_EEENS6_IJNS7_ILi192EEENS7_ILi160EEENS7_ILi64EEEEEELi64ENS_12float_e4m3_tEfNS_4arch4Sm90ELb0ELb1ELb1ELb0ELb1ELb0ELb0ELb1ELb1ELb1ELb1ELb0EEENS1_21CollectiveEpilogueFwdINS6_IJSA_SC_SB_EEES9_NS_10bfloat16_tESG_Li384ELb0ELb1ELb1ELb1EEENS1_19SingleTileSchedulerILb0ELb1ELb1ELi192EEEEEEEEEvNT_6ParamsE)
        /*0614*/ 	.word	0x00000000


	//----- nvinfo : EIATTR_MIN_STACK_SIZE
	.align		4
.L_270:
        /*0618*/ 	.byte	0x04, 0x12
        /*061a*/ 	.short	(.L_272 - .L_271)
	.align		4
.L_271:
        /*061c*/ 	.word	index@(_ZN7cutlass13device_kernelIN5flash11enable_sm90INS1_16FlashAttnFwdSm90INS1_25CollectiveMainloopFwdSm90ILi2EN4cute5tupleIJNS5_1CILi1EEES8_S8_EEENS6_IJNS7_ILi192EEENS7_ILi160EEENS7_ILi64EEEEEELi64ENS_12float_e4m3_tEfNS_4arch4Sm90ELb0ELb1ELb1ELb1ELb1ELb0ELb0ELb1ELb1ELb1ELb1ELb0EEENS1_21CollectiveEpilogueFwdINS6_IJSA_SC_SB_EEES9_NS_10bfloat16_tESG_Li384ELb1ELb1ELb1ELb1EEENS1_36VarlenDynamicPersistentTileSchedulerILi192ELi160ELi384ELi128ELb1ELb1ELb1ELb1ELb0ELb1EEEEEEEEEvNT_6ParamsE)
        /*0620*/ 	.word	0x00000000


	//----- nvinfo : EIATTR_MIN_STACK_SIZE
	.align		4
.L_272:
        /*0624*/ 	.byte	0x04, 0x12
        /*0626*/ 	.short	(.L_274 - .L_273)
	.align		4
.L_273:
        /*0628*/ 	.word	index@(_ZN7cutlass13device_kernelIN5flash11enable_sm90INS1_16FlashAttnFwdSm90INS1_25CollectiveMainloopFwdSm90ILi2EN4cute5tupleIJNS5_1CILi1EEES8_S8_EEENS6_IJNS7_ILi192EEENS7_ILi160EEENS7_ILi64EEEEEELi64ENS_12float_e4m3_tEfNS_4arch4Sm90ELb0ELb1ELb1ELb1ELb1ELb1ELb0ELb1ELb1ELb1ELb1ELb0EEENS1_21CollectiveEpilogueFwdINS6_IJSA_SC_SB_EEES9_NS_10bfloat16_tESG_Li384ELb1ELb1ELb1ELb1EEENS1_36VarlenDynamicPersistentTileSchedulerILi192ELi160ELi384ELi128ELb1ELb1ELb1ELb1ELb0ELb1EEEEEEEEEvNT_6ParamsE)
        /*062c*/ 	.word	0x00000000


	//----- nvinfo : EIATTR_MIN_STACK_SIZE
	.align		4
.L_274:
        /*0630*/ 	.byte	0x04, 0x12
        /*0632*/ 	.short	(.L_276 - .L_275)
	.align		4
.L_275:
        /*0634*/ 	.word	index@(_ZN7cutlass13device_kernelIN5flash11enable_sm90INS1_16FlashAttnFwdSm90INS1_25CollectiveMainloopFwdSm90ILi2EN4cute5tupleIJNS5_1CILi1EEES8_S8_EEENS6_IJNS7_ILi192EEENS7_ILi160EEENS7_ILi64EEEEEELi64ENS_12float_e4m3_tEfNS_4arch4Sm90ELb1ELb0ELb1ELb0ELb1ELb0ELb0ELb1ELb1ELb1ELb1ELb0EEENS1_21CollectiveEpilogueFwdINS6_IJSA_SC_SB_EEES9_NS_10bfloat16_tESG_Li384ELb0ELb1ELb1ELb1EEENS1_19SingleTileSchedulerILb0ELb1ELb1ELi192EEEEEEEEEvNT_6ParamsE)
        /*0638*/ 	.word	0x00000000


	//----- nvinfo : EIATTR_MIN_STACK_SIZE
	.align		4
.L_276:
        /*063c*/ 	.byte	0x04, 0x12
        /*063e*/ 	.short	(.L_278 - .L_277)
	.align		4
.L_277:
        /*0640*/ 	.word	index@(_ZN7cutlass13device_kernelIN5flash11enable_sm90INS1_16FlashAttnFwdSm90INS1_25CollectiveMainloopFwdSm90ILi2EN4cute5tupleIJNS5_1CILi1EEES8_S8_EEENS6_IJNS7_ILi192EEENS7_ILi160EEENS7_ILi64EEEEEELi64ENS_12float_e4m3_tEfNS_4arch4Sm90ELb1ELb0ELb1ELb1ELb1ELb0ELb0ELb1ELb1ELb1ELb1ELb0EEENS1_21CollectiveEpilogueFwdINS6_IJSA_SC_SB_EEES9_NS_10bfloat16_tESG_Li384ELb1ELb1ELb1ELb1EEENS1_36VarlenDynamicPersistentTileSchedulerILi192ELi160ELi384ELi128ELb1ELb1ELb1ELb1ELb1ELb1EEEEEEEEEvNT_6ParamsE)
        /*0644*/ 	.word	0x00000000


	//----- nvinfo : EIATTR_MIN_STACK_SIZE
	.align		4
.L_278:
        /*0648*/ 	.byte	0x04, 0x12
        /*064a*/ 	.short	(.L_280 - .L_279)
	.align		4
.L_279:
        /*064c*/ 	.word	index@(_ZN7cutlass13device_kernelIN5flash11enable_sm90INS1_16FlashAttnFwdSm90INS1_25CollectiveMainloopFwdSm90ILi2EN4cute5tupleIJNS5_1CILi1EEES8_S8_EEENS6_IJNS7_ILi192EEENS7_ILi160EEENS7_ILi64EEEEEELi64ENS_12float_e4m3_tEfNS_4arch4Sm90ELb1ELb0ELb1ELb1ELb1ELb1ELb0ELb1ELb1ELb1ELb1ELb0EEENS1_21CollectiveEpilogueFwdINS6_IJSA_SC_SB_EEES9_NS_10bfloat16_tESG_Li384ELb1ELb1ELb1ELb1EEENS1_36VarlenDynamicPersistentTileSchedulerILi192ELi160ELi384ELi128ELb1ELb1ELb1ELb1ELb1ELb1EEEEEEEEEvNT_6ParamsE)
        /*0650*/ 	.word	0x00000000
.L_280:


//--------------------- .nv.compat                --------------------------
	.section	.nv.compat,"",@"SHT_CUDA_COMPAT_INFO"
	.align	4
        /*0000*/ 	.byte	0x02, 0x09, 0x01, 0x00, 0x02, 0x02, 0x01, 0x00, 0x02, 0x05, 0x05, 0x00, 0x03, 0x07, 0x01, 0x01
        /*0010*/ 	.byte	0x02, 0x03, 0x00, 0x00, 0x02, 0x06, 0x01, 0x00, 0x04, 0x0b, 0x08, 0x00, 0x09, 0x00, 0x00, 0x00
        /*0020*/ 	.byte	0x00, 0x00, 0x00, 0x00


//--------------------- .nv.info._ZN7cutlass13device_kernelIN5flash11enable_sm90INS1_16FlashAttnFwdSm90INS1_25CollectiveMainloopFwdSm90ILi2EN4cute5tupleIJNS5_1CILi1EEES8_S8_EEENS6_IJNS7_ILi128EEESA_NS7_ILi256EEEEEELi256ENS_12float_e4m3_tEfNS_4arch4Sm90ELb0ELb0ELb1ELb0ELb1ELb0ELb0ELb1ELb0ELb1ELb1ELb0EEENS1_21CollectiveEpilogueFwdINS6_IJSA_SB_SA_EEES9_NS_10bfloat16_tESF_Li256ELb0ELb1ELb1ELb1EEENS1_19SingleTileSchedulerILb0ELb1ELb1ELi128EEEEEEEEEvNT_6ParamsE --------------------------
	.section	.nv.info._ZN7cutlass13device_kernelIN5flash11enable_sm90INS1_16FlashAttnFwdSm90INS1_25CollectiveMainloopFwdSm90ILi2EN4cute5tupleIJNS5_1CILi1EEES8_S8_EEENS6_IJNS7_ILi128EEESA_NS7_ILi256EEEEEELi256ENS_12float_e4m3_tEfNS_4arch4Sm90ELb0ELb0ELb1ELb0ELb1ELb0ELb0ELb1ELb0ELb1ELb1ELb0EEENS1_21CollectiveEpilogueFwdINS6_IJSA_SB_SA_EEES9_NS_10bfloat16_tESF_Li256ELb0ELb1ELb1ELb1EEENS1_19SingleTileSchedulerILb0ELb1ELb1ELi128EEEEEEEEEvNT_6ParamsE,"",@"SHT_CUDA_INFO"
	.sectionflags	@""
	.align	4


	//----- nvinfo : EIATTR_CUDA_API_VERSION
	.align		4
        /*0000*/ 	.byte	0x04, 0x37
        /*0002*/ 	.short	(.L_282 - .L_281)
.L_281:
        /*0004*/ 	.word	0x00000082


	//----- nvinfo : EIATTR_KPARAM_INFO
	.align		4
.L_282:
        /*0008*/ 	.byte	0x04, 0x17
        /*000a*/ 	.short	(.L_284 - .L_283)
.L_283:
        /*000c*/ 	.word	0x00000000
        /*0010*/ 	.short	0x0000
        /*0012*/ 	.short	0x0000
        /*0014*/ 	.byte	0x00, 0xf0, 0x01, 0x28


	//----- nvinfo : EIATTR_SPARSE_MMA_MASK
	.align		4
.L_284:
        /*0018*/ 	.byte	0x03, 0x50
        /*001a*/ 	.short	0x0000


	//----- nvinfo : EIATTR_MAXREG_COUNT
	.align		4
        /*001c*/ 	.byte	0x03, 0x1b
        /*001e*/ 	.short	0x00a8


	//----- nvinfo : EIATTR_MERCURY_ISA_VERSION
	.align		4
        /*0020*/ 	.byte	0x03, 0x5f
        /*0022*/ 	.short	0x0101


	//----- nvinfo : EIATTR_VRC_CTA_INIT_COUNT
	.align		4
        /*0024*/ 	.byte	0x02, 0x4a
	.zero		1
	.zero		1


	//----- nvinfo : EIATTR_EXIT_INSTR_OFFSETS
	.align		4
        /*0028*/ 	.byte	0x04, 0x1c
        /*002a*/ 	.short	(.L_286 - .L_285)


	//   ....[0]....
.L_285:
        /*002c*/ 	.word	0x00000010


	//----- nvinfo : EIATTR_MAX_THREADS
	.align		4
.L_286:
        /*0030*/ 	.byte	0x04, 0x05
        /*0032*/ 	.short	(.L_288 - .L_287)
.L_287:
        /*0034*/ 	.word	0x00000180
        /*0038*/ 	.word	0x00000001
        /*003c*/ 	.word	0x00000001


	//----- nvinfo : EIATTR_CBANK_PARAM_SIZE
	.align		4
.L_288:
        /*0040*/ 	.byte	0x03, 0x19
        /*0042*/ 	.short	0x0a00


	//----- nvinfo : EIATTR_PARAM_CBANK
	.align		4
        /*0044*/ 	.byte	0x04, 0x0a
        /*0046*/ 	.short	(.L_290 - .L_289)
	.align		4
.L_289:
        /*0048*/ 	.word	index@(.nv.constant0._ZN7cutlass13device_kernelIN5flash11enable_sm90INS1_16FlashAttnFwdSm90INS1_25CollectiveMainloopFwdSm90ILi2EN4cute5tupleIJNS5_1CILi1EEES8_S8_EEENS6_IJNS7_ILi128EEESA_NS7_ILi256EEEEEELi256ENS_12float_e4m3_tEfNS_4arch4Sm90ELb0ELb0ELb1ELb0ELb1ELb0ELb0ELb1ELb0ELb1ELb1ELb0EEENS1_21CollectiveEpilogueFwdINS6_IJSA_SB_SA_EEES9_NS_10bfloat16_tESF_Li256ELb0ELb1ELb1ELb1EEENS1_19SingleTileSchedulerILb0ELb1ELb1ELi128EEEEEEEEEvNT_6ParamsE)
        /*004c*/ 	.short	0x0380
        /*004e*/ 	.short	0x0a00


	//----- nvinfo : EIATTR_SW_WAR
	.align		4
.L_290:
        /*0050*/ 	.byte	0x04, 0x36
        /*0052*/ 	.short	(.L_292 - .L_291)
.L_291:
        /*0054*/ 	.word	0x00000008
.L_292:


//--------------------- .nv.info._ZN7cutlass13device_kernelIN5flash11enable_sm90INS1_16FlashAttnFwdSm90INS1_25CollectiveMainloopFwdSm90ILi2EN4cute5tupleIJNS5_1CILi1EEES8_S8_EEENS6_IJNS7_ILi128EEESA_NS7_ILi256EEEEEELi256ENS_12float_e4m3_tEfNS_4arch4Sm90ELb0ELb0ELb1ELb1ELb1ELb0ELb0ELb1ELb0ELb1ELb1ELb0EEENS1_21CollectiveEpilogueFwdINS6_IJSA_SB_SA_EEES9_NS_10bfloat16_tESF_Li256ELb1ELb1ELb1ELb1EEENS1_36VarlenDynamicPersistentTileSchedulerILi128ELi128ELi256ELi128ELb1ELb1ELb1ELb0ELb1ELb1EEEEEEEEEvNT_6ParamsE --------------------------
	.section	.nv.info._ZN7cutlass13device_kernelIN5flash11enable_sm90INS1_16FlashAttnFwdSm90INS1_25CollectiveMainloopFwdSm90ILi2EN4cute5tupleIJNS5_1CILi1EEES8_S8_EEENS6_IJNS7_ILi128EEESA_NS7_ILi256EEEEEELi256ENS_12float_e4m3_tEfNS_4arch4Sm90ELb0ELb0ELb1ELb1ELb1ELb0ELb0ELb1ELb0ELb1ELb1ELb0EEENS1_21CollectiveEpilogueFwdINS6_IJSA_SB_SA_EEES9_NS_10bfloat16_tESF_Li256ELb1ELb1ELb1ELb1EEENS1_36VarlenDynamicPersistentTileSchedulerILi128ELi128ELi256ELi128ELb1ELb1ELb1ELb0ELb1ELb1EEEEEEEEEvNT_6ParamsE,"",@"SHT_CUDA_INFO"
	.sectionflags	@""
	.align	4


	//----- nvinfo : EIATTR_CUDA_API_VERSION
	.align		4
        /*0000*/ 	.byte	0x04, 0x37
        /*0002*/ 	.short	(.L_294 - .L_293)
.L_293:
        /*0004*/ 	.word	0x00000082


	//----- nvinfo : EIATTR_KPARAM_INFO
	.align		4
.L_294:
        /*0008*/ 	.byte	0x04, 0x17
        /*000a*/ 	.short	(.L_296 - .L_295)
.L_295:
        /*000c*/ 	.word	0x00000000
        /*0010*/ 	.short	0x0000
        /*0012*/ 	.short	0x0000
        /*0014*/ 	.byte	0x00, 0xf0, 0x01, 0x2a


	//----- nvinfo : EIATTR_SPARSE_MMA_MASK
	.align		4
.L_296:
        /*0018*/ 	.byte	0x03, 0x50
        /*001a*/ 	.short	0x0000


	//----- nvinfo : EIATTR_MAXREG_COUNT
	.align		4
        /*001c*/ 	.byte	0x03, 0x1b
        /*001e*/ 	.short	0x00a8


	//----- nvinfo : EIATTR_MERCURY_ISA_VERSION
	.align		4
        /*0020*/ 	.byte	0x03, 0x5f
        /*0022*/ 	.short	0x0101


	//----- nvinfo : EIATTR_VRC_CTA_INIT_COUNT
	.align		4
        /*0024*/ 	.byte	0x02, 0x4a
	.zero		1
	.zero		1


	//----- nvinfo : EIATTR_EXIT_INSTR_OFFSETS
	.align		4
        /*0028*/ 	.byte	0x04, 0x1c
        /*002a*/ 	.short	(.L_298 - .L_297)


	//   ....[0]....
.L_297:
        /*002c*/ 	.word	0x00000010


	//----- nvinfo : EIATTR_MAX_THREADS
	.align		4
.L_298:
        /*0030*/ 	.byte	0x04, 0x05
        /*0032*/ 	.short	(.L_300 - .L_299)
.L_299:
        /*0034*/ 	.word	0x00000180
        /*0038*/ 	.word	0x00000001
        /*003c*/ 	.word	0x00000001


	//----- nvinfo : EIATTR_CBANK_PARAM_SIZE
	.align		4
.L_300:
        /*0040*/ 	.byte	0x03, 0x19
        /*0042*/ 	.short	0x0a80


	//----- nvinfo : EIATTR_PARAM_CBANK
	.align		4
        /*0044*/ 	.byte	0x04, 0x0a
        /*0046*/ 	.short	(.L_302 - .L_301)
	.align		4
.L_301:
        /*0048*/ 	.word	index@(.nv.constant0._ZN7cutlass13device_kernelIN5flash11enable_sm90INS1_16FlashAttnFwdSm90INS1_25CollectiveMainloopFwdSm90ILi2EN4cute5tupleIJNS5_1CILi1EEES8_S8_EEENS6_IJNS7_ILi128EEESA_NS7_ILi256EEEEEELi256ENS_12float_e4m3_tEfNS_4arch4Sm90ELb0ELb0ELb1ELb1ELb1ELb0ELb0ELb1ELb0ELb1ELb1ELb0EEENS1_21CollectiveEpilogueFwdINS6_IJSA_SB_SA_EEES9_NS_10bfloat16_tESF_Li256ELb1ELb1ELb1ELb1EEENS1_36VarlenDynamicPersistentTileSchedulerILi128ELi128ELi256ELi128ELb1ELb1ELb1ELb0ELb1ELb1EEEEEEEEEvNT_6ParamsE)
        /*004c*/ 	.short	0x0380
        /*004e*/ 	.short	0x0a80


	//----- nvinfo : EIATTR_SW_WAR
	.align		4
.L_302:
        /*0050*/ 	.byte	0x04, 0x36
        /*0052*/ 	.short	(.L_304 - .L_303)
.L_303:
        /*0054*/ 	.word	0x00000008
.L_304:


//--------------------- .nv.info._ZN7cutlass13device_kernelIN5flash11enable_sm90INS1_16FlashAttnFwdSm90INS1_25CollectiveMainloopFwdSm90ILi2EN4cute5tupleIJNS5_1CILi1EEES8_S8_EEENS6_IJNS7_ILi128EEESA_NS7_ILi256EEEEEELi256ENS_12float_e4m3_tEfNS_4arch4Sm90ELb0ELb0ELb1ELb1ELb1ELb1ELb0ELb1ELb0ELb1ELb1ELb0EEENS1_21CollectiveEpilogueFwdINS6_IJSA_SB_SA_EEES9_NS_10bfloat16_tESF_Li256ELb1ELb1ELb1ELb1EEENS1_36VarlenDynamicPersistentTileSchedulerILi128ELi128ELi256ELi128ELb1ELb1ELb1ELb0ELb1ELb1EEEEEEEEEvNT_6ParamsE --------------------------
	.section	.nv.info._ZN7cutlass13device_kernelIN5flash11enable_sm90INS1_16FlashAttnFwdSm90INS1_25CollectiveMainloopFwdSm90ILi2EN4cute5tupleIJNS5_1CILi1EEES8_S8_EEENS6_IJNS7_ILi128EEESA_NS7_ILi256EEEEEELi256ENS_12float_e4m3_tEfNS_4arch4Sm90ELb0ELb0ELb1ELb1ELb1ELb1ELb0ELb1ELb0ELb1ELb1ELb0EEENS1_21CollectiveEpilogueFwdINS6_IJSA_SB_SA_EEES9_NS_10bfloat16_tESF_Li256ELb1ELb1ELb1ELb1EEENS1_36VarlenDynamicPersistentTileSchedulerILi128ELi128ELi256ELi128ELb1ELb1ELb1ELb0ELb1ELb1EEEEEEEEEvNT_6ParamsE,"",@"SHT_CUDA_INFO"
	.sectionflags	@""
	.align	4


	//----- nvinfo : EIATTR_CUDA_API_VERSION
	.align		4
        /*0000*/ 	.byte	0x04, 0x37
        /*0002*/ 	.short	(.L_306 - .L_305)
.L_305:
        /*0004*/ 	.word	0x00000082


	//----- nvinfo : EIATTR_KPARAM_INFO
	.align		4
.L_306:
        /*0008*/ 	.byte	0x04, 0x17
        /*000a*/ 	.short	(.L_308 - .L_307)
.L_307:
        /*000c*/ 	.word	0x00000000
        /*0010*/ 	.short	0x0000
        /*0012*/ 	.short	0x0000
        /*0014*/ 	.byte	0x00, 0xf0, 0x01, 0x2a


	//----- nvinfo : EIATTR_SPARSE_MMA_MASK
	.align		4
.L_308:
        /*0018*/ 	.byte	0x03, 0x50
        /*001a*/ 	.short	0x0000


	//----- nvinfo : EIATTR_MAXREG_COUNT
	.align		4
        /*001c*/ 	.byte	0x03, 0x1b
        /*001e*/ 	.short	0x00a8


	//----- nvinfo : EIATTR_MERCURY_ISA_VERSION
	.align		4
        /*0020*/ 	.byte	0x03, 0x5f
        /*0022*/ 	.short	0x0101


	//----- nvinfo : EIATTR_VRC_CTA_INIT_COUNT
	.align		4
        /*0024*/ 	.byte	0x02, 0x4a
	.zero		1
	.zero		1


	//----- nvinfo : EIATTR_EXIT_INSTR_OFFSETS
	.align		4
        /*0028*/ 	.byte	0x04, 0x1c
        /*002a*/ 	.short	(.L_310 - .L_309)


	//   ....[0]....
.L_309:
        /*002c*/ 	.word	0x00000010


	//----- nvinfo : EIATTR_MAX_THREADS
	.align		4
.L_310:
        /*0030*/ 	.byte	0x04, 0x05
        /*0032*/ 	.short	(.L_312 - .L_311)
.L_311:
        /*0034*/ 	.word	0x00000180
        /*0038*/ 	.word	0x00000001
        /*003c*/ 	.word	0x00000001


	//----- nvinfo : EIATTR_CBANK_PARAM_SIZE
	.align		4
.L_312:
        /*0040*/ 	.byte	0x03, 0x19
        /*0042*/ 	.short	0x0a80


	//----- nvinfo : EIATTR_PARAM_CBANK
	.align		4
        /*0044*/ 	.byte	0x04, 0x0a
        /*0046*/ 	.short	(.L_314 - .L_313)
	.align		4
.L_313:
        /*0048*/ 	.word	index@(.nv.constant0._ZN7cutlass13device_kernelIN5flash11enable_sm90INS1_16FlashAttnFwdSm90INS1_25CollectiveMainloopFwdSm90ILi2EN4cute5tupleIJNS5_1CILi1EEES8_S8_EEENS6_IJNS7_ILi128EEESA_NS7_ILi256EEEEEELi256ENS_12float_e4m3_tEfNS_4arch4Sm90ELb0ELb0ELb1ELb1ELb1ELb1ELb0ELb1ELb0ELb1ELb1ELb0EEENS1_21CollectiveEpilogueFwdINS6_IJSA_SB_SA_EEES9_NS_10bfloat16_tESF_Li256ELb1ELb1ELb1ELb1EEENS1_36VarlenDynamicPersistentTileSchedulerILi128ELi128ELi256ELi128ELb1ELb1ELb1ELb0ELb1ELb1EEEEEEEEEvNT_6ParamsE)
        /*004c*/ 	.short	0x0380
        /*004e*/ 	.short	0x0a80


	//----- nvinfo : EIATTR_SW_WAR
	.align		4
.L_314:
        /*0050*/ 	.byte	0x04, 0x36
        /*0052*/ 	.short	(.L_316 - .L_315)
.L_315:
        /*0054*/ 	.word	0x00000008
.L_316:


//--------------------- .nv.info._ZN7cutlass13device_kernelIN5flash11enable_sm90INS1_16FlashAttnFwdSm90INS1_25CollectiveMainloopFwdSm90ILi2EN4cute5tupleIJNS5_1CILi1EEES8_S8_EEENS6_IJNS7_ILi128EEENS7_ILi64EEENS7_ILi256EEEEEELi256ENS_12float_e4m3_tEfNS_4arch4Sm90ELb0ELb1ELb1ELb0ELb1ELb0ELb0ELb1ELb0ELb1ELb1ELb0EEENS1_21CollectiveEpilogueFwdINS6_IJSA_SC_SB_EEES9_NS_10bfloat16_tESG_Li256ELb0ELb1ELb1ELb1EEENS1_19SingleTileSchedulerILb0ELb1ELb1ELi128EEEEEEEEEvNT_6ParamsE --------------------------
	.section	.nv.info._ZN7cutlass13device_kernelIN5flash11enable_sm90INS1_16FlashAttnFwdSm90INS1_25CollectiveMainloopFwdSm90ILi2EN4cute5tupleIJNS5_1CILi1EEES8_S8_EEENS6_IJNS7_ILi128EEENS7_ILi64EEENS7_ILi256EEEEEELi256ENS_12float_e4m3_tEfNS_4arch4Sm90ELb0ELb1ELb1ELb0ELb1ELb0ELb0ELb1ELb0ELb1ELb1ELb0EEENS1_21CollectiveEpilogueFwdINS6_IJSA_SC_SB_EEES9_NS_10bfloat16_tESG_Li256ELb0ELb1ELb1ELb1EEENS1_19SingleTileSchedulerILb0ELb1ELb1ELi128EEEEEEEEEvNT_6ParamsE,"",@"SHT_CUDA_INFO"
	.sectionflags	@""
	.align	4


	//----- nvinfo : EIATTR_CUDA_API_VERSION
	.align		4
        /*0000*/ 	.byte	0x04, 0x37
        /*0002*/ 	.short	(.L_318 - .L_317)
.L_317:
        /*0004*/ 	.word	0x00000082


	//----- nvinfo : EIATTR_KPARAM_INFO
	.align		4
.L_318:
        /*0008*/ 	.byte	0x04, 0x17
        /*000a*/ 	.short	(.L_320 - .L_319)
.L_319:
        /*000c*/ 	.word	0x00000000
        /*0010*/ 	.short	0x0000
        /*0012*/ 	.short	0x0000
        /*0014*/ 	.byte	0x00, 0xf0, 0x01, 0x28


	//----- nvinfo : EIATTR_SPARSE_MMA_MASK
	.align		4
.L_320:
        /*0018*/ 	.byte	0x03, 0x50
        /*001a*/ 	.short	0x0000


	//----- nvinfo : EIATTR_MAXREG_COUNT
	.align		4
        /*001c*/ 	.byte	0x03, 0x1b
        /*001e*/ 	.short	0x00a8


	//----- nvinfo : EIATTR_MERCURY_ISA_VERSION
	.align		4
        /*0020*/ 	.byte	0x03, 0x5f
        /*0022*/ 	.short	0x0101


	//----- nvinfo : EIATTR_VRC_CTA_INIT_COUNT
	.align		4
        /*0024*/ 	.byte	0x02, 0x4a
	.zero		1
	.zero		1


	//----- nvinfo : EIATTR_EXIT_INSTR_OFFSETS
	.align		4
        /*0028*/ 	.byte	0x04, 0x1c
        /*002a*/ 	.short	(.L_322 - .L_321)


	//   ....[0]....
.L_321:
        /*002c*/ 	.word	0x00000010


	//----- nvinfo : EIATTR_MAX_THREADS
	.align		4
.L_322:
        /*0030*/ 	.byte	0x04, 0x05
        /*0032*/ 	.short	(.L_324 - .L_323)
.L_323:
        /*0034*/ 	.word	0x00000180
        /*0038*/ 	.word	0x00000001
        /*003c*/ 	.word	0x00000001


	//----- nvinfo : EIATTR_CBANK_PARAM_SIZE
	.align		4
.L_324:
        /*0040*/ 	.byte	0x03, 0x19
        /*0042*/ 	.short	0x0a00


	//----- nvinfo : EIATTR_PARAM_CBANK
	.align		4
        /*0044*/ 	.byte	0x04, 0x0a
        /*0046*/ 	.short	(.L_326 - .L_325)
	.align		4
.L_325:
        /*0048*/ 	.word	index@(.nv.constant0._ZN7cutlass13device_kernelIN5flash11enable_sm90INS1_16FlashAttnFwdSm90INS1_25CollectiveMainloopFwdSm90ILi2EN4cute5tupleIJNS5_1CILi1EEES8_S8_EEENS6_IJNS7_ILi128EEENS7_ILi64EEENS7_ILi256EEEEEELi256ENS_12float_e4m3_tEfNS_4arch4Sm90ELb0ELb1ELb1ELb0ELb1ELb0ELb0ELb1ELb0ELb1ELb1ELb0EEENS1_21CollectiveEpilogueFwdINS6_IJSA_SC_SB_EEES9_NS_10bfloat16_tESG_Li256ELb0ELb1ELb1ELb1EEENS1_19SingleTileSchedulerILb0ELb1ELb1ELi128EEEEEEEEEvNT_6ParamsE)
        /*004c*/ 	.short	0x0380
        /*004e*/ 	.short	0x0a00


	//----- nvinfo : EIATTR_SW_WAR
	.align		4
.L_326:
        /*0050*/ 	.byte	0x04, 0x36
        /*0052*/ 	.short	(.L_328 - .L_327)
.L_327:
        /*0054*/ 	.word	0x00000008
.L_328:


//--------------------- .nv.info._ZN7cutlass13device_kernelIN5flash11enable_sm90INS1_16FlashAttnFwdSm90INS1_25CollectiveMainloopFwdSm90ILi2EN4cute5tupleIJNS5_1CILi1EEES8_S8_EEENS6_IJNS7_ILi128EEENS7_ILi64EEENS7_ILi256EEEEEELi256ENS_12float_e4m3_tEfNS_4arch4Sm90ELb0ELb1ELb1ELb1ELb1ELb0ELb0ELb1ELb0ELb1ELb1ELb0EEENS1_21CollectiveEpilogueFwdINS6_IJSA_SC_SB_EEES9_NS_10bfloat16_tESG_Li256ELb1ELb1ELb1ELb1EEENS1_36VarlenDynamicPersistentTileSchedulerILi128ELi64ELi256ELi128ELb1ELb1ELb1ELb1ELb0ELb1EEEEEEEEEvNT_6ParamsE --------------------------
	.section	.nv.info._ZN7cutlass13device_kernelIN5flash11enable_sm90INS1_16FlashAttnFwdSm90INS1_25CollectiveMainloopFwdSm90ILi2EN4cute5tupleIJNS5_1CILi1EEES8_S8_EEENS6_IJNS7_ILi128EEENS7_ILi64EEENS7_ILi256EEEEEELi256ENS_12float_e4m3_tEfNS_4arch4Sm90ELb0ELb1ELb1ELb1ELb1ELb0ELb0ELb1ELb0ELb1ELb1ELb0EEENS1_21CollectiveEpilogueFwdINS6_IJSA_SC_SB_EEES9_NS_10bfloat16_tESG_Li256ELb1ELb1ELb1ELb1EEENS1_36VarlenDynamicPersistentTileSchedulerILi128ELi64ELi256ELi128ELb1ELb1ELb1ELb1ELb0ELb1EEEEEEEEEvNT_6ParamsE,"",@"SHT_CUDA_INFO"
	.sectionflags	@""
	.align	4


	//----- nvinfo : EIATTR_CUDA_API_VERSION
	.align		4
        /*0000*/ 	.byte	0x04, 0x37
        /*0002*/ 	.short	(.L_330 - .L_329)
.L_329:
        /*0004*/ 	.word	0x00000082


	//----- nvinfo : EIATTR_KPARAM_INFO
	.align		4
.L_330:
        /*0008*/ 	.byte	0x04, 0x17
        /*000a*/ 	.short	(.L_332 - .L_331)
.L_331:
        /*000c*/ 	.word	0x00000000
        /*0010*/ 	.short	0x0000
        /*0012*/ 	.short	0x0000
        /*0014*/ 	.byte	0x00, 0xf0, 0x01, 0x2a


	//----- nvinfo : EIATTR_SPARSE_MMA_MASK
	.align		4
.L_332:
        /*0018*/ 	.byte	0x03, 0x50
        /*001a*/ 	.short	0x0000


	//----- nvinfo : EIATTR_MAXREG_COUNT
	.align		4
        /*001c*/ 	.byte	0x03, 0x1b
        /*001e*/ 	.short	0x00a8


	//----- nvinfo : EIATTR_MERCURY_ISA_VERSION
	.align		4
        /*0020*/ 	.byte	0x03, 0x5f
        /*0022*/ 	.short	0x0101


	//----- nvinfo : EIATTR_VRC_CTA_INIT_COUNT
	.align		4
        /*0024*/ 	.byte	0x02, 0x4a
	.zero		1
	.zero		1


	//----- nvinfo : EIATTR_EXIT_INSTR_OFFSETS
	.align		4
        /*0028*/ 	.byte	0x04, 0x1c
        /*002a*/ 	.short	(.L_334 - .L_333)


	//   ....[0]....
.L_333:
        /*002c*/ 	.word	0x00000010


	//----- nvinfo : EIATTR_MAX_THREADS
	.align		4
.L_334:
        /*0030*/ 	.byte	0x04, 0x05
        /*0032*/ 	.short	(.L_336 - .L_335)
.L_335:
        /*0034*/ 	.word	0x00000180
        /*0038*/ 	.word	0x00000001
        /*003c*/ 	.word	0x00000001


	//----- nvinfo : EIATTR_CBANK_PARAM_SIZE
	.align		4
.L_336:
        /*0040*/ 	.byte	0x03, 0x19
        /*0042*/ 	.short	0x0a80


	//----- nvinfo : EIATTR_PARAM_CBANK
	.align		4
        /*0044*/ 	.byte	0x04, 0x0a
        /*0046*/ 	.short	(.L_338 - .L_337)
	.align		4
.L_337:
        /*0048*/ 	.word	index@(.nv.constant0._ZN7cutlass13device_kernelIN5flash11enable_sm90INS1_16FlashAttnFwdSm90INS1_25CollectiveMainloopFwdSm90ILi2EN4cute5tupleIJNS5_1CILi1EEES8_S8_EEENS6_IJNS7_ILi128EEENS7_ILi64EEENS7_ILi256EEEEEELi256ENS_12float_e4m3_tEfNS_4arch4Sm90ELb0ELb1ELb1ELb1ELb1ELb0ELb0ELb1ELb0ELb1ELb1ELb0EEENS1_21CollectiveEpilogueFwdINS6_IJSA_SC_SB_EEES9_NS_10bfloat16_tESG_Li256ELb1ELb1ELb1ELb1EEENS1_36VarlenDynamicPersistentTileSchedulerILi128ELi64ELi256ELi128ELb1ELb1ELb1ELb1ELb0ELb1EEEEEEEEEvNT_6ParamsE)
        /*004c*/ 	.short	0x0380
        /*004e*/ 	.short	0x0a80


	//----- nvinfo : EIATTR_SW_WAR
	.align		4
.L_338:
        /*0050*/ 	.byte	0x04, 0x36
        /*0052*/ 	.short	(.L_340 - .L_339)
.L_339:
        /*0054*/ 	.word	0x00000008
.L_340:


//--------------------- .nv.info._ZN7cutlass13device_kernelIN5flash11enable_sm90INS1_16FlashAttnFwdSm90INS1_25CollectiveMainloopFwdSm90ILi2EN4cute5tupleIJNS5_1CILi1EEES8_S8_EEENS6_IJNS7_ILi128EEENS7_ILi64EEENS7_ILi256EEEEEELi256ENS_12float_e4m3_tEfNS_4arch4Sm90ELb0ELb1ELb1ELb1ELb1ELb1ELb0ELb1ELb0ELb1ELb1ELb0EEENS1_21CollectiveEpilogueFwdINS6_IJSA_SC_SB_EEES9_NS_10bfloat16_tESG_Li256ELb1ELb1ELb1ELb1EEENS1_36VarlenDynamicPersistentTileSchedulerILi128ELi64ELi256ELi128ELb1ELb1ELb1ELb1ELb0ELb1EEEEEEEEEvNT_6ParamsE --------------------------
	.section	.nv.info._ZN7cutlass13device_kernelIN5flash11enable_sm90INS1_16FlashAttnFwdSm90INS1_25CollectiveMainloopFwdSm90ILi2EN4cute5tupleIJNS5_1CILi1EEES8_S8_EEENS6_IJNS7_ILi128EEENS7_ILi64EEENS7_ILi256EEEEEELi256ENS_12float_e4m3_tEfNS_4arch4Sm90ELb0ELb1ELb1ELb1ELb1ELb1ELb0ELb1ELb0ELb1ELb1ELb0EEENS1_21CollectiveEpilogueFwdINS6_IJSA_SC_SB_EEES9_NS_10bfloat16_tESG_Li256ELb1ELb1ELb1ELb1EEENS1_36VarlenDynamicPersistentTileSchedulerILi128ELi64ELi256ELi128ELb1ELb1ELb1ELb1ELb0ELb1EEEEEEEEEvNT_6ParamsE,"",@"SHT_CUDA_INFO"
	.sectionflags	@""
	.align	4


	//----- nvinfo : EIATTR_CUDA_API_VERSION
	.align		4
        /*0000*/ 	.byte	0x04, 0x37
        /*0002*/ 	.short	(.L_342 - .L_341)
.L_341:
        /*0004*/ 	.word	0x00000082


	//----- nvinfo : EIATTR_KPARAM_INFO
	.align		4
.L_342:
        /*0008*/ 	.byte	0x04, 0x17
        /*000a*/ 	.short	(.L_344 - .L_343)
.L_343:
        /*000c*/ 	.word	0x00000000
        /*0010*/ 	.short	0x0000
        /*0012*/ 	.short	0x0000
        /*0014*/ 	.byte	0x00, 0xf0, 0x01, 0x2a


	//----- nvinfo : EIATTR_SPARSE_MMA_MASK
	.align		4
.L_344:
        /*0018*/ 	.byte	0x03, 0x50
        /*001a*/ 	.short	0x0000


	//----- nvinfo : EIATTR_MAXREG_COUNT
	.align		4
        /*001c*/ 	.byte	0x03, 0x1b
        /*001e*/ 	.short	0x00a8


	//----- nvinfo : EIATTR_MERCURY_ISA_VERSION
	.align		4
        /*0020*/ 	.byte	0x03, 0x5f
        /*0022*/ 	.short	0x0101


	//----- nvinfo : EIATTR_VRC_CTA_INIT_COUNT
	.align		4
        /*0024*/ 	.byte	0x02, 0x4a
	.zero		1
	.zero		1


	//----- nvinfo : EIATTR_EXIT_INSTR_OFFSETS
	.align		4
        /*0028*/ 	.byte	0x04, 0x1c
        /*002a*/ 	.short	(.L_346 - .L_345)


	//   ....[0]....
.L_345:
        /*002c*/ 	.word	0x00000010


	//----- nvinfo : EIATTR_MAX_THREADS
	.align		4
.L_346:
        /*0030*/ 	.byte	0x04, 0x05
        /*0032*/ 	.short	(.L_348 - .L_347)
.L_347:
        /*0034*/ 	.word	0x00000180
        /*0038*/ 	.word	0x00000001
        /*003c*/ 	.word	0x00000001


	//----- nvinfo : EIATTR_CBANK_PARAM_SIZE
	.align		4
.L_348:
        /*0040*/ 	.byte	0x03, 0x19
        /*0042*/ 	.short	0x0a80


	//----- nvinfo : EIATTR_PARAM_CBANK
	.align		4
        /*0044*/ 	.byte	0x04, 0x0a
        /*0046*/ 	.short	(.L_350 - .L_349)
	.align		4
.L_349:
        /*0048*/ 	.word	index@(.nv.constant0._ZN7cutlass13device_kernelIN5flash11enable_sm90INS1_16FlashAttnFwdSm90INS1_25CollectiveMainloopFwdSm90ILi2EN4cute5tupleIJNS5_1CILi1EEES8_S8_EEENS6_IJNS7_ILi128EEENS7_ILi64EEENS7_ILi256EEEEEELi256ENS_12float_e4m3_tEfNS_4arch4Sm90ELb0ELb1ELb1ELb1ELb1ELb1ELb0ELb1ELb0ELb1ELb1ELb0EEENS1_21CollectiveEpilogueFwdINS6_IJSA_SC_SB_EEES9_NS_10bfloat16_tESG_Li256ELb1ELb1ELb1ELb1EEENS1_36VarlenDynamicPersistentTileSchedulerILi128ELi64ELi256ELi128ELb1ELb1ELb1ELb1ELb0ELb1EEEEEEEEEvNT_6ParamsE)
        /*004c*/ 	.short	0x0380
        /*004e*/ 	.short	0x0a80


	//----- nvinfo : EIATTR_SW_WAR
	.align		4
.L_350:
        /*0050*/ 	.byte	0x04, 0x36
        /*0052*/ 	.short	(.L_352 - .L_351)
.L_351:
        /*0054*/ 	.word	0x00000008
.L_352:


//--------------------- .nv.info._ZN7cutlass13device_kernelIN5flash11enable_sm90INS1_16FlashAttnFwdSm90INS1_25CollectiveMainloopFwdSm90ILi2EN4cute5tupleIJNS5_1CILi1EEES8_S8_EEENS6_IJNS7_ILi128EEESA_NS7_ILi256EEEEEELi256ENS_12float_e4m3_tEfNS_4arch4Sm90ELb1ELb0ELb1ELb0ELb1ELb0ELb0ELb1ELb0ELb1ELb1ELb0EEENS1_21CollectiveEpilogueFwdINS6_IJSA_SB_SA_EEES9_NS_10bfloat16_tESF_Li256ELb0ELb1ELb1ELb1EEENS1_19SingleTileSchedulerILb0ELb1ELb1ELi128EEEEEEEEEvNT_6ParamsE --------------------------
	.section	.nv.info._ZN7cutlass13device_kernelIN5flash11enable_sm90INS1_16FlashAttnFwdSm90INS1_25CollectiveMainloopFwdSm90ILi2EN4cute5tupleIJNS5_1CILi1EEES8_S8_EEENS6_IJNS7_ILi128EEESA_NS7_ILi256EEEEEELi256ENS_12float_e4m3_tEfNS_4arch4Sm90ELb1ELb0ELb1ELb0ELb1ELb0ELb0ELb1ELb0ELb1ELb1ELb0EEENS1_21CollectiveEpilogueFwdINS6_IJSA_SB_SA_EEES9_NS_10bfloat16_tESF_Li256ELb0ELb1ELb1ELb1EEENS1_19SingleTileSchedulerILb0ELb1ELb1ELi128EEEEEEEEEvNT_6ParamsE,"",@"SHT_CUDA_INFO"
	.sectionflags	@""
	.align	4


	//----- nvinfo : EIATTR_CUDA_API_VERSION
	.align		4
        /*0000*/ 	.byte	0x04, 0x37
        /*0002*/ 	.short	(.L_354 - .L_353)
.L_353:
        /*0004*/ 	.word	0x00000082


	//----- nvinfo : EIATTR_KPARAM_INFO
	.align		4
.L_354:
        /*0008*/ 	.byte	0x04, 0x17
        /*000a*/ 	.short	(.L_356 - .L_355)
.L_355:
        /*000c*/ 	.word	0x00000000
        /*0010*/ 	.short	0x0000
        /*0012*/ 	.short	0x0000
        /*0014*/ 	.byte	0x00, 0xf0, 0x01, 0x28


	//----- nvinfo : EIATTR_SPARSE_MMA_MASK
	.align		4
.L_356:
        /*0018*/ 	.byte	0x03, 0x50
        /*001a*/ 	.short	0x0000


	//----- nvinfo : EIATTR_MAXREG_COUNT
	.align		4
        /*001c*/ 	.byte	0x03, 0x1b
        /*001e*/ 	.short	0x00a8


	//----- nvinfo : EIATTR_MERCURY_ISA_VERSION
	.align		4
        /*0020*/ 	.byte	0x03, 0x5f
        /*0022*/ 	.short	0x0101


	//----- nvinfo : EIATTR_VRC_CTA_INIT_COUNT
	.align		4
        /*0024*/ 	.byte	0x02, 0x4a
	.zero		1
	.zero		1


	//----- nvinfo : EIATTR_EXIT_INSTR_OFFSETS
	.align		4
        /*0028*/ 	.byte	0x04, 0x1c
        /*002a*/ 	.short	(.L_358 - .L_357)


	//   ....[0]....
.L_357:
        /*002c*/ 	.word	0x00000010


	//----- nvinfo : EIATTR_MAX_THREADS
	.align		4
.L_358:
        /*0030*/ 	.byte	0x04, 0x05
        /*0032*/ 	.short	(.L_360 - .L_359)
.L_359:
        /*0034*/ 	.word	0x00000180
        /*0038*/ 	.word	0x00000001
        /*003c*/ 	.word	0x00000001


	//----- nvinfo : EIATTR_CBANK_PARAM_SIZE
	.align		4
.L_360:
        /*0040*/ 	.byte	0x03, 0x19
        /*0042*/ 	.short	0x0a00


	//----- nvinfo : EIATTR_PARAM_CBANK
	.align		4
        /*0044*/ 	.byte	0x04, 0x0a
        /*0046*/ 	.short	(.L_362 - .L_361)
	.align		4
.L_361:
        /*0048*/ 	.word	index@(.nv.constant0._ZN7cutlass13device_kernelIN5flash11enable_sm90INS1_16FlashAttnFwdSm90INS1_25CollectiveMainloopFwdSm90ILi2EN4cute5tupleIJNS5_1CILi1EEES8_S8_EEENS6_IJNS7_ILi128EEESA_NS7_ILi256EEEEEELi256ENS_12float_e4m3_tEfNS_4arch4Sm90ELb1ELb0ELb1ELb0ELb1ELb0ELb0ELb1ELb0ELb1ELb1ELb0EEENS1_21CollectiveEpilogueFwdINS6_IJSA_SB_SA_EEES9_NS_10bfloat16_tESF_Li256ELb0ELb1ELb1ELb1EEENS1_19SingleTileSchedulerILb0ELb1ELb1ELi128EEEEEEEEEvNT_6ParamsE)
        /*004c*/ 	.short	0x0380
        /*004e*/ 	.short	0x0a00


	//----- nvinfo : EIATTR_SW_WAR
	.align		4
.L_362:
        /*0050*/ 	.byte	0x04, 0x36
        /*0052*/ 	.short	(.L_364 - .L_363)
.L_363:
        /*0054*/ 	.word	0x00000008
.L_364:


//--------------------- .nv.info._ZN7cutlass13device_kernelIN5flash11enable_sm90INS1_16FlashAttnFwdSm90INS1_25CollectiveMainloopFwdSm90ILi2EN4cute5tupleIJNS5_1CILi1EEES8_S8_EEENS6_IJNS7_ILi128EEESA_NS7_ILi256EEEEEELi256ENS_12float_e4m3_tEfNS_4arch4Sm90ELb1ELb0ELb1ELb1ELb1ELb0ELb0ELb1ELb0ELb1ELb1ELb0EEENS1_21CollectiveEpilogueFwdINS6_IJSA_SB_SA_EEES9_NS_10bfloat16_tESF_Li256ELb1ELb1ELb1ELb1EEENS1_36VarlenDynamicPersistentTileSchedulerILi128ELi128ELi256ELi128ELb1ELb1ELb1ELb1ELb1ELb1EEEEEEEEEvNT_6ParamsE --------------------------
	.section	.nv.info._ZN7cutlass13device_kernelIN5flash11enable_sm90INS1_16FlashAttnFwdSm90INS1_25CollectiveMainloopFwdSm90ILi2EN4cute5tupleIJNS5_1CILi1EEES8_S8_EEENS6_IJNS7_ILi128EEESA_NS7_ILi256EEEEEELi256ENS_12float_e4m3_tEfNS_4arch4Sm90ELb1ELb0ELb1ELb1ELb1ELb0ELb0ELb1ELb0ELb1ELb1ELb0EEENS1_21CollectiveEpilogueFwdINS6_IJSA_SB_SA_EEES9_NS_10bfloat16_tESF_Li256ELb1ELb1ELb1ELb1EEENS1_36VarlenDynamicPersistentTileSchedulerILi128ELi128ELi256ELi128ELb1ELb1ELb1ELb1ELb1ELb1EEEEEEEEEvNT_6ParamsE,"",@"SHT_CUDA_INFO"
	.sectionflags	@""
	.align	4


	//----- nvinfo : EIATTR_CUDA_API_VERSION
	.align		4
        /*0000*/ 	.byte	0x04, 0x37
        /*0002*/ 	.short	(.L_366 - .L_365)
.L_365:
        /*0004*/ 	.word	0x00000082


	//----- nvinfo : EIATTR_KPARAM_INFO
	.align		4
.L_366:
        /*0008*/ 	.byte	0x04, 0x17
        /*000a*/ 	.short	(.L_368 - .L_367)
.L_367:
        /*000c*/ 	.word	0x00000000
        /*0010*/ 	.short	0x0000
        /*0012*/ 	.short	0x0000
        /*0014*/ 	.byte	0x00, 0xf0, 0x01, 0x2a


	//----- nvinfo : EIATTR_SPARSE_MMA_MASK
	.align		4
.L_368:
        /*0018*/ 	.byte	0x03, 0x50
        /*001a*/ 	.short	0x0000


	//----- nvinfo : EIATTR_MAXREG_COUNT
	.align		4
        /*001c*/ 	.byte	0x03, 0x1b
        /*001e*/ 	.short	0x00a8


	//----- nvinfo : EIATTR_MERCURY_ISA_VERSION
	.align		4
        /*0020*/ 	.byte	0x03, 0x5f
        /*0022*/ 	.short	0x0101


	//----- nvinfo : EIATTR_VRC_CTA_INIT_COUNT
	.align		4
        /*0024*/ 	.byte	0x02, 0x4a
	.zero		1
	.zero		1


	//----- nvinfo : EIATTR_EXIT_INSTR_OFFSETS
	.align		4
        /*0028*/ 	.byte	0x04, 0x1c
        /*002a*/ 	.short	(.L_370 - .L_369)


	//   ....[0]....
.L_369:
        /*002c*/ 	.word	0x00000010


	//----- nvinfo : EIATTR_MAX_THREADS
	.align		4
.L_370:
        /*0030*/ 	.byte	0x04, 0x05
        /*0032*/ 	.short	(.L_372 - .L_371)
.L_371:
        /*0034*/ 	.word	0x00000180
        /*0038*/ 	.word	0x00000001
        /*003c*/ 	.word	0x00000001


	//----- nvinfo : EIATTR_CBANK_PARAM_SIZE
	.align		4
.L_372:
        /*0040*/ 	.byte	0x03, 0x19
        /*0042*/ 	.short	0x0a80


	//----- nvinfo : EIATTR_PARAM_CBANK
	.align		4
        /*0044*/ 	.byte	0x04, 0x0a
        /*0046*/ 	.short	(.L_374 - .L_373)
	.align		4
.L_373:
        /*0048*/ 	.word	index@(.nv.constant0._ZN7cutlass13device_kernelIN5flash11enable_sm90INS1_16FlashAttnFwdSm90INS1_25CollectiveMainloopFwdSm90ILi2EN4cute5tupleIJNS5_1CILi1EEES8_S8_EEENS6_IJNS7_ILi128EEESA_NS7_ILi256EEEEEELi256ENS_12float_e4m3_tEfNS_4arch4Sm90ELb1ELb0ELb1ELb1ELb1ELb0ELb0ELb1ELb0ELb1ELb1ELb0EEENS1_21CollectiveEpilogueFwdINS6_IJSA_SB_SA_EEES9_NS_10bfloat16_tESF_Li256ELb1ELb1ELb1ELb1EEENS1_36VarlenDynamicPersistentTileSchedulerILi128ELi128ELi256ELi128ELb1ELb1ELb1ELb1ELb1ELb1EEEEEEEEEvNT_6ParamsE)
        /*004c*/ 	.short	0x0380
        /*004e*/ 	.short	0x0a80


	//----- nvinfo : EIATTR_SW_WAR
	.align		4
.L_374:
        /*0050*/ 	.byte	0x04, 0x36
        /*0052*/ 	.short	(.L_376 - .L_375)
.L_375:
        /*0054*/ 	.word	0x00000008
.L_376:


//--------------------- .nv.info._ZN7cutlass13device_kernelIN5flash11enable_sm90INS1_16FlashAttnFwdSm90INS1_25CollectiveMainloopFwdSm90ILi2EN4cute5tupleIJNS5_1CILi1EEES8_S8_EEENS6_IJNS7_ILi128EEESA_NS7_ILi256EEEEEELi256ENS_12float_e4m3_tEfNS_4arch4Sm90ELb1ELb0ELb1ELb1ELb1ELb1ELb0ELb1ELb0ELb1ELb1ELb0EEENS1_21CollectiveEpilogueFwdINS6_IJSA_SB_SA_EEES9_NS_10bfloat16_tESF_Li256ELb1ELb1ELb1ELb1EEENS1_36VarlenDynamicPersistentTileSchedulerILi128ELi128ELi256ELi128ELb1ELb1ELb1ELb1ELb1ELb1EEEEEEEEEvNT_6ParamsE --------------------------
	.section	.nv.info._ZN7cutlass13device_kernelIN5flash11enable_sm90INS1_16FlashAttnFwdSm90INS1_25CollectiveMainloopFwdSm90ILi2EN4cute5tupleIJNS5_1CILi1EEES8_S8_EEENS6_IJNS7_ILi128EEESA_NS7_ILi256EEEEEELi256ENS_12float_e4m3_tEfNS_4arch4Sm90ELb1ELb0ELb1ELb1ELb1ELb1ELb0ELb1ELb0ELb1ELb1ELb0EEENS1_21CollectiveEpilogueFwdINS6_IJSA_SB_SA_EEES9_NS_10bfloat16_tESF_Li256ELb1ELb1ELb1ELb1EEENS1_36VarlenDynamicPersistentTileSchedulerILi128ELi128ELi256ELi128ELb1ELb1ELb1ELb1ELb1ELb1EEEEEEEEEvNT_6ParamsE,"",@"SHT_CUDA_INFO"
	.sectionflags	@""
	.align	4


	//----- nvinfo : EIATTR_CUDA_API_VERSION
	.align		4
        /*0000*/ 	.byte	0x04, 0x37
        /*0002*/ 	.short	(.L_378 - .L_377)
.L_377:
        /*0004*/ 	.word	0x00000082


	//----- nvinfo : EIATTR_KPARAM_INFO
	.align		4
.L_378:
        /*0008*/ 	.byte	0x04, 0x17
        /*000a*/ 	.short	(.L_380 - .L_379)
.L_379:
        /*000c*/ 	.word	0x00000000
        /*0010*/ 	.short	0x0000
        /*0012*/ 	.short	0x0000
        /*0014*/ 	.byte	0x00, 0xf0, 0x01, 0x2a


	//----- nvinfo : EIATTR_SPARSE_MMA_MASK
	.align		4
.L_380:
        /*0018*/ 	.byte	0x03, 0x50
        /*001a*/ 	.short	0x0000


	//----- nvinfo : EIATTR_MAXREG_COUNT
	.align		4
        /*001c*/ 	.byte	0x03, 0x1b
        /*001e*/ 	.short	0x00a8


	//----- nvinfo : EIATTR_MERCURY_ISA_VERSION
	.align		4
        /*0020*/ 	.byte	0x03, 0x5f
        /*0022*/ 	.short	0x0101


	//----- nvinfo : EIATTR_VRC_CTA_INIT_COUNT
	.align		4
        /*0024*/ 	.byte	0x02, 0x4a
	.zero		1
	.zero		1


	//----- nvinfo : EIATTR_EXIT_INSTR_OFFSETS
	.align		4
        /*0028*/ 	.byte	0x04, 0x1c
        /*002a*/ 	.short	(.L_382 - .L_381)


	//   ....[0]....
.L_381:
        /*002c*/ 	.word	0x00000010


	//----- nvinfo : EIATTR_MAX_THREADS
	.align		4
.L_382:
        /*0030*/ 	.byte	0x04, 0x05
        /*0032*/ 	.short	(.L_384 - .L_383)
.L_383:
        /*0034*/ 	.word	0x00000180
        /*0038*/ 	.word	0x00000001
        /*003c*/ 	.word	0x00000001


	//----- nvinfo : EIATTR_CBANK_PARAM_SIZE
	.align		4
.L_384:
        /*0040*/ 	.byte	0x03, 0x19
        /*0042*/ 	.short	0x0a80


	//----- nvinfo : EIATTR_PARAM_CBANK
	.align		4
        /*0044*/ 	.byte	0x04, 0x0a
        /*0046*/ 	.short	(.L_386 - .L_385)
	.align		4
.L_385:
        /*0048*/ 	.word	index@(.nv.constant0._ZN7cutlass13device_kernelIN5flash11enable_sm90INS1_16FlashAttnFwdSm90INS1_25CollectiveMainloopFwdSm90ILi2EN4cute5tupleIJNS5_1CILi1EEES8_S8_EEENS6_IJNS7_ILi128EEESA_NS7_ILi256EEEEEELi256ENS_12float_e4m3_tEfNS_4arch4Sm90ELb1ELb0ELb1ELb1ELb1ELb1ELb0ELb1ELb0ELb1ELb1ELb0EEENS1_21CollectiveEpilogueFwdINS6_IJSA_SB_SA_EEES9_NS_10bfloat16_tESF_Li256ELb1ELb1ELb1ELb1EEENS1_36VarlenDynamicPersistentTileSchedulerILi128ELi128ELi256ELi128ELb1ELb1ELb1ELb1ELb1ELb1EEEEEEEEEvNT_6ParamsE)
        /*004c*/ 	.short	0x0380
        /*004e*/ 	.short	0x0a80


	//----- nvinfo : EIATTR_SW_WAR
	.align		4
.L_386:
        /*0050*/ 	.byte	0x04, 0x36
        /*0052*/ 	.short	(.L_388 - .L_387)
.L_387:
        /*0054*/ 	.word	0x00000008
.L_388:


//--------------------- .nv.info._ZN7cutlass13device_kernelIN5flash11enable_sm90INS1_16FlashAttnFwdSm90INS1_25CollectiveMainloopFwdSm90ILi2EN4cute5tupleIJNS5_1CILi1EEES8_S8_EEENS6_IJNS7_ILi128EEENS7_ILi160EEENS7_ILi192EEEEEELi192ENS_12float_e4m3_tEfNS_4arch4Sm90ELb0ELb0ELb1ELb0ELb1ELb0ELb0ELb1ELb1ELb1ELb1ELb0EEENS1_21CollectiveEpilogueFwdINS6_IJSA_SC_SB_EEES9_NS_10bfloat16_tESG_Li256ELb0ELb1ELb1ELb1EEENS1_19SingleTileSchedulerILb0ELb1ELb1ELi128EEEEEEEEEvNT_6ParamsE --------------------------
	.section	.nv.info._ZN7cutlass13device_kernelIN5flash11enable_sm90INS1_16FlashAttnFwdSm90INS1_25CollectiveMainloopFwdSm90ILi2EN4cute5tupleIJNS5_1CILi1EEES8_S8_EEENS6_IJNS7_ILi128EEENS7_ILi160EEENS7_ILi192EEEEEELi192ENS_12float_e4m3_tEfNS_4arch4Sm90ELb0ELb0ELb1ELb0ELb1ELb0ELb0ELb1ELb1ELb1ELb1ELb0EEENS1_21CollectiveEpilogueFwdINS6_IJSA_SC_SB_EEES9_NS_10bfloat16_tESG_Li256ELb0ELb1ELb1ELb1EEENS1_19SingleTileSchedulerILb0ELb1ELb1ELi128EEEEEEEEEvNT_6ParamsE,"",@"SHT_CUDA_INFO"
	.sectionflags	@""
	.align	4


	//----- nvinfo : EIATTR_CUDA_API_VERSION
	.align		4
        /*0000*/ 	.byte	0x04, 0x37
        /*0002*/ 	.short	(.L_390 - .L_389)
.L_389:
        /*0004*/ 	.word	0x00000082


	//----- nvinfo : EIATTR_KPARAM_INFO
	.align		4
.L_390:
        /*0008*/ 	.byte	0x04, 0x17
        /*000a*/ 	.short	(.L_392 - .L_391)
.L_391:
        /*000c*/ 	.word	0x00000000
        /*0010*/ 	.short	0x0000
        /*0012*/ 	.short	0x0000
        /*0014*/ 	.byte	0x00, 0xf0, 0x01, 0x28


	//----- nvinfo : EIATTR_SPARSE_MMA_MASK
	.align		4
.L_392:
        /*0018*/ 	.byte	0x03, 0x50
        /*001a*/ 	.short	0x0000


	//----- nvinfo : EIATTR_MAXREG_COUNT
	.align		4
        /*001c*/ 	.byte	0x03, 0x1b
        /*001e*/ 	.short	0x00a8


	//----- nvinfo : EIATTR_MERCURY_ISA_VERSION
	.align		4
        /*0020*/ 	.byte	0x03, 0x5f
        /*0022*/ 	.short	0x0101


	//----- nvinfo : EIATTR_VRC_CTA_INIT_COUNT
	.align		4
        /*0024*/ 	.byte	0x02, 0x4a
	.zero		1
	.zero		1


	//----- nvinfo : EIATTR_EXIT_INSTR_OFFSETS
	.align		4
        /*0028*/ 	.byte	0x04, 0x1c
        /*002a*/ 	.short	(.L_394 - .L_393)


	//   ....[0]....
.L_393:
        /*002c*/ 	.word	0x00000010


	//----- nvinfo : EIATTR_MAX_THREADS
	.align		4
.L_394:
        /*0030*/ 	.byte	0x04, 0x05
        /*0032*/ 	.short	(.L_396 - .L_395)
.L_395:
        /*0034*/ 	.word	0x00000180
        /*0038*/ 	.word	0x00000001
        /*003c*/ 	.word	0x00000001


	//----- nvinfo : EIATTR_CBANK_PARAM_SIZE
	.align		4
.L_396:
        /*0040*/ 	.byte	0x03, 0x19
        /*0042*/ 	.short	0x0a00


	//----- nvinfo : EIATTR_PARAM_CBANK
	.align		4
        /*0044*/ 	.byte	0x04, 0x0a
        /*0046*/ 	.short	(.L_398 - .L_397)
	.align		4
.L_397:
        /*0048*/ 	.word	index@(.nv.constant0._ZN7cutlass13device_kernelIN5flash11enable_sm90INS1_16FlashAttnFwdSm90INS1_25CollectiveMainloopFwdSm90ILi2EN4cute5tupleIJNS5_1CILi1EEES8_S8_EEENS6_IJNS7_ILi128EEENS7_ILi160EEENS7_ILi192EEEEEELi192ENS_12float_e4m3_tEfNS_4arch4Sm90ELb0ELb0ELb1ELb0ELb1ELb0ELb0ELb1ELb1ELb1ELb1ELb0EEENS1_21CollectiveEpilogueFwdINS6_IJSA_SC_SB_EEES9_NS_10bfloat16_tESG_Li256ELb0ELb1ELb1ELb1EEENS1_19SingleTileSchedulerILb0ELb1ELb1ELi128EEEEEEEEEvNT_6ParamsE)
        /*004c*/ 	.short	0x0380
        /*004e*/ 	.short	0x0a00


	//----- nvinfo : EIATTR_SW_WAR
	.align		4
.L_398:
        /*0050*/ 	.byte	0x04, 0x36
        /*0052*/ 	.short	(.L_400 - .L_399)
.L_399:
        /*0054*/ 	.word	0x00000008
.L_400:


//--------------------- .nv.info._ZN7cutlass13device_kernelIN5flash11enable_sm90INS1_16FlashAttnFwdSm90INS1_25CollectiveMainloopFwdSm90ILi2EN4cute5tupleIJNS5_1CILi1EEES8_S8_EEENS6_IJNS7_ILi128EEENS7_ILi160EEENS7_ILi192EEEEEELi192ENS_12float_e4m3_tEfNS_4arch4Sm90ELb0ELb0ELb1ELb1ELb1ELb0ELb0ELb1ELb1ELb1ELb1ELb0EEENS1_21CollectiveEpilogueFwdINS6_IJSA_SC_SB_EEES9_NS_10bfloat16_tESG_Li256ELb1ELb1ELb1ELb1EEENS1_36VarlenDynamicPersistentTileSchedulerILi128ELi160ELi256ELi128ELb1ELb1ELb1ELb0ELb1ELb1EEEEEEEEEvNT_6ParamsE --------------------------
	.section	.nv.info._ZN7cutlass13device_kernelIN5flash11enable_sm90INS1_16FlashAttnFwdSm90INS1_25CollectiveMainloopFwdSm90ILi2EN4cute5tupleIJNS5_1CILi1EEES8_S8_EEENS6_IJNS7_ILi128EEENS7_ILi160EEENS7_ILi192EEEEEELi192ENS_12float_e4m3_tEfNS_4arch4Sm90ELb0ELb0ELb1ELb1ELb1ELb0ELb0ELb1ELb1ELb1ELb1ELb0EEENS1_21CollectiveEpilogueFwdINS6_IJSA_SC_SB_EEES9_NS_10bfloat16_tESG_Li256ELb1ELb1ELb1ELb1EEENS1_36VarlenDynamicPersistentTileSchedulerILi128ELi160ELi256ELi128ELb1ELb1ELb1ELb0ELb1ELb1EEEEEEEEEvNT_6ParamsE,"",@"SHT_CUDA_INFO"
	.sectionflags	@""
	.align	4


	//----- nvinfo : EIATTR_CUDA_API_VERSION
	.align		4
        /*0000*/ 	.byte	0x04, 0x37
        /*0002*/ 	.short	(.L_402 - .L_401)
.L_401:
        /*0004*/ 	.word	0x00000082


	//----- nvinfo : EIATTR_KPARAM_INFO
	.align		4
.L_402:
        /*0008*/ 	.byte	0x04, 0x17
        /*000a*/ 	.short	(.L_404 - .L_403)
.L_403:
        /*000c*/ 	.word	0x00000000
        /*0010*/ 	.short	0x0000
        /*0012*/ 	.short	0x0000
        /*0014*/ 	.byte	0x00, 0xf0, 0x01, 0x2a


	//----- nvinfo : EIATTR_SPARSE_MMA_MASK
	.align		4
.L_404:
        /*0018*/ 	.byte	0x03, 0x50
        /*001a*/ 	.short	0x0000


	//----- nvinfo : EIATTR_MAXREG_COUNT
	.align		4
        /*001c*/ 	.byte	0x03, 0x1b
        /*001e*/ 	.short	0x00a8


	//----- nvinfo : EIATTR_MERCURY_ISA_VERSION
	.align		4
        /*0020*/ 	.byte	0x03, 0x5f
        /*0022*/ 	.short	0x0101


	//----- nvinfo : EIATTR_VRC_CTA_INIT_COUNT
	.align		4
        /*0024*/ 	.byte	0x02, 0x4a
	.zero		1
	.zero		1


	//----- nvinfo : EIATTR_EXIT_INSTR_OFFSETS
	.align		4
        /*0028*/ 	.byte	0x04, 0x1c
        /*002a*/ 	.short	(.L_406 - .L_405)


	//   ....[0]....
.L_405:
        /*002c*/ 	.word	0x00000010


	//----- nvinfo : EIATTR_MAX_THREADS
	.align		4
.L_406:
        /*0030*/ 	.byte	0x04, 0x05
        /*0032*/ 	.short	(.L_408 - .L_407)
.L_407:
        /*0034*/ 	.word	0x00000180
        /*0038*/ 	.word	0x00000001
        /*003c*/ 	.word	0x00000001


	//----- nvinfo : EIATTR_CBANK_PARAM_SIZE
	.align		4
.L_408:
        /*0040*/ 	.byte	0x03, 0x19
        /*0042*/ 	.short	0x0a80


	//----- nvinfo : EIATTR_PARAM_CBANK
	.align		4
        /*0044*/ 	.byte	0x04, 0x0a
        /*0046*/ 	.short	(.L_410 - .L_409)
	.align		4
.L_409:
        /*0048*/ 	.word	index@(.nv.constant0._ZN7cutlass13device_kernelIN5flash11enable_sm90INS1_16FlashAttnFwdSm90INS1_25CollectiveMainloopFwdSm90ILi2EN4cute5tupleIJNS5_1CILi1EEES8_S8_EEENS6_IJNS7_ILi128EEENS7_ILi160EEENS7_ILi192EEEEEELi192ENS_12float_e4m3_tEfNS_4arch4Sm90ELb0ELb0ELb1ELb1ELb1ELb0ELb0ELb1ELb1ELb1ELb1ELb0EEENS1_21CollectiveEpilogueFwdINS6_IJSA_SC_SB_EEES9_NS_10bfloat16_tESG_Li256ELb1ELb1ELb1ELb1EEENS1_36VarlenDynamicPersistentTileSchedulerILi128ELi160ELi256ELi128ELb1ELb1ELb1ELb0ELb1ELb1EEEEEEEEEvNT_6ParamsE)
        /*004c*/ 	.short	0x0380
        /*004e*/ 	.short	0x0a80


	//----- nvinfo : EIATTR_SW_WAR
	.align		4
.L_410:
        /*0050*/ 	.byte	0x04, 0x36
        /*0052*/ 	.short	(.L_412 - .L_411)
.L_411:
        /*0054*/ 	.word	0x00000008
.L_412:


//--------------------- .nv.info._ZN7cutlass13device_kernelIN5flash11enable_sm90INS1_16FlashAttnFwdSm90INS1_25CollectiveMainloopFwdSm90ILi2EN4cute5tupleIJNS5_1CILi1EEES8_S8_EEENS6_IJNS7_ILi128EEENS7_ILi160EEENS7_ILi192EEEEEELi192ENS_12float_e4m3_tEfNS_4arch4Sm90ELb0ELb0ELb1ELb1ELb1ELb1ELb0ELb1ELb1ELb1ELb1ELb0EEENS1_21CollectiveEpilogueFwdINS6_IJSA_SC_SB_EEES9_NS_10bfloat16_tESG_Li256ELb1ELb1ELb1ELb1EEENS1_36VarlenDynamicPersistentTileSchedulerILi128ELi160ELi256ELi128ELb1ELb1ELb1ELb0ELb1ELb1EEEEEEEEEvNT_6ParamsE --------------------------
	.section	.nv.info._ZN7cutlass13device_kernelIN5flash11enable_sm90INS1_16FlashAttnFwdSm90INS1_25CollectiveMainloopFwdSm90ILi2EN4cute5tupleIJNS5_1CILi1EEES8_S8_EEENS6_IJNS7_ILi128EEENS7_ILi160EEENS7_ILi192EEEEEELi192ENS_12float_e4m3_tEfNS_4arch4Sm90ELb0ELb0ELb1ELb1ELb1ELb1ELb0ELb1ELb1ELb1ELb1ELb0EEENS1_21CollectiveEpilogueFwdINS6_IJSA_SC_SB_EEES9_NS_10bfloat16_tESG_Li256ELb1ELb1ELb1ELb1EEENS1_36VarlenDynamicPersistentTileSchedulerILi128ELi160ELi256ELi128ELb1ELb1ELb1ELb0ELb1ELb1EEEEEEEEEvNT_6ParamsE,"",@"SHT_CUDA_INFO"
	.sectionflags	@""
	.align	4


	//----- nvinfo : EIATTR_CUDA_API_VERSION
	.align		4
        /*0000*/ 	.byte	0x04, 0x37
        /*0002*/ 	.short	(.L_414 - .L_413)
.L_413:
        /*0004*/ 	.word	0x00000082


	//----- nvinfo : EIATTR_KPARAM_INFO
	.align		4
.L_414:
        /*0008*/ 	.byte	0x04, 0x17
        /*000a*/ 	.short	(.L_416 - .L_415)
.L_415:
        /*000c*/ 	.word	0x00000000
        /*0010*/ 	.short	0x0000
        /*0012*/ 	.short	0x0000
        /*0014*/ 	.byte	0x00, 0xf0, 0x01, 0x2a


	//----- nvinfo : EIATTR_SPARSE_MMA_MASK
	.align		4
.L_416:
        /*0018*/ 	.byte	0x03, 0x50
        /*001a*/ 	.short	0x0000


	//----- nvinfo : EIATTR_MAXREG_COUNT
	.align		4
        /*001c*/ 	.byte	0x03, 0x1b
        /*001e*/ 	.short	0x00a8


	//----- nvinfo : EIATTR_MERCURY_ISA_VERSION
	.align		4
        /*0020*/ 	.byte	0x03, 0x5f
        /*0022*/ 	.short	0x0101


	//----- nvinfo : EIATTR_VRC_CTA_INIT_COUNT
	.align		4
        /*0024*/ 	.byte	0x02, 0x4a
	.zero		1
	.zero		1


	//----- nvinfo : EIATTR_EXIT_INSTR_OFFSETS
	.align		4
        /*0028*/ 	.byte	0x04, 0x1c
        /*002a*/ 	.short	(.L_418 - .L_417)


	//   ....[0]....
.L_417:
        /*002c*/ 	.word	0x00000010


	//----- nvinfo : EIATTR_MAX_THREADS
	.align		4
.L_418:
        /*0030*/ 	.byte	0x04, 0x05
        /*0032*/ 	.short	(.L_420 - .L_419)
.L_419:
        /*0034*/ 	.word	0x00000180
        /*0038*/ 	.word	0x00000001
        /*003c*/ 	.word	0x00000001


	//----- nvinfo : EIATTR_CBANK_PARAM_SIZE
	.align		4
.L_420:
        /*0040*/ 	.byte	0x03, 0x19
        /*0042*/ 	.short	0x0a80


	//----- nvinfo : EIATTR_PARAM_CBANK
	.align		4
        /*0044*/ 	.byte	0x04, 0x0a
        /*0046*/ 	.short	(.L_422 - .L_421)
	.align		4
.L_421:
        /*0048*/ 	.word	index@(.nv.constant0._ZN7cutlass13device_kernelIN5flash11enable_sm90INS1_16FlashAttnFwdSm90INS1_25CollectiveMainloopFwdSm90ILi2EN4cute5tupleIJNS5_1CILi1EEES8_S8_EEENS6_IJNS7_ILi128EEENS7_ILi160EEENS7_ILi192EEEEEELi192ENS_12float_e4m3_tEfNS_4arch4Sm90ELb0ELb0ELb1ELb1ELb1ELb1ELb0ELb1ELb1ELb1ELb1ELb0EEENS1_21CollectiveEpilogueFwdINS6_IJSA_SC_SB_EEES9_NS_10bfloat16_tESG_Li256ELb1ELb1ELb1ELb1EEENS1_36VarlenDynamicPersistentTileSchedulerILi128ELi160ELi256ELi128ELb1ELb1ELb1ELb0ELb1ELb1EEEEEEEEEvNT_6ParamsE)
        /*004c*/ 	.short	0x0380
        /*004e*/ 	.short	0x0a80


	//----- nvinfo : EIATTR_SW_WAR
	.align		4
.L_422:
        /*0050*/ 	.byte	0x04, 0x36
        /*0052*/ 	.short	(.L_424 - .L_423)
.L_423:
        /*0054*/ 	.word	0x00000008
.L_424:


//--------------------- .nv.info._ZN7cutlass13device_kernelIN5flash11enable_sm90INS1_16FlashAttnFwdSm90INS1_25CollectiveMainloopFwdSm90ILi2EN4cute5tupleIJNS5_1CILi1EEES8_S8_EEENS6_IJNS7_ILi128EEESA_NS7_ILi192EEEEEELi192ENS_12float_e4m3_tEfNS_4arch4Sm90ELb0ELb1ELb1ELb0ELb1ELb0ELb0ELb1ELb1ELb1ELb1ELb0EEENS1_21CollectiveEpilogueFwdINS6_IJSA_SB_SA_EEES9_NS_10bfloat16_tESF_Li256ELb0ELb1ELb1ELb1EEENS1_19SingleTileSchedulerILb0ELb1ELb1ELi128EEEEEEEEEvNT_6ParamsE --------------------------
	.section	.nv.info._ZN7cutlass13device_kernelIN5flash11enable_sm90INS1_16FlashAttnFwdSm90INS1_25CollectiveMainloopFwdSm90ILi2EN4cute5tupleIJNS5_1CILi1EEES8_S8_EEENS6_IJNS7_ILi128EEESA_NS7_ILi192EEEEEELi192ENS_12float_e4m3_tEfNS_4arch4Sm90ELb0ELb1ELb1ELb0ELb1ELb0ELb0ELb1ELb1ELb1ELb1ELb0EEENS1_21CollectiveEpilogueFwdINS6_IJSA_SB_SA_EEES9_NS_10bfloat16_tESF_Li256ELb0ELb1ELb1ELb1EEENS1_19SingleTileSchedulerILb0ELb1ELb1ELi128EEEEEEEEEvNT_6ParamsE,"",@"SHT_CUDA_INFO"
	.sectionflags	@""
	.align	4


	//----- nvinfo : EIATTR_CUDA_API_VERSION
	.align		4
        /*0000*/ 	.byte	0x04, 0x37
        /*0002*/ 	.short	(.L_426 - .L_425)
.L_425:
        /*0004*/ 	.word	0x00000082


	//----- nvinfo : EIATTR_KPARAM_INFO
	.align		4
.L_426:
        /*0008*/ 	.byte	0x04, 0x17
        /*000a*/ 	.short	(.L_428 - .L_427)
.L_427:
        /*000c*/ 	.word	0x00000000
        /*0010*/ 	.short	0x0000
        /*0012*/ 	.short	0x0000
        /*0014*/ 	.byte	0x00, 0xf0, 0x01, 0x28


	//----- nvinfo : EIATTR_SPARSE_MMA_MASK
	.align		4
.L_428:
        /*0018*/ 	.byte	0x03, 0x50
        /*001a*/ 	.short	0x0000


	//----- nvinfo : EIATTR_MAXREG_COUNT
	.align		4
        /*001c*/ 	.byte	0x03, 0x1b
        /*001e*/ 	.short	0x00a8


	//----- nvinfo : EIATTR_MERCURY_ISA_VERSION
	.align		4
        /*0020*/ 	.byte	0x03, 0x5f
        /*0022*/ 	.short	0x0101


	//----- nvinfo : EIATTR_VRC_CTA_INIT_COUNT
	.align		4
        /*0024*/ 	.byte	0x02, 0x4a
	.zero		1
	.zero		1


	//----- nvinfo : EIATTR_EXIT_INSTR_OFFSETS
	.align		4
        /*0028*/ 	.byte	0x04, 0x1c
        /*002a*/ 	.short	(.L_430 - .L_429)


	//   ....[0]....
.L_429:
        /*002c*/ 	.word	0x00000010


	//----- nvinfo : EIATTR_MAX_THREADS
	.align		4
.L_430:
        /*0030*/ 	.byte	0x04, 0x05
        /*0032*/ 	.short	(.L_432 - .L_431)
.L_431:
        /*0034*/ 	.word	0x00000180
        /*0038*/ 	.word	0x00000001
        /*003c*/ 	.word	0x00000001


	//----- nvinfo : EIATTR_CBANK_PARAM_SIZE
	.align		4
.L_432:
        /*0040*/ 	.byte	0x03, 0x19
        /*0042*/ 	.short	0x0a00


	//----- nvinfo : EIATTR_PARAM_CBANK
	.align		4
        /*0044*/ 	.byte	0x04, 0x0a
        /*0046*/ 	.short	(.L_434 - .L_433)
	.align		4
.L_433:
        /*0048*/ 	.word	index@(.nv.constant0._ZN7cutlass13device_kernelIN5flash11enable_sm90INS1_16FlashAttnFwdSm90INS1_25CollectiveMainloopFwdSm90ILi2EN4cute5tupleIJNS5_1CILi1EEES8_S8_EEENS6_IJNS7_ILi128EEESA_NS7_ILi192EEEEEELi192ENS_12float_e4m3_tEfNS_4arch4Sm90ELb0ELb1ELb1ELb0ELb1ELb0ELb0ELb1ELb1ELb1ELb1ELb0EEENS1_21CollectiveEpilogueFwdINS6_IJSA_SB_SA_EEES9_NS_10bfloat16_tESF_Li256ELb0ELb1ELb1ELb1EEENS1_19SingleTileSchedulerILb0ELb1ELb1ELi128EEEEEEEEEvNT_6ParamsE)
        /*004c*/ 	.short	0x0380
        /*004e*/ 	.short	0x0a00


	//----- nvinfo : EIATTR_SW_WAR
	.align		4
.L_434:
        /*0050*/ 	.byte	0x04, 0x36
        /*0052*/ 	.short	(.L_436 - .L_435)
.L_435:
        /*0054*/ 	.word	0x00000008
.L_436:


//--------------------- .nv.info._ZN7cutlass13device_kernelIN5flash11enable_sm90INS1_16FlashAttnFwdSm90INS1_25CollectiveMainloopFwdSm90ILi2EN4cute5tupleIJNS5_1CILi1EEES8_S8_EEENS6_IJNS7_ILi128EEESA_NS7_ILi192EEEEEELi192ENS_12float_e4m3_tEfNS_4arch4Sm90ELb0ELb1ELb1ELb1ELb1ELb0ELb0ELb1ELb1ELb1ELb1ELb0EEENS1_21CollectiveEpilogueFwdINS6_IJSA_SB_SA_EEES9_NS_10bfloat16_tESF_Li256ELb1ELb1ELb1ELb1EEENS1_36VarlenDynamicPersistentTileSchedulerILi128ELi128ELi256ELi128ELb1ELb1ELb1ELb1ELb0ELb1EEEEEEEEEvNT_6ParamsE --------------------------
	.section	.nv.info._ZN7cutlass13device_kernelIN5flash11enable_sm90INS1_16FlashAttnFwdSm90INS1_25CollectiveMainloopFwdSm90ILi2EN4cute5tupleIJNS5_1CILi1EEES8_S8_EEENS6_IJNS7_ILi128EEESA_NS7_ILi192EEEEEELi192ENS_12float_e4m3_tEfNS_4arch4Sm90ELb0ELb1ELb1ELb1ELb1ELb0ELb0ELb1ELb1ELb1ELb1ELb0EEENS1_21CollectiveEpilogueFwdINS6_IJSA_SB_SA_EEES9_NS_10bfloat16_tESF_Li256ELb1ELb1ELb1ELb1EEENS1_36VarlenDynamicPersistentTileSchedulerILi128ELi128ELi256ELi128ELb1ELb1ELb1ELb1ELb0ELb1EEEEEEEEEvNT_6ParamsE,"",@"SHT_CUDA_INFO"
	.sectionflags	@""
	.align	4


	//----- nvinfo : EIATTR_CUDA_API_VERSION
	.align		4
        /*0000*/ 	.byte	0x04, 0x37
        /*0002*/ 	.short	(.L_438 - .L_437)
.L_437:
        /*0004*/ 	.word	0x00000082


	//----- nvinfo : EIATTR_KPARAM_INFO
	.align		4
.L_438:
        /*0008*/ 	.byte	0x04, 0x17
        /*000a*/ 	.short	(.L_440 - .L_439)
.L_439:
        /*000c*/ 	.word	0x00000000
        /*0010*/ 	.short	0x0000
        /*0012*/ 	.short	0x0000
        /*0014*/ 	.byte	0x00, 0xf0, 0x01, 0x2a


	//----- nvinfo : EIATTR_SPARSE_MMA_MASK
	.align		4
.L_440:
        /*0018*/ 	.byte	0x03, 0x50
        /*001a*/ 	.short	0x0000


	//----- nvinfo : EIATTR_MAXREG_COUNT
	.align		4
        /*001c*/ 	.byte	0x03, 0x1b
        /*001e*/ 	.short	0x00a8


	//----- nvinfo : EIATTR_MERCURY_ISA_VERSION
	.align		4
        /*0020*/ 	.byte	0x03, 0x5f
        /*0022*/ 	.short	0x0101


	//----- nvinfo : EIATTR_VRC_CTA_INIT_COUNT
	.align		4
        /*0024*/ 	.byte	0x02, 0x4a
	.zero		1
	.zero		1


	//----- nvinfo : EIATTR_EXIT_INSTR_OFFSETS
	.align		4
        /*0028*/ 	.byte	0x04, 0x1c
        /*002a*/ 	.short	(.L_442 - .L_441)


	//   ....[0]....
.L_441:
        /*002c*/ 	.word	0x00000010


	//----- nvinfo : EIATTR_MAX_THREADS
	.align		4
.L_442:
        /*0030*/ 	.byte	0x04, 0x05
        /*0032*/ 	.short	(.L_444 - .L_443)
.L_443:
        /*0034*/ 	.word	0x00000180
        /*0038*/ 	.word	0x00000001
        /*003c*/ 	.word	0x00000001


	//----- nvinfo : EIATTR_CBANK_PARAM_SIZE
	.align		4
.L_444:
        /*0040*/ 	.byte	0x03, 0x19
        /*0042*/ 	.short	0x0a80


	//----- nvinfo : EIATTR_PARAM_CBANK
	.align		4
        /*0044*/ 	.byte	0x04, 0x0a
        /*0046*/ 	.short	(.L_446 - .L_445)
	.align		4
.L_445:
        /*0048*/ 	.word	index@(.nv.constant0._ZN7cutlass13device_kernelIN5flash11enable_sm90INS1_16FlashAttnFwdSm90INS1_25CollectiveMainloopFwdSm90ILi2EN4cute5tupleIJNS5_1CILi1EEES8_S8_EEENS6_IJNS7_ILi128EEESA_NS7_ILi192EEEEEELi192ENS_12float_e4m3_tEfNS_4arch4Sm90ELb0ELb1ELb1ELb1ELb1ELb0ELb0ELb1ELb1ELb1ELb1ELb0EEENS1_21CollectiveEpilogueFwdINS6_IJSA_SB_SA_EEES9_NS_10bfloat16_tESF_Li256ELb1ELb1ELb1ELb1EEENS1_36VarlenDynamicPersistentTileSchedulerILi128ELi128ELi256ELi128ELb1ELb1ELb1ELb1ELb0ELb1EEEEEEEEEvNT_6ParamsE)
        /*004c*/ 	.short	0x0380
        /*004e*/ 	.short	0x0a80


	//----- nvinfo : EIATTR_SW_WAR
	.align		4
.L_446:
        /*0050*/ 	.byte	0x04, 0x36
        /*0052*/ 	.short	(.L_448 - .L_447)
.L_447:
        /*0054*/ 	.word	0x00000008
.L_448:


//--------------------- .nv.info._ZN7cutlass13device_kernelIN5flash11enable_sm90INS1_16FlashAttnFwdSm90INS1_25CollectiveMainloopFwdSm90ILi2EN4cute5tupleIJNS5_1CILi1EEES8_S8_EEENS6_IJNS7_ILi128EEESA_NS7_ILi192EEEEEELi192ENS_12float_e4m3_tEfNS_4arch4Sm90ELb0ELb1ELb1ELb1ELb1ELb1ELb0ELb1ELb1ELb1ELb1ELb0EEENS1_21CollectiveEpilogueFwdINS6_IJSA_SB_SA_EEES9_NS_10bfloat16_tESF_Li256ELb1ELb1ELb1ELb1EEENS1_36VarlenDynamicPersistentTileSchedulerILi128ELi128ELi256ELi128ELb1ELb1ELb1ELb1ELb0ELb1EEEEEEEEEvNT_6ParamsE --------------------------
	.section	.nv.info._ZN7cutlass13device_kernelIN5flash11enable_sm90INS1_16FlashAttnFwdSm90INS1_25CollectiveMainloopFwdSm90ILi2EN4cute5tupleIJNS5_1CILi1EEES8_S8_EEENS6_IJNS7_ILi128EEESA_NS7_ILi192EEEEEELi192ENS_12float_e4m3_tEfNS_4arch4Sm90ELb0ELb1ELb1ELb1ELb1ELb1ELb0ELb1ELb1ELb1ELb1ELb0EEENS1_21CollectiveEpilogueFwdINS6_IJSA_SB_SA_EEES9_NS_10bfloat16_tESF_Li256ELb1ELb1ELb1ELb1EEENS1_36VarlenDynamicPersistentTileSchedulerILi128ELi128ELi256ELi128ELb1ELb1ELb1ELb1ELb0ELb1EEEEEEEEEvNT_6ParamsE,"",@"SHT_CUDA_INFO"
	.sectionflags	@""
	.align	4


	//----- nvinfo : EIATTR_CUDA_API_VERSION
	.align		4
        /*0000*/ 	.byte	0x04, 0x37
        /*0002*/ 	.short	(.L_450 - .L_449)
.L_449:
        /*0004*/ 	.word	0x00000082


	//----- nvinfo : EIATTR_KPARAM_INFO
	.align		4
.L_450:
        /*0008*/ 	.byte	0x04, 0x17
        /*000a*/ 	.short	(.L_452 - .L_451)
.L_451:
        /*000c*/ 	.word	0x00000000
        /*0010*/ 	.short	0x0000
        /*0012*/ 	.short	0x0000
        /*0014*/ 	.byte	0x00, 0xf0, 0x01, 0x2a


	//----- nvinfo : EIATTR_SPARSE_MMA_MASK
	.align		4
.L_452:
        /*0018*/ 	.byte	0x03, 0x50
        /*001a*/ 	.short	0x0000


	//----- nvinfo : EIATTR_MAXREG_COUNT
	.align		4
        /*001c*/ 	.byte	0x03, 0x1b
        /*001e*/ 	.short	0x00a8


	//----- nvinfo : EIATTR_MERCURY_ISA_VERSION
	.align		4
        /*0020*/ 	.byte	0x03, 0x5f
        /*0022*/ 	.short	0x0101


	//----- nvinfo : EIATTR_VRC_CTA_INIT_COUNT
	.align		4
        /*0024*/ 	.byte	0x02, 0x4a
	.zero		1
	.zero		1


	//----- nvinfo : EIATTR_EXIT_INSTR_OFFSETS
	.align		4
        /*0028*/ 	.byte	0x04, 0x1c
        /*002a*/ 	.short	(.L_454 - .L_453)


	//   ....[0]....
.L_453:
        /*002c*/ 	.word	0x00000010


	//----- nvinfo : EIATTR_MAX_THREADS
	.align		4
.L_454:
        /*0030*/ 	.byte	0x04, 0x05
        /*0032*/ 	.short	(.L_456 - .L_455)
.L_455:
        /*0034*/ 	.word	0x00000180
        /*0038*/ 	.word	0x00000001
        /*003c*/ 	.word	0x00000001


	//----- nvinfo : EIATTR_CBANK_PARAM_SIZE
	.align		4
.L_456:
        /*0040*/ 	.byte	0x03, 0x19
        /*0042*/ 	.short	0x0a80


	//----- nvinfo : EIATTR_PARAM_CBANK
	.align		4
        /*0044*/ 	.byte	0x04, 0x0a
        /*0046*/ 	.short	(.L_458 - .L_457)
	.align		4
.L_457:
        /*0048*/ 	.word	index@(.nv.constant0._ZN7cutlass13device_kernelIN5flash11enable_sm90INS1_16FlashAttnFwdSm90INS1_25CollectiveMainloopFwdSm90ILi2EN4cute5tupleIJNS5_1CILi1EEES8_S8_EEENS6_IJNS7_ILi128EEESA_NS7_ILi192EEEEEELi192ENS_12float_e4m3_tEfNS_4arch4Sm90ELb0ELb1ELb1ELb1ELb1ELb1ELb0ELb1ELb1ELb1ELb1ELb0EEENS1_21CollectiveEpilogueFwdINS6_IJSA_SB_SA_EEES9_NS_10bfloat16_tESF_Li256ELb1ELb1ELb1ELb1EEENS1_36VarlenDynamicPersistentTileSchedulerILi128ELi128ELi256ELi128ELb1ELb1ELb1ELb1ELb0ELb1EEEEEEEEEvNT_6ParamsE)
        /*004c*/ 	.short	0x0380
        /*004e*/ 	.short	0x0a80


	//----- nvinfo : EIATTR_SW_WAR
	.align		4
.L_458:
        /*0050*/ 	.byte	0x04, 0x36
        /*0052*/ 	.short	(.L_460 - .L_459)
.L_459:
        /*0054*/ 	.word	0x00000008
.L_460:


//--------------------- .nv.info._ZN7cutlass13device_kernelIN5flash11enable_sm90INS1_16FlashAttnFwdSm90INS1_25CollectiveMainloopFwdSm90ILi2EN4cute5tupleIJNS5_1CILi1EEES8_S8_EEENS6_IJNS7_ILi128EEENS7_ILi160EEENS7_ILi192EEEEEELi192ENS_12float_e4m3_tEfNS_4arch4Sm90ELb1ELb0ELb1ELb0ELb1ELb0ELb0ELb1ELb1ELb1ELb1ELb0EEENS1_21CollectiveEpilogueFwdINS6_IJSA_SC_SB_EEES9_NS_10bfloat16_tESG_Li256ELb0ELb1ELb1ELb1EEENS1_19SingleTileSchedulerILb0ELb1ELb1ELi128EEEEEEEEEvNT_6ParamsE --------------------------
	.section	.nv.info._ZN7cutlass13device_kernelIN5flash11enable_sm90INS1_16FlashAttnFwdSm90INS1_25CollectiveMainloopFwdSm90ILi2EN4cute5tupleIJNS5_1CILi1EEES8_S8_EEENS6_IJNS7_ILi128EEENS7_ILi160EEENS7_ILi192EEEEEELi192ENS_12float_e4m3_tEfNS_4arch4Sm90ELb1ELb0ELb1ELb0ELb1ELb0ELb0ELb1ELb1ELb1ELb1ELb0EEENS1_21CollectiveEpilogueFwdINS6_IJSA_SC_SB_EEES9_NS_10bfloat16_tESG_Li256ELb0ELb1ELb1ELb1EEENS1_19SingleTileSchedulerILb0ELb1ELb1ELi128EEEEEEEEEvNT_6ParamsE,"",@"SHT_CUDA_INFO"
	.sectionflags	@""
	.align	4


	//----- nvinfo : EIATTR_CUDA_API_VERSION
	.align		4
        /*0000*/ 	.byte	0x04, 0x37
        /*0002*/ 	.short	(.L_462 - .L_461)
.L_461:
        /*0004*/ 	.word	0x00000082


	//----- nvinfo : EIATTR_KPARAM_INFO
	.align		4
.L_462:
        /*0008*/ 	.byte	0x04, 0x17
        /*000a*/ 	.short	(.L_464 - .L_463)
.L_463:
        /*000c*/ 	.word	0x00000000
        /*0010*/ 	.short	0x0000
        /*0012*/ 	.short	0x0000
        /*0014*/ 	.byte	0x00, 0xf0, 0x01, 0x28


	//----- nvinfo : EIATTR_SPARSE_MMA_MASK
	.align		4
.L_464:
        /*0018*/ 	.byte	0x03, 0x50
        /*001a*/ 	.short	0x0000


	//----- nvinfo : EIATTR_MAXREG_COUNT
	.align		4
        /*001c*/ 	.byte	0x03, 0x1b
        /*001e*/ 	.short	0x00a8


	//----- nvinfo : EIATTR_MERCURY_ISA_VERSION
	.align		4
        /*0020*/ 	.byte	0x03, 0x5f
        /*0022*/ 	.short	0x0101


	//----- nvinfo : EIATTR_VRC_CTA_INIT_COUNT
	.align		4
        /*0024*/ 	.byte	0x02, 0x4a
	.zero		1
	.zero		1


	//----- nvinfo : EIATTR_EXIT_INSTR_OFFSETS
	.align		4
        /*0028*/ 	.byte	0x04, 0x1c
        /*002a*/ 	.short	(.L_466 - .L_465)


	//   ....[0]....
.L_465:
        /*002c*/ 	.word	0x00000010


	//----- nvinfo : EIATTR_MAX_THREADS
	.align		4
.L_466:
        /*0030*/ 	.byte	0x04, 0x05
        /*0032*/ 	.short	(.L_468 - .L_467)
.L_467:
        /*0034*/ 	.word	0x00000180
        /*0038*/ 	.word	0x00000001
        /*003c*/ 	.word	0x00000001


	//----- nvinfo : EIATTR_CBANK_PARAM_SIZE
	.align		4
.L_468:
        /*0040*/ 	.byte	0x03, 0x19
        /*0042*/ 	.short	0x0a00


	//----- nvinfo : EIATTR_PARAM_CBANK
	.align		4
        /*0044*/ 	.byte	0x04, 0x0a
        /*0046*/ 	.short	(.L_470 - .L_469)
	.align		4
.L_469:
        /*0048*/ 	.word	index@(.nv.constant0._ZN7cutlass13device_kernelIN5flash11enable_sm90INS1_16FlashAttnFwdSm90INS1_25CollectiveMainloopFwdSm90ILi2EN4cute5tupleIJNS5_1CILi1EEES8_S8_EEENS6_IJNS7_ILi128EEENS7_ILi160EEENS7_ILi192EEEEEELi192ENS_12float_e4m3_tEfNS_4arch4Sm90ELb1ELb0ELb1ELb0ELb1ELb0ELb0ELb1ELb1ELb1ELb1ELb0EEENS1_21CollectiveEpilogueFwdINS6_IJSA_SC_SB_EEES9_NS_10bfloat16_tESG_Li256ELb0ELb1ELb1ELb1EEENS1_19SingleTileSchedulerILb0ELb1ELb1ELi128EEEEEEEEEvNT_6ParamsE)
        /*004c*/ 	.short	0x0380
        /*004e*/ 	.short	0x0a00


	//----- nvinfo : EIATTR_SW_WAR
	.align		4
.L_470:
        /*0050*/ 	.byte	0x04, 0x36
        /*0052*/ 	.short	(.L_472 - .L_471)
.L_471:
        /*0054*/ 	.word	0x00000008
.L_472:


//--------------------- .nv.info._ZN7cutlass13device_kernelIN5flash11enable_sm90INS1_16FlashAttnFwdSm90INS1_25CollectiveMainloopFwdSm90ILi2EN4cute5tupleIJNS5_1CILi1EEES8_S8_EEENS6_IJNS7_ILi128EEENS7_ILi160EEENS7_ILi192EEEEEELi192ENS_12float_e4m3_tEfNS_4arch4Sm90ELb1ELb0ELb1ELb1ELb1ELb0ELb0ELb1ELb1ELb1ELb1ELb0EEENS1_21CollectiveEpilogueFwdINS6_IJSA_SC_SB_EEES9_NS_10bfloat16_tESG_Li256ELb1ELb1ELb1ELb1EEENS1_36VarlenDynamicPersistentTileSchedulerILi128ELi160ELi256ELi128ELb1ELb1ELb1ELb1ELb1ELb1EEEEEEEEEvNT_6ParamsE --------------------------
	.section	.nv.info._ZN7cutlass13device_kernelIN5flash11enable_sm90INS1_16FlashAttnFwdSm90INS1_25CollectiveMainloopFwdSm90ILi2EN4cute5tupleIJNS5_1CILi1EEES8_S8_EEENS6_IJNS7_ILi128EEENS7_ILi160EEENS7_ILi192EEEEEELi192ENS_12float_e4m3_tEfNS_4arch4Sm90ELb1ELb0ELb1ELb1ELb1ELb0ELb0ELb1ELb1ELb1ELb1ELb0EEENS1_21CollectiveEpilogueFwdINS6_IJSA_SC_SB_EEES9_NS_10bfloat16_tESG_Li256ELb1ELb1ELb1ELb1EEENS1_36VarlenDynamicPersistentTileSchedulerILi128ELi160ELi256ELi128ELb1ELb1ELb1ELb1ELb1ELb1EEEEEEEEEvNT_6ParamsE,"",@"SHT_CUDA_INFO"
	.sectionflags	@""
	.align	4


	//----- nvinfo : EIATTR_CUDA_API_VERSION
	.align		4
        /*0000*/ 	.byte	0x04, 0x37
        /*0002*/ 	.short	(.L_474 - .L_473)
.L_473:
        /*0004*/ 	.word	0x00000082


	//----- nvinfo : EIATTR_KPARAM_INFO
	.align		4
.L_474:
        /*0008*/ 	.byte	0x04, 0x17
        /*000a*/ 	.short	(.L_476 - .L_475)
.L_475:
        /*000c*/ 	.word	0x00000000
        /*0010*/ 	.short	0x0000
        /*0012*/ 	.short	0x0000
        /*0014*/ 	.byte	0x00, 0xf0, 0x01, 0x2a


	//----- nvinfo : EIATTR_SPARSE_MMA_MASK
	.align		4
.L_476:
        /*0018*/ 	.byte	0x03, 0x50
        /*001a*/ 	.short	0x0000


	//----- nvinfo : EIATTR_MAXREG_COUNT
	.align		4
        /*001c*/ 	.byte	0x03, 0x1b
        /*001e*/ 	.short	0x00a8


	//----- nvinfo : EIATTR_MERCURY_ISA_VERSION
	.align		4
        /*0020*/ 	.byte	0x03, 0x5f
        /*0022*/ 	.short	0x0101


	//----- nvinfo : EIATTR_VRC_CTA_INIT_COUNT
	.align		4
        /*0024*/ 	.byte	0x02, 0x4a
	.zero		1
	.zero		1


	//----- nvinfo : EIATTR_EXIT_INSTR_OFFSETS
	.align		4
        /*0028*/ 	.byte	0x04, 0x1c
        /*002a*/ 	.short	(.L_478 - .L_477)


	//   ....[0]....
.L_477:
        /*002c*/ 	.word	0x00000010


	//----- nvinfo : EIATTR_MAX_THREADS
	.align		4
.L_478:
        /*0030*/ 	.byte	0x04, 0x05
        /*0032*/ 	.short	(.L_480 - .L_479)
.L_479:
        /*0034*/ 	.word	0x00000180
        /*0038*/ 	.word	0x00000001
        /*003c*/ 	.word	0x00000001


	//----- nvinfo : EIATTR_CBANK_PARAM_SIZE
	.align		4
.L_480:
        /*0040*/ 	.byte	0x03, 0x19
        /*0042*/ 	.short	0x0a80


	//----- nvinfo : EIATTR_PARAM_CBANK
	.align		4
        /*0044*/ 	.byte	0x04, 0x0a
        /*0046*/ 	.short	(.L_482 - .L_481)
	.align		4
.L_481:
        /*0048*/ 	.word	index@(.nv.constant0._ZN7cutlass13device_kernelIN5flash11enable_sm90INS1_16FlashAttnFwdSm90INS1_25CollectiveMainloopFwdSm90ILi2EN4cute5tupleIJNS5_1CILi1EEES8_S8_EEENS6_IJNS7_ILi128EEENS7_ILi160EEENS7_ILi192EEEEEELi192ENS_12float_e4m3_tEfNS_4arch4Sm90ELb1ELb0ELb1ELb1ELb1ELb0ELb0ELb1ELb1ELb1ELb1ELb0EEENS1_21CollectiveEpilogueFwdINS6_IJSA_SC_SB_EEES9_NS_10bfloat16_tESG_Li256ELb1ELb1ELb1ELb1EEENS1_36VarlenDynamicPersistentTileSchedulerILi128ELi160ELi256ELi128ELb1ELb1ELb1ELb1ELb1ELb1EEEEEEEEEvNT_6ParamsE)
        /*004c*/ 	.short	0x0380
        /*004e*/ 	.short	0x0a80


	//----- nvinfo : EIATTR_SW_WAR
	.align		4
.L_482:
        /*0050*/ 	.byte	0x04, 0x36
        /*0052*/ 	.short	(.L_484 - .L_483)
.L_483:
        /*0054*/ 	.word	0x00000008
.L_484:


//--------------------- .nv.info._ZN7cutlass13device_kernelIN5flash11enable_sm90INS1_16FlashAttnFwdSm90INS1_25CollectiveMainloopFwdSm90ILi2EN4cute5tupleIJNS5_1CILi1EEES8_S8_EEENS6_IJNS7_ILi128EEENS7_ILi160EEENS7_ILi192EEEEEELi192ENS_12float_e4m3_tEfNS_4arch4Sm90ELb1ELb0ELb1ELb1ELb1ELb1ELb0ELb1ELb1ELb1ELb1ELb0EEENS1_21CollectiveEpilogueFwdINS6_IJSA_SC_SB_EEES9_NS_10bfloat16_tESG_Li256ELb1ELb1ELb1ELb1EEENS1_36VarlenDynamicPersistentTileSchedulerILi128ELi160ELi256ELi128ELb1ELb1ELb1ELb1ELb1ELb1EEEEEEEEEvNT_6ParamsE --------------------------
	.section	.nv.info._ZN7cutlass13device_kernelIN5flash11enable_sm90INS1_16FlashAttnFwdSm90INS1_25CollectiveMainloopFwdSm90ILi2EN4cute5tupleIJNS5_1CILi1EEES8_S8_EEENS6_IJNS7_ILi128EEENS7_ILi160EEENS7_ILi192EEEEEELi192ENS_12float_e4m3_tEfNS_4arch4Sm90ELb1ELb0ELb1ELb1ELb1ELb1ELb0ELb1ELb1ELb1ELb1ELb0EEENS1_21CollectiveEpilogueFwdINS6_IJSA_SC_SB_EEES9_NS_10bfloat16_tESG_Li256ELb1ELb1ELb1ELb1EEENS1_36VarlenDynamicPersistentTileSchedulerILi128ELi160ELi256ELi128ELb1ELb1ELb1ELb1ELb1ELb1EEEEEEEEEvNT_6ParamsE,"",@"SHT_CUDA_INFO"
	.sectionflags	@""
	.align	4


	//----- nvinfo : EIATTR_CUDA_API_VERSION
	.align		4
        /*0000*/ 	.byte	0x04, 0x37
        /*0002*/ 	.short	(.L_486 - .L_485)
.L_485:
        /*0004*/ 	.word	0x00000082


	//----- nvinfo : EIATTR_KPARAM_INFO
	.align		4
.L_486:
        /*0008*/ 	.byte	0x04, 0x17
        /*000a*/ 	.short	(.L_488 - .L_487)
.L_487:
        /*000c*/ 	.word	0x00000000
        /*0010*/ 	.short	0x0000
        /*0012*/ 	.short	0x0000
        /*0014*/ 	.byte	0x00, 0xf0, 0x01, 0x2a


	//----- nvinfo : EIATTR_SPARSE_MMA_MASK
	.align		4
.L_488:
        /*0018*/ 	.byte	0x03, 0x50
        /*001a*/ 	.short	0x0000


	//----- nvinfo : EIATTR_MAXREG_COUNT
	.align		4
        /*001c*/ 	.byte	0x03, 0x1b
        /*001e*/ 	.short	0x00a8


	//----- nvinfo : EIATTR_MERCURY_ISA_VERSION
	.align		4
        /*0020*/ 	.byte	0x03, 0x5f
        /*0022*/ 	.short	0x0101


	//----- nvinfo : EIATTR_VRC_CTA_INIT_COUNT
	.align		4
        /*0024*/ 	.byte	0x02, 0x4a
	.zero		1
	.zero		1


	//----- nvinfo : EIATTR_EXIT_INSTR_OFFSETS
	.align		4
        /*0028*/ 	.byte	0x04, 0x1c
        /*002a*/ 	.short	(.L_490 - .L_489)


	//   ....[0]....
.L_489:
        /*002c*/ 	.word	0x00000010


	//----- nvinfo : EIATTR_MAX_THREADS
	.align		4
.L_490:
        /*0030*/ 	.byte	0x04, 0x05
        /*0032*/ 	.short	(.L_492 - .L_491)
.L_491:
        /*0034*/ 	.word	0x00000180
        /*0038*/ 	.word	0x00000001
        /*003c*/ 	.word	0x00000001


	//----- nvinfo : EIATTR_CBANK_PARAM_SIZE
	.align		4
.L_492:
        /*0040*/ 	.byte	0x03, 0x19
        /*0042*/ 	.short	0x0a80


	//----- nvinfo : EIATTR_PARAM_CBANK
	.align		4
        /*0044*/ 	.byte	0x04, 0x0a
        /*0046*/ 	.short	(.L_494 - .L_493)
	.align		4
.L_493:
        /*0048*/ 	.word	index@(.nv.constant0._ZN7cutlass13device_kernelIN5flash11enable_sm90INS1_16FlashAttnFwdSm90INS1_25CollectiveMainloopFwdSm90ILi2EN4cute5tupleIJNS5_1CILi1EEES8_S8_EEENS6_IJNS7_ILi128EEENS7_ILi160EEENS7_ILi192EEEEEELi192ENS_12float_e4m3_tEfNS_4arch4Sm90ELb1ELb0ELb1ELb1ELb1ELb1ELb0ELb1ELb1ELb1ELb1ELb0EEENS1_21CollectiveEpilogueFwdINS6_IJSA_SC_SB_EEES9_NS_10bfloat16_tESG_Li256ELb1ELb1ELb1ELb1EEENS1_36VarlenDynamicPersistentTileSchedulerILi128ELi160ELi256ELi128ELb1ELb1ELb1ELb1ELb1ELb1EEEEEEEEEvNT_6ParamsE)
        /*004c*/ 	.short	0x0380
        /*004e*/ 	.short	0x0a80


	//----- nvinfo : EIATTR_SW_WAR
	.align		4
.L_494:
        /*0050*/ 	.byte	0x04, 0x36
        /*0052*/ 	.short	(.L_496 - .L_495)
.L_495:
        /*0054*/ 	.word	0x00000008
.L_496:


//--------------------- .nv.info._ZN7cutlass13device_kernelIN5flash11enable_sm90INS1_16FlashAttnFwdSm90INS1_25CollectiveMainloopFwdSm90ILi2EN4cute5tupleIJNS5_1CILi1EEES8_S8_EEENS6_IJNS7_ILi128EEENS7_ILi160EEESA_EEELi128ENS_12float_e4m3_tEfNS_4arch4Sm90ELb0ELb0ELb1ELb0ELb1ELb0ELb0ELb1ELb1ELb1ELb1ELb0EEENS1_21CollectiveEpilogueFwdINS6_IJSA_SA_SB_EEES9_NS_10bfloat16_tESF_Li256ELb0ELb1ELb1ELb1EEENS1_19SingleTileSchedulerILb0ELb1ELb1ELi128EEEEEEEEEvNT_6ParamsE --------------------------
	.section	.nv.info._ZN7cutlass13device_kernelIN5flash11enable_sm90INS1_16FlashAttnFwdSm90INS1_25CollectiveMainloopFwdSm90ILi2EN4cute5tupleIJNS5_1CILi1EEES8_S8_EEENS6_IJNS7_ILi128EEENS7_ILi160EEESA_EEELi128ENS_12float_e4m3_tEfNS_4arch4Sm90ELb0ELb0ELb1ELb0ELb1ELb0ELb0ELb1ELb1ELb1ELb1ELb0EEENS1_21CollectiveEpilogueFwdINS6_IJSA_SA_SB_EEES9_NS_10bfloat16_tESF_Li256ELb0ELb1ELb1ELb1EEENS1_19SingleTileSchedulerILb0ELb1ELb1ELi128EEEEEEEEEvNT_6ParamsE,"",@"SHT_CUDA_INFO"
	.sectionflags	@""
	.align	4


	//----- nvinfo : EIATTR_CUDA_API_VERSION
	.align		4
        /*0000*/ 	.byte	0x04, 0x37
        /*0002*/ 	.short	(.L_498 - .L_497)
.L_497:
        /*0004*/ 	.word	0x00000082


	//----- nvinfo : EIATTR_KPARAM_INFO
	.align		4
.L_498:
        /*0008*/ 	.byte	0x04, 0x17
        /*000a*/ 	.short	(.L_500 - .L_499)
.L_499:
        /*000c*/ 	.word	0x00000000
        /*0010*/ 	.short	0x0000
        /*0012*/ 	.short	0x0000
        /*0014*/ 	.byte	0x00, 0xf0, 0x01, 0x28


	//----- nvinfo : EIATTR_SPARSE_MMA_MASK
	.align		4
.L_500:
        /*0018*/ 	.byte	0x03, 0x50
        /*001a*/ 	.short	0x0000


	//----- nvinfo : EIATTR_MAXREG_COUNT
	.align		4
        /*001c*/ 	.byte	0x03, 0x1b
        /*001e*/ 	.short	0x00a8


	//----- nvinfo : EIATTR_MERCURY_ISA_VERSION
	.align		4
        /*0020*/ 	.byte	0x03, 0x5f
        /*0022*/ 	.short	0x0101


	//----- nvinfo : EIATTR_VRC_CTA_INIT_COUNT
	.align		4
        /*0024*/ 	.byte	0x02, 0x4a
	.zero		1
	.zero		1


	//----- nvinfo : EIATTR_EXIT_INSTR_OFFSETS
	.align		4
        /*0028*/ 	.byte	0x04, 0x1c
        /*002a*/ 	.short	(.L_502 - .L_501)


	//   ....[0]....
.L_501:
        /*002c*/ 	.word	0x00000010


	//----- nvinfo : EIATTR_MAX_THREADS
	.align		4
.L_502:
        /*0030*/ 	.byte	0x04, 0x05
        /*0032*/ 	.short	(.L_504 - .L_503)
.L_503:
        /*0034*/ 	.word	0x00000180
        /*0038*/ 	.word	0x00000001
        /*003c*/ 	.word	0x00000001


	//----- nvinfo : EIATTR_CBANK_PARAM_SIZE
	.align		4
.L_504:
        /*0040*/ 	.byte	0x03, 0x19
        /*0042*/ 	.short	0x0a00


	//----- nvinfo : EIATTR_PARAM_CBANK
	.align		4
        /*0044*/ 	.byte	0x04, 0x0a
        /*0046*/ 	.short	(.L_506 - .L_505)
	.align		4
.L_505:
        /*0048*/ 	.word	index@(.nv.constant0._ZN7cutlass13device_kernelIN5flash11enable_sm90INS1_16FlashAttnFwdSm90INS1_25CollectiveMainloopFwdSm90ILi2EN4cute5tupleIJNS5_1CILi1EEES8_S8_EEENS6_IJNS7_ILi128EEENS7_ILi160EEESA_EEELi128ENS_12float_e4m3_tEfNS_4arch4Sm90ELb0ELb0ELb1ELb0ELb1ELb0ELb0ELb1ELb1ELb1ELb1ELb0EEENS1_21CollectiveEpilogueFwdINS6_IJSA_SA_SB_EEES9_NS_10bfloat16_tESF_Li256ELb0ELb1ELb1ELb1EEENS1_19SingleTileSchedulerILb0ELb1ELb1ELi128EEEEEEEEEvNT_6ParamsE)
        /*004c*/ 	.short	0x0380
        /*004e*/ 	.short	0x0a00


	//----- nvinfo : EIATTR_SW_WAR
	.align		4
.L_506:
        /*0050*/ 	.byte	0x04, 0x36
        /*0052*/ 	.short	(.L_508 - .L_507)
.L_507:
        /*0054*/ 	.word	0x00000008
.L_508:


//--------------------- .nv.info._ZN7cutlass13device_kernelIN5flash11enable_sm90INS1_16FlashAttnFwdSm90INS1_25CollectiveMainloopFwdSm90ILi2EN4cute5tupleIJNS5_1CILi1EEES8_S8_EEENS6_IJNS7_ILi128EEENS7_ILi160EEESA_EEELi128ENS_12float_e4m3_tEfNS_4arch4Sm90ELb0ELb0ELb1ELb1ELb1ELb0ELb0ELb1ELb1ELb1ELb1ELb0EEENS1_21CollectiveEpilogueFwdINS6_IJSA_SA_SB_EEES9_NS_10bfloat16_tESF_Li256ELb1ELb1ELb1ELb1EEENS1_36VarlenDynamicPersistentTileSchedulerILi128ELi160ELi256ELi128ELb1ELb1ELb1ELb0ELb1ELb1EEEEEEEEEvNT_6ParamsE --------------------------
	.section	.nv.info._ZN7cutlass13device_kernelIN5flash11enable_sm90INS1_16FlashAttnFwdSm90INS1_25CollectiveMainloopFwdSm90ILi2EN4cute5tupleIJNS5_1CILi1EEES8_S8_EEENS6_IJNS7_ILi128EEENS7_ILi160EEESA_EEELi128ENS_12float_e4m3_tEfNS_4arch4Sm90ELb0ELb0ELb1ELb1ELb1ELb0ELb0ELb1ELb1ELb1ELb1ELb0EEENS1_21CollectiveEpilogueFwdINS6_IJSA_SA_SB_EEES9_NS_10bfloat16_tESF_Li256ELb1ELb1ELb1ELb1EEENS1_36VarlenDynamicPersistentTileSchedulerILi128ELi160ELi256ELi128ELb1ELb1ELb1ELb0ELb1ELb1EEEEEEEEEvNT_6ParamsE,"",@"SHT_CUDA_INFO"
	.sectionflags	@""
	.align	4


	//----- nvinfo : EIATTR_CUDA_API_VERSION
	.align		4
        /*0000*/ 	.byte	0x04, 0x37
        /*0002*/ 	.short	(.L_510 - .L_509)
.L_509:
        /*0004*/ 	.word	0x00000082


	//----- nvinfo : EIATTR_KPARAM_INFO
	.align		4
.L_510:
        /*0008*/ 	.byte	0x04, 0x17
        /*000a*/ 	.short	(.L_512 - .L_511)
.L_511:
        /*000c*/ 	.word	0x00000000
        /*0010*/ 	.short	0x0000
        /*0012*/ 	.short	0x0000
        /*0014*/ 	.byte	0x00, 0xf0, 0x01, 0x2a


	//----- nvinfo : EIATTR_SPARSE_MMA_MASK
	.align		4
.L_512:
        /*0018*/ 	.byte	0x03, 0x50
        /*001a*/ 	.short	0x0000


	//----- nvinfo : EIATTR_MAXREG_COUNT
	.align		4
        /*001c*/ 	.byte	0x03, 0x1b
        /*001e*/ 	.short	0x00a8


	//----- nvinfo : EIATTR_MERCURY_ISA_VERSION
	.align		4
        /*0020*/ 	.byte	0x03, 0x5f
        /*0022*/ 	.short	0x0101


	//----- nvinfo : EIATTR_VRC_CTA_INIT_COUNT
	.align		4
        /*0024*/ 	.byte	0x02, 0x4a
	.zero		1
	.zero		1


	//----- nvinfo : EIATTR_EXIT_INSTR_OFFSETS
	.align		4
        /*0028*/ 	.byte	0x04, 0x1c
        /*002a*/ 	.short	(.L_514 - .L_513)


	//   ....[0]....
.L_513:
        /*002c*/ 	.word	0x00000010


	//----- nvinfo : EIATTR_MAX_THREADS
	.align		4
.L_514:
        /*0030*/ 	.byte	0x04, 0x05
        /*0032*/ 	.short	(.L_516 - .L_515)
.L_515:
        /*0034*/ 	.word	0x00000180
        /*0038*/ 	.word	0x00000001
        /*003c*/ 	.word	0x00000001


	//----- nvinfo : EIATTR_CBANK_PARAM_SIZE
	.align		4
.L_516:
        /*0040*/ 	.byte	0x03, 0x19
        /*0042*/ 	.short	0x0a80


	//----- nvinfo : EIATTR_PARAM_CBANK
	.align		4
        /*0044*/ 	.byte	0x04, 0x0a
        /*0046*/ 	.short	(.L_518 - .L_517)
	.align		4
.L_517:
        /*0048*/ 	.word	index@(.nv.constant0._ZN7cutlass13device_kernelIN5flash11enable_sm90INS1_16FlashAttnFwdSm90INS1_25CollectiveMainloopFwdSm90ILi2EN4cute5tupleIJNS5_1CILi1EEES8_S8_EEENS6_IJNS7_ILi128EEENS7_ILi160EEESA_EEELi128ENS_12float_e4m3_tEfNS_4arch4Sm90ELb0ELb0ELb1ELb1ELb1ELb0ELb0ELb1ELb1ELb1ELb1ELb0EEENS1_21CollectiveEpilogueFwdINS6_IJSA_SA_SB_EEES9_NS_10bfloat16_tESF_Li256ELb1ELb1ELb1ELb1EEENS1_36VarlenDynamicPersistentTileSchedulerILi128ELi160ELi256ELi128ELb1ELb1ELb1ELb0ELb1ELb1EEEEEEEEEvNT_6ParamsE)
        /*004c*/ 	.short	0x0380
        /*004e*/ 	.short	0x0a80


	//----- nvinfo : EIATTR_SW_WAR
	.align		4
.L_518:
        /*0050*/ 	.byte	0x04, 0x36
        /*0052*/ 	.short	(.L_520 - .L_519)
.L_519:
        /*0054*/ 	.word	0x00000008
.L_520:


//--------------------- .nv.info._ZN7cutlass13device_kernelIN5flash11enable_sm90INS1_16FlashAttnFwdSm90INS1_25CollectiveMainloopFwdSm90ILi2EN4cute5tupleIJNS5_1CILi1EEES8_S8_EEENS6_IJNS7_ILi128EEENS7_ILi160EEESA_EEELi128ENS_12float_e4m3_tEfNS_4arch4Sm90ELb0ELb0ELb1ELb1ELb1ELb1ELb0ELb1ELb1ELb1ELb1ELb0EEENS1_21CollectiveEpilogueFwdINS6_IJSA_SA_SB_EEES9_NS_10bfloat16_tESF_Li256ELb1ELb1ELb1ELb1EEENS1_36VarlenDynamicPersistentTileSchedulerILi128ELi160ELi256ELi128ELb1ELb1ELb1ELb0ELb1ELb1EEEEEEEEEvNT_6ParamsE --------------------------
	.section	.nv.info._ZN7cutlass13device_kernelIN5flash11enable_sm90INS1_16FlashAttnFwdSm90INS1_25CollectiveMainloopFwdSm90ILi2EN4cute5tupleIJNS5_1CILi1EEES8_S8_EEENS6_IJNS7_ILi128EEENS7_ILi160EEESA_EEELi128ENS_12float_e4m3_tEfNS_4arch4Sm90ELb0ELb0ELb1ELb1ELb1ELb1ELb0ELb1ELb1ELb1ELb1ELb0EEENS1_21CollectiveEpilogueFwdINS6_IJSA_SA_SB_EEES9_NS_10bfloat16_tESF_Li256ELb1ELb1ELb1ELb1EEENS1_36VarlenDynamicPersistentTileSchedulerILi128ELi160ELi256ELi128ELb1ELb1ELb1ELb0ELb1ELb1EEEEEEEEEvNT_6ParamsE,"",@"SHT_CUDA_INFO"
	.sectionflags	@""
	.align	4


	//----- nvinfo : EIATTR_CUDA_API_VERSION
	.align		4
        /*0000*/ 	.byte	0x04, 0x37
        /*0002*/ 	.short	(.L_522 - .L_521)
.L_521:
        /*0004*/ 	.word	0x00000082


	//----- nvinfo : EIATTR_KPARAM_INFO
	.align		4
.L_522:
        /*0008*/ 	.byte	0x04, 0x17
        /*000a*/ 	.short	(.L_524 - .L_523)
.L_523:
        /*000c*/ 	.word	0x00000000
        /*0010*/ 	.short	0x0000
        /*0012*/ 	.short	0x0000
        /*0014*/ 	.byte	0x00, 0xf0, 0x01, 0x2a


	//----- nvinfo : EIATTR_SPARSE_MMA_MASK
	.align		4
.L_524:
        /*0018*/ 	.byte	0x03, 0x50
        /*001a*/ 	.short	0x0000


	//----- nvinfo : EIATTR_MAXREG_COUNT
	.align		4
        /*001c*/ 	.byte	0x03, 0x1b
        /*001e*/ 	.short	0x00a8


	//----- nvinfo : EIATTR_MERCURY_ISA_VERSION
	.align		4
        /*0020*/ 	.byte	0x03, 0x5f
        /*0022*/ 	.short	0x0101


	//----- nvinfo : EIATTR_VRC_CTA_INIT_COUNT
	.align		4
        /*0024*/ 	.byte	0x02, 0x4a
	.zero		1
	.zero		1


	//----- nvinfo : EIATTR_EXIT_INSTR_OFFSETS
	.align		4
        /*0028*/ 	.byte	0x04, 0x1c
        /*002a*/ 	.short	(.L_526 - .L_525)


	//   ....[0]....
.L_525:
        /*002c*/ 	.word	0x00000010


	//----- nvinfo : EIATTR_MAX_THREADS
	.align		4
.L_526:
        /*0030*/ 	.byte	0x04, 0x05
        /*0032*/ 	.short	(.L_528 - .L_527)
.L_527:
        /*0034*/ 	.word	0x00000180
        /*0038*/ 	.word	0x00000001
        /*003c*/ 	.word	0x00000001


	//----- nvinfo : EIATTR_CBANK_PARAM_SIZE
	.align		4
.L_528:
        /*0040*/ 	.byte	0x03, 0x19
        /*0042*/ 	.short	0x0a80


	//----- nvinfo : EIATTR_PARAM_CBANK
	.align		4
        /*0044*/ 	.byte	0x04, 0x0a
        /*0046*/ 	.short	(.L_530 - .L_529)
	.align		4
.L_529:
        /*0048*/ 	.word	index@(.nv.constant0._ZN7cutlass13device_kernelIN5flash11enable_sm90INS1_16FlashAttnFwdSm90INS1_25CollectiveMainloopFwdSm90ILi2EN4cute5tupleIJNS5_1CILi1EEES8_S8_EEENS6_IJNS7_ILi128EEENS7_ILi160EEESA_EEELi128ENS_12float_e4m3_tEfNS_4arch4Sm90ELb0ELb0ELb1ELb1ELb1ELb1ELb0ELb1ELb1ELb1ELb1ELb0EEENS1_21CollectiveEpilogueFwdINS6_IJSA_SA_SB_EEES9_NS_10bfloat16_tESF_Li256ELb1ELb1ELb1ELb1EEENS1_36VarlenDynamicPersistentTileSchedulerILi128ELi160ELi256ELi128ELb1ELb1ELb1ELb0ELb1ELb1EEEEEEEEEvNT_6ParamsE)
        /*004c*/ 	.short	0x0380
        /*004e*/ 	.short	0x0a80


	//----- nvinfo : EIATTR_SW_WAR
	.align		4
.L_530:
        /*0050*/ 	.byte	0x04, 0x36
        /*0052*/ 	.short	(.L_532 - .L_531)
.L_531:
        /*0054*/ 	.word	0x00000008
.L_532:


//--------------------- .nv.info._ZN7cutlass13device_kernelIN5flash11enable_sm90INS1_16FlashAttnFwdSm90INS1_25CollectiveMainloopFwdSm90ILi2EN4cute5tupleIJNS5_1CILi1EEES8_S8_EEENS6_IJNS7_ILi128EEENS7_ILi160EEESA_EEELi128ENS_12float_e4m3_tEfNS_4arch4Sm90ELb0ELb1ELb1ELb0ELb1ELb0ELb0ELb1ELb1ELb1ELb1ELb0EEENS1_21CollectiveEpilogueFwdINS6_IJSA_SA_SB_EEES9_NS_10bfloat16_tESF_Li256ELb0ELb1ELb1ELb1EEENS1_19SingleTileSchedulerILb0ELb1ELb1ELi128EEEEEEEEEvNT_6ParamsE --------------------------
	.section	.nv.info._ZN7cutlass13device_kernelIN5flash11enable_sm90INS1_16FlashAttnFwdSm90INS1_25CollectiveMainloopFwdSm90ILi2EN4cute5tupleIJNS5_1CILi1EEES8_S8_EEENS6_IJNS7_ILi128EEENS7_ILi160EEESA_EEELi128ENS_12float_e4m3_tEfNS_4arch4Sm90ELb0ELb1ELb1ELb0ELb1ELb0ELb0ELb1ELb1ELb1ELb1ELb0EEENS1_21CollectiveEpilogueFwdINS6_IJSA_SA_SB_EEES9_NS_10bfloat16_tESF_Li256ELb0ELb1ELb1ELb1EEENS1_19SingleTileSchedulerILb0ELb1ELb1ELi128EEEEEEEEEvNT_6ParamsE,"",@"SHT_CUDA_INFO"
	.sectionflags	@""
	.align	4


	//----- nvinfo : EIATTR_CUDA_API_VERSION
	.align		4
        /*0000*/ 	.byte	0x04, 0x37
        /*0002*/ 	.short	(.L_534 - .L_533)
.L_533:
        /*0004*/ 	.word	0x00000082


	//----- nvinfo : EIATTR_KPARAM_INFO
	.align		4
.L_534:
        /*0008*/ 	.byte	0x04, 0x17
        /*000a*/ 	.short	(.L_536 - .L_535)
.L_535:
        /*000c*/ 	.word	0x00000000
        /*0010*/ 	.short	0x0000
        /*0012*/ 	.short	0x0000
        /*0014*/ 	.byte	0x00, 0xf0, 0x01, 0x28


	//----- nvinfo : EIATTR_SPARSE_MMA_MASK
	.align		4
.L_536:
        /*0018*/ 	.byte	0x03, 0x50
        /*001a*/ 	.short	0x0000


	//----- nvinfo : EIATTR_MAXREG_COUNT
	.align		4
        /*001c*/ 	.byte	0x03, 0x1b
        /*001e*/ 	.short	0x00a8


	//----- nvinfo : EIATTR_MERCURY_ISA_VERSION
	.align		4
        /*0020*/ 	.byte	0x03, 0x5f
        /*0022*/ 	.short	0x0101


	//----- nvinfo : EIATTR_VRC_CTA_INIT_COUNT
	.align		4
        /*0024*/ 	.byte	0x02, 0x4a
	.zero		1
	.zero		1


	//----- nvinfo : EIATTR_EXIT_INSTR_OFFSETS
	.align		4
        /*0028*/ 	.byte	0x04, 0x1c
        /*002a*/ 	.short	(.L_538 - .L_537)


	//   ....[0]....
.L_537:
        /*002c*/ 	.word	0x00000010


	//----- nvinfo : EIATTR_MAX_THREADS
	.align		4
.L_538:
        /*0030*/ 	.byte	0x04, 0x05
        /*0032*/ 	.short	(.L_540 - .L_539)
.L_539:
        /*0034*/ 	.word	0x00000180
        /*0038*/ 	.word	0x00000001
        /*003c*/ 	.word	0x00000001


	//----- nvinfo : EIATTR_CBANK_PARAM_SIZE
	.align		4
.L_540:
        /*0040*/ 	.byte	0x03, 0x19
        /*0042*/ 	.short	0x0a00


	//----- nvinfo : EIATTR_PARAM_CBANK
	.align		4
        /*0044*/ 	.byte	0x04, 0x0a
        /*0046*/ 	.short	(.L_542 - .L_541)
	.align		4
.L_541:
        /*0048*/ 	.word	index@(.nv.constant0._ZN7cutlass13device_kernelIN5flash11enable_sm90INS1_16FlashAttnFwdSm90INS1_25CollectiveMainloopFwdSm90ILi2EN4cute5tupleIJNS5_1CILi1EEES8_S8_EEENS6_IJNS7_ILi128EEENS7_ILi160EEESA_EEELi128ENS_12float_e4m3_tEfNS_4arch4Sm90ELb0ELb1ELb1ELb0ELb1ELb0ELb0ELb1ELb1ELb1ELb1ELb0EEENS1_21CollectiveEpilogueFwdINS6_IJSA_SA_SB_EEES9_NS_10bfloat16_tESF_Li256ELb0ELb1ELb1ELb1EEENS1_19SingleTileSchedulerILb0ELb1ELb1ELi128EEEEEEEEEvNT_6ParamsE)
        /*004c*/ 	.short	0x0380
        /*004e*/ 	.short	0x0a00


	//----- nvinfo : EIATTR_SW_WAR
	.align		4
.L_542:
        /*0050*/ 	.byte	0x04, 0x36
        /*0052*/ 	.short	(.L_544 - .L_543)
.L_543:
        /*0054*/ 	.word	0x00000008
.L_544:


//--------------------- .nv.info._ZN7cutlass13device_kernelIN5flash11enable_sm90INS1_16FlashAttnFwdSm90INS1_25CollectiveMainloopFwdSm90ILi2EN4cute5tupleIJNS5_1CILi1EEES8_S8_EEENS6_IJNS7_ILi128EEENS7_ILi160EEESA_EEELi128ENS_12float_e4m3_tEfNS_4arch4Sm90ELb0ELb1ELb1ELb1ELb1ELb0ELb0ELb1ELb1ELb1ELb1ELb0EEENS1_21CollectiveEpilogueFwdINS6_IJSA_SA_SB_EEES9_NS_10bfloat16_tESF_Li256ELb1ELb1ELb1ELb1EEENS1_36VarlenDynamicPersistentTileSchedulerILi128ELi160ELi256ELi128ELb1ELb1ELb1ELb1ELb0ELb1EEEEEEEEEvNT_6ParamsE --------------------------
	.section	.nv.info._ZN7cutlass13device_kernelIN5flash11enable_sm90INS1_16FlashAttnFwdSm90INS1_25CollectiveMainloopFwdSm90ILi2EN4cute5tupleIJNS5_1CILi1EEES8_S8_EEENS6_IJNS7_ILi128EEENS7_ILi160EEESA_EEELi128ENS_12float_e4m3_tEfNS_4arch4Sm90ELb0ELb1ELb1ELb1ELb1ELb0ELb0ELb1ELb1ELb1ELb1ELb0EEENS1_21CollectiveEpilogueFwdINS6_IJSA_SA_SB_EEES9_NS_10bfloat16_tESF_Li256ELb1ELb1ELb1ELb1EEENS1_36VarlenDynamicPersistentTileSchedulerILi128ELi160ELi256ELi128ELb1ELb1ELb1ELb1ELb0ELb1EEEEEEEEEvNT_6ParamsE,"",@"SHT_CUDA_INFO"
	.sectionflags	@""
	.align	4


	//----- nvinfo : EIATTR_CUDA_API_VERSION
	.align		4
        /*0000*/ 	.byte	0x04, 0x37
        /*0002*/ 	.short	(.L_546 - .L_545)
.L_545:
        /*0004*/ 	.word	0x00000082


	//----- nvinfo : EIATTR_KPARAM_INFO
	.align		4
.L_546:
        /*0008*/ 	.byte	0x04, 0x17
        /*000a*/ 	.short	(.L_548 - .L_547)
.L_547:
        /*000c*/ 	.word	0x00000000
        /*0010*/ 	.short	0x0000
        /*0012*/ 	.short	0x0000
        /*0014*/ 	.byte	0x00, 0xf0, 0x01, 0x2a


	//----- nvinfo : EIATTR_SPARSE_MMA_MASK
	.align		4
.L_548:
        /*0018*/ 	.byte	0x03, 0x50
        /*001a*/ 	.short	0x0000


	//----- nvinfo : EIATTR_MAXREG_COUNT
	.align		4
        /*001c*/ 	.byte	0x03, 0x1b
        /*001e*/ 	.short	0x00a8


	//----- nvinfo : EIATTR_MERCURY_ISA_VERSION
	.align		4
        /*0020*/ 	.byte	0x03, 0x5f
        /*0022*/ 	.short	0x0101


	//----- nvinfo : EIATTR_VRC_CTA_INIT_COUNT
	.align		4
        /*0024*/ 	.byte	0x02, 0x4a
	.zero		1
	.zero		1


	//----- nvinfo : EIATTR_EXIT_INSTR_OFFSETS
	.align		4
        /*0028*/ 	.byte	0x04, 0x1c
        /*002a*/ 	.short	(.L_550 - .L_549)


	//   ....[0]....
.L_549:
        /*002c*/ 	.word	0x00000010


	//----- nvinfo : EIATTR_MAX_THREADS
	.align		4
.L_550:
        /*0030*/ 	.byte	0x04, 0x05
        /*0032*/ 	.short	(.L_552 - .L_551)
.L_551:
        /*0034*/ 	.word	0x00000180
        /*0038*/ 	.word	0x00000001
        /*003c*/ 	.word	0x00000001


	//----- nvinfo : EIATTR_CBANK_PARAM_SIZE
	.align		4
.L_552:
        /*0040*/ 	.byte	0x03, 0x19
        /*0042*/ 	.short	0x0a80


	//----- nvinfo : EIATTR_PARAM_CBANK
	.align		4
        /*0044*/ 	.byte	0x04, 0x0a
        /*0046*/ 	.short	(.L_554 - .L_553)
	.align		4
.L_553:
        /*0048*/ 	.word	index@(.nv.constant0._ZN7cutlass13device_kernelIN5flash11enable_sm90INS1_16FlashAttnFwdSm90INS1_25CollectiveMainloopFwdSm90ILi2EN4cute5tupleIJNS5_1CILi1EEES8_S8_EEENS6_IJNS7_ILi128EEENS7_ILi160EEESA_EEELi128ENS_12float_e4m3_tEfNS_4arch4Sm90ELb0ELb1ELb1ELb1ELb1ELb0ELb0ELb1ELb1ELb1ELb1ELb0EEENS1_21CollectiveEpilogueFwdINS6_IJSA_SA_SB_EEES9_NS_10bfloat16_tESF_Li256ELb1ELb1ELb1ELb1EEENS1_36VarlenDynamicPersistentTileSchedulerILi128ELi160ELi256ELi128ELb1ELb1ELb1ELb1ELb0ELb1EEEEEEEEEvNT_6ParamsE)
        /*004c*/ 	.short	0x0380
        /*004e*/ 	.short	0x0a80


	//----- nvinfo : EIATTR_SW_WAR
	.align		4
.L_554:
        /*0050*/ 	.byte	0x04, 0x36
        /*0052*/ 	.short	(.L_556 - .L_555)
.L_555:
        /*0054*/ 	.word	0x00000008
.L_556:


//--------------------- .nv.info._ZN7cutlass13device_kernelIN5flash11enable_sm90INS1_16FlashAttnFwdSm90INS1_25CollectiveMainloopFwdSm90ILi2EN4cute5tupleIJNS5_1CILi1EEES8_S8_EEENS6_IJNS7_ILi128EEENS7_ILi160EEESA_EEELi128ENS_12float_e4m3_tEfNS_4arch4Sm90ELb0ELb1ELb1ELb1ELb1ELb1ELb0ELb1ELb1ELb1ELb1ELb0EEENS1_21CollectiveEpilogueFwdINS6_IJSA_SA_SB_EEES9_NS_10bfloat16_tESF_Li256ELb1ELb1ELb1ELb1EEENS1_36VarlenDynamicPersistentTileSchedulerILi128ELi160ELi256ELi128ELb1ELb1ELb1ELb1ELb0ELb1EEEEEEEEEvNT_6ParamsE --------------------------
	.section	.nv.info._ZN7cutlass13device_kernelIN5flash11enable_sm90INS1_16FlashAttnFwdSm90INS1_25CollectiveMainloopFwdSm90ILi2EN4cute5tupleIJNS5_1CILi1EEES8_S8_EEENS6_IJNS7_ILi128EEENS7_ILi160EEESA_EEELi128ENS_12float_e4m3_tEfNS_4arch4Sm90ELb0ELb1ELb1ELb1ELb1ELb1ELb0ELb1ELb1ELb1ELb1ELb0EEENS1_21CollectiveEpilogueFwdINS6_IJSA_SA_SB_EEES9_NS_10bfloat16_tESF_Li256ELb1ELb1ELb1ELb1EEENS1_36VarlenDynamicPersistentTileSchedulerILi128ELi160ELi256ELi128ELb1ELb1ELb1ELb1ELb0ELb1EEEEEEEEEvNT_6ParamsE,"",@"SHT_CUDA_INFO"
	.sectionflags	@""
	.align	4


	//----- nvinfo : EIATTR_CUDA_API_VERSION
	.align		4
        /*0000*/ 	.byte	0x04, 0x37
        /*0002*/ 	.short	(.L_558 - .L_557)
.L_557:
        /*0004*/ 	.word	0x00000082


	//----- nvinfo : EIATTR_KPARAM_INFO
	.align		4
.L_558:
        /*0008*/ 	.byte	0x04, 0x17
        /*000a*/ 	.short	(.L_560 - .L_559)
.L_559:
        /*000c*/ 	.word	0x00000000
        /*0010*/ 	.short	0x0000
        /*0012*/ 	.short	0x0000
        /*0014*/ 	.byte	0x00, 0xf0, 0x01, 0x2a


	//----- nvinfo : EIATTR_SPARSE_MMA_MASK
	.align		4
.L_560:
        /*0018*/ 	.byte	0x03, 0x50
        /*001a*/ 	.short	0x0000


	//----- nvinfo : EIATTR_MAXREG_COUNT
	.align		4
        /*001c*/ 	.byte	0x03, 0x1b
        /*001e*/ 	.short	0x00a8


	//----- nvinfo : EIATTR_MERCURY_ISA_VERSION
	.align		4
        /*0020*/ 	.byte	0x03, 0x5f
        /*0022*/ 	.short	0x0101


	//----- nvinfo : EIATTR_VRC_CTA_INIT_COUNT
	.align		4
        /*0024*/ 	.byte	0x02, 0x4a
	.zero		1
	.zero		1


	//----- nvinfo : EIATTR_EXIT_INSTR_OFFSETS
	.align		4
        /*0028*/ 	.byte	0x04, 0x1c
        /*002a*/ 	.short	(.L_562 - .L_561)


	//   ....[0]....
.L_561:
        /*002c*/ 	.word	0x00000010


	//----- nvinfo : EIATTR_MAX_THREADS
	.align		4
.L_562:
        /*0030*/ 	.byte	0x04, 0x05
        /*0032*/ 	.short	(.L_564 - .L_563)
.L_563:
        /*0034*/ 	.word	0x00000180
        /*0038*/ 	.word	0x00000001
        /*003c*/ 	.word	0x00000001


	//----- nvinfo : EIATTR_CBANK_PARAM_SIZE
	.align		4
.L_564:
        /*0040*/ 	.byte	0x03, 0x19
        /*0042*/ 	.short	0x0a80


	//----- nvinfo : EIATTR_PARAM_CBANK
	.align		4
        /*0044*/ 	.byte	0x04, 0x0a
        /*0046*/ 	.short	(.L_566 - .L_565)
	.align		4
.L_565:
        /*0048*/ 	.word	index@(.nv.constant0._ZN7cutlass13device_kernelIN5flash11enable_sm90INS1_16FlashAttnFwdSm90INS1_25CollectiveMainloopFwdSm90ILi2EN4cute5tupleIJNS5_1CILi1EEES8_S8_EEENS6_IJNS7_ILi128EEENS7_ILi160EEESA_EEELi128ENS_12float_e4m3_tEfNS_4arch4Sm90ELb0ELb1ELb1ELb1ELb1ELb1ELb0ELb1ELb1ELb1ELb1ELb0EEENS1_21CollectiveEpilogueFwdINS6_IJSA_SA_SB_EEES9_NS_10bfloat16_tESF_Li256ELb1ELb1ELb1ELb1EEENS1_36VarlenDynamicPersistentTileSchedulerILi128ELi160ELi256ELi128ELb1ELb1ELb1ELb1ELb0ELb1EEEEEEEEEvNT_6ParamsE)
        /*004c*/ 	.short	0x0380
        /*004e*/ 	.short	0x0a80


	//----- nvinfo : EIATTR_SW_WAR
	.align		4
.L_566:
        /*0050*/ 	.byte	0x04, 0x36
        /*0052*/ 	.short	(.L_568 - .L_567)
.L_567:
        /*0054*/ 	.word	0x00000008
.L_568:


//--------------------- .nv.info._ZN7cutlass13device_kernelIN5flash11enable_sm90INS1_16FlashAttnFwdSm90INS1_25CollectiveMainloopFwdSm90ILi2EN4cute5tupleIJNS5_1CILi1EEES8_S8_EEENS6_IJNS7_ILi128EEENS7_ILi160EEESA_EEELi128ENS_12float_e4m3_tEfNS_4arch4Sm90ELb1ELb0ELb1ELb0ELb1ELb0ELb0ELb1ELb1ELb1ELb1ELb0EEENS1_21CollectiveEpilogueFwdINS6_IJSA_SA_SB_EEES9_NS_10bfloat16_tESF_Li256ELb0ELb1ELb1ELb1EEENS1_19SingleTileSchedulerILb0ELb1ELb1ELi128EEEEEEEEEvNT_6ParamsE --------------------------
	.section	.nv.info._ZN7cutlass13device_kernelIN5flash11enable_sm90INS1_16FlashAttnFwdSm90INS1_25CollectiveMainloopFwdSm90ILi2EN4cute5tupleIJNS5_1CILi1EEES8_S8_EEENS6_IJNS7_ILi128EEENS7_ILi160EEESA_EEELi128ENS_12float_e4m3_tEfNS_4arch4Sm90ELb1ELb0ELb1ELb0ELb1ELb0ELb0ELb1ELb1ELb1ELb1ELb0EEENS1_21CollectiveEpilogueFwdINS6_IJSA_SA_SB_EEES9_NS_10bfloat16_tESF_Li256ELb0ELb1ELb1ELb1EEENS1_19SingleTileSchedulerILb0ELb1ELb1ELi128EEEEEEEEEvNT_6ParamsE,"",@"SHT_CUDA_INFO"
	.sectionflags	@""
	.align	4


	//----- nvinfo : EIATTR_CUDA_API_VERSION
	.align		4
        /*0000*/ 	.byte	0x04, 0x37
        /*0002*/ 	.short	(.L_570 - .L_569)
.L_569:
        /*0004*/ 	.word	0x00000082


	//----- nvinfo : EIATTR_KPARAM_INFO
	.align		4
.L_570:
        /*0008*/ 	.byte	0x04, 0x17
        /*000a*/ 	.short	(.L_572 - .L_571)
.L_571:
        /*000c*/ 	.word	0x00000000
        /*0010*/ 	.short	0x0000
        /*0012*/ 	.short	0x0000
        /*0014*/ 	.byte	0x00, 0xf0, 0x01, 0x28


	//----- nvinfo : EIATTR_SPARSE_MMA_MASK
	.align		4
.L_572:
        /*0018*/ 	.byte	0x03, 0x50
        /*001a*/ 	.short	0x0000


	//----- nvinfo : EIATTR_MAXREG_COUNT
	.align		4
        /*001c*/ 	.byte	0x03, 0x1b
        /*001e*/ 	.short	0x00a8


	//----- nvinfo : EIATTR_MERCURY_ISA_VERSION
	.align		4
        /*0020*/ 	.byte	0x03, 0x5f
        /*0022*/ 	.short	0x0101


	//----- nvinfo : EIATTR_VRC_CTA_INIT_COUNT
	.align		4
        /*0024*/ 	.byte	0x02, 0x4a
	.zero		1
	.zero		1


	//----- nvinfo : EIATTR_EXIT_INSTR_OFFSETS
	.align		4
        /*0028*/ 	.byte	0x04, 0x1c
        /*002a*/ 	.short	(.L_574 - .L_573)


	//   ....[0]....
.L_573:
        /*002c*/ 	.word	0x00000010


	//----- nvinfo : EIATTR_MAX_THREADS
	.align		4
.L_574:
        /*0030*/ 	.byte	0x04, 0x05
        /*0032*/ 	.short	(.L_576 - .L_575)
.L_575:
        /*0034*/ 	.word	0x00000180
        /*0038*/ 	.word	0x00000001
        /*003c*/ 	.word	0x00000001


	//----- nvinfo : EIATTR_CBANK_PARAM_SIZE
	.align		4
.L_576:
        /*0040*/ 	.byte	0x03, 0x19
        /*0042*/ 	.short	0x0a00


	//----- nvinfo : EIATTR_PARAM_CBANK
	.align		4
        /*0044*/ 	.byte	0x04, 0x0a
        /*0046*/ 	.short	(.L_578 - .L_577)
	.align		4
.L_577:
        /*0048*/ 	.word	index@(.nv.constant0._ZN7cutlass13device_kernelIN5flash11enable_sm90INS1_16FlashAttnFwdSm90INS1_25CollectiveMainloopFwdSm90ILi2EN4cute5tupleIJNS5_1CILi1EEES8_S8_EEENS6_IJNS7_ILi128EEENS7_ILi160EEESA_EEELi128ENS_12float_e4m3_tEfNS_4arch4Sm90ELb1ELb0ELb1ELb0ELb1ELb0ELb0ELb1ELb1ELb1ELb1ELb0EEENS1_21CollectiveEpilogueFwdINS6_IJSA_SA_SB_EEES9_NS_10bfloat16_tESF_Li256ELb0ELb1ELb1ELb1EEENS1_19SingleTileSchedulerILb0ELb1ELb1ELi128EEEEEEEEEvNT_6ParamsE)
        /*004c*/ 	.short	0x0380
        /*004e*/ 	.short	0x0a00


	//----- nvinfo : EIATTR_SW_WAR
	.align		4
.L_578:
        /*0050*/ 	.byte	0x04, 0x36
        /*0052*/ 	.short	(.L_580 - .L_579)
.L_579:
        /*0054*/ 	.word	0x00000008
.L_580:


//--------------------- .nv.info._ZN7cutlass13device_kernelIN5flash11enable_sm90INS1_16FlashAttnFwdSm90INS1_25CollectiveMainloopFwdSm90ILi2EN4cute5tupleIJNS5_1CILi1EEES8_S8_EEENS6_IJNS7_ILi128EEENS7_ILi160EEESA_EEELi128ENS_12float_e4m3_tEfNS_4arch4Sm90ELb1ELb0ELb1ELb1ELb1ELb0ELb0ELb1ELb1ELb1ELb1ELb0EEENS1_21CollectiveEpilogueFwdINS6_IJSA_SA_SB_EEES9_NS_10bfloat16_tESF_Li256ELb1ELb1ELb1ELb1EEENS1_36VarlenDynamicPersistentTileSchedulerILi128ELi160ELi256ELi128ELb1ELb1ELb1ELb1ELb1ELb1EEEEEEEEEvNT_6ParamsE --------------------------
	.section	.nv.info._ZN7cutlass13device_kernelIN5flash11enable_sm90INS1_16FlashAttnFwdSm90INS1_25CollectiveMainloopFwdSm90ILi2EN4cute5tupleIJNS5_1CILi1EEES8_S8_EEENS6_IJNS7_ILi128EEENS7_ILi160EEESA_EEELi128ENS_12float_e4m3_tEfNS_4arch4Sm90ELb1ELb0ELb1ELb1ELb1ELb0ELb0ELb1ELb1ELb1ELb1ELb0EEENS1_21CollectiveEpilogueFwdINS6_IJSA_SA_SB_EEES9_NS_10bfloat16_tESF_Li256ELb1ELb1ELb1ELb1EEENS1_36VarlenDynamicPersistentTileSchedulerILi128ELi160ELi256ELi128ELb1ELb1ELb1ELb1ELb1ELb1EEEEEEEEEvNT_6ParamsE,"",@"SHT_CUDA_INFO"
	.sectionflags	@""
	.align	4


	//----- nvinfo : EIATTR_CUDA_API_VERSION
	.align		4
        /*0000*/ 	.byte	0x04, 0x37
        /*0002*/ 	.short	(.L_582 - .L_581)
.L_581:
        /*0004*/ 	.word	0x00000082


	//----- nvinfo : EIATTR_KPARAM_INFO
	.align		4
.L_582:
        /*0008*/ 	.byte	0x04, 0x17
        /*000a*/ 	.short	(.L_584 - .L_583)
.L_583:
        /*000c*/ 	.word	0x00000000
        /*0010*/ 	.short	0x0000
        /*0012*/ 	.short	0x0000
        /*0014*/ 	.byte	0x00, 0xf0, 0x01, 0x2a


	//----- nvinfo : EIATTR_SPARSE_MMA_MASK
	.align		4
.L_584:
        /*0018*/ 	.byte	0x03, 0x50
        /*001a*/ 	.short	0x0000


	//----- nvinfo : EIATTR_MAXREG_COUNT
	.align		4
        /*001c*/ 	.byte	0x03, 0x1b
        /*001e*/ 	.short	0x00a8


	//----- nvinfo : EIATTR_MERCURY_ISA_VERSION
	.align		4
        /*0020*/ 	.byte	0x03, 0x5f
        /*0022*/ 	.short	0x0101


	//----- nvinfo : EIATTR_VRC_CTA_INIT_COUNT
	.align		4
        /*0024*/ 	.byte	0x02, 0x4a
	.zero		1
	.zero		1


	//----- nvinfo : EIATTR_EXIT_INSTR_OFFSETS
	.align		4
        /*0028*/ 	.byte	0x04, 0x1c
        /*002a*/ 	.short	(.L_586 - .L_585)


	//   ....[0]....
.L_585:
        /*002c*/ 	.word	0x00000010


	//----- nvinfo : EIATTR_MAX_THREADS
	.align		4
.L_586:
        /*0030*/ 	.byte	0x04, 0x05
        /*0032*/ 	.short	(.L_588 - .L_587)
.L_587:
        /*0034*/ 	.word	0x00000180
        /*0038*/ 	.word	0x00000001
        /*003c*/ 	.word	0x00000001


	//----- nvinfo : EIATTR_CBANK_PARAM_SIZE
	.align		4
.L_588:
        /*0040*/ 	.byte	0x03, 0x19
        /*0042*/ 	.short	0x0a80


	//----- nvinfo : EIATTR_PARAM_CBANK
	.align		4
        /*0044*/ 	.byte	0x04, 0x0a
        /*0046*/ 	.short	(.L_590 - .L_589)
	.align		4
.L_589:
        /*0048*/ 	.word	index@(.nv.constant0._ZN7cutlass13device_kernelIN5flash11enable_sm90INS1_16FlashAttnFwdSm90INS1_25CollectiveMainloopFwdSm90ILi2EN4cute5tupleIJNS5_1CILi1EEES8_S8_EEENS6_IJNS7_ILi128EEENS7_ILi160EEESA_EEELi128ENS_12float_e4m3_tEfNS_4arch4Sm90ELb1ELb0ELb1ELb1ELb1ELb0ELb0ELb1ELb1ELb1ELb1ELb0EEENS1_21CollectiveEpilogueFwdINS6_IJSA_SA_SB_EEES9_NS_10bfloat16_tESF_Li256ELb1ELb1ELb1ELb1EEENS1_36VarlenDynamicPersistentTileSchedulerILi128ELi160ELi256ELi128ELb1ELb1ELb1ELb1ELb1ELb1EEEEEEEEEvNT_6ParamsE)
        /*004c*/ 	.short	0x0380
        /*004e*/ 	.short	0x0a80


	//----- nvinfo : EIATTR_SW_WAR
	.align		4
.L_590:
        /*0050*/ 	.byte	0x04, 0x36
        /*0052*/ 	.short	(.L_592 - .L_591)
.L_591:
        /*0054*/ 	.word	0x00000008
.L_592:


//--------------------- .nv.info._ZN7cutlass13device_kernelIN5flash11enable_sm90INS1_16FlashAttnFwdSm90INS1_25CollectiveMainloopFwdSm90ILi2EN4cute5tupleIJNS5_1CILi1EEES8_S8_EEENS6_IJNS7_ILi128EEENS7_ILi160EEESA_EEELi128ENS_12float_e4m3_tEfNS_4arch4Sm90ELb1ELb0ELb1ELb1ELb1ELb1ELb0ELb1ELb1ELb1ELb1ELb0EEENS1_21CollectiveEpilogueFwdINS6_IJSA_SA_SB_EEES9_NS_10bfloat16_tESF_Li256ELb1ELb1ELb1ELb1EEENS1_36VarlenDynamicPersistentTileSchedulerILi128ELi160ELi256ELi128ELb1ELb1ELb1ELb1ELb1ELb1EEEEEEEEEvNT_6ParamsE --------------------------
	.section	.nv.info._ZN7cutlass13device_kernelIN5flash11enable_sm90INS1_16FlashAttnFwdSm90INS1_25CollectiveMainloopFwdSm90ILi2EN4cute5tupleIJNS5_1CILi1EEES8_S8_EEENS6_IJNS7_ILi128EEENS7_ILi160EEESA_EEELi128ENS_12float_e4m3_tEfNS_4arch4Sm90ELb1ELb0ELb1ELb1ELb1ELb1ELb0ELb1ELb1ELb1ELb1ELb0EEENS1_21CollectiveEpilogueFwdINS6_IJSA_SA_SB_EEES9_NS_10bfloat16_tESF_Li256ELb1ELb1ELb1ELb1EEENS1_36VarlenDynamicPersistentTileSchedulerILi128ELi160ELi256ELi128ELb1ELb1ELb1ELb1ELb1ELb1EEEEEEEEEvNT_6ParamsE,"",@"SHT_CUDA_INFO"
	.sectionflags	@""
	.align	4


	//----- nvinfo : EIATTR_CUDA_API_VERSION
	.align		4
        /*0000*/ 	.byte	0x04, 0x37
        /*0002*/ 	.short	(.L_594 - .L_593)
.L_593:
        /*0004*/ 	.word	0x00000082


	//----- nvinfo : EIATTR_KPARAM_INFO
	.align		4
.L_594:
        /*0008*/ 	.byte	0x04, 0x17
        /*000a*/ 	.short	(.L_596 - .L_595)
.L_595:
        /*000c*/ 	.word	0x00000000
        /*0010*/ 	.short	0x0000
        /*0012*/ 	.short	0x0000
        /*0014*/ 	.byte	0x00, 0xf0, 0x01, 0x2a


	//----- nvinfo : EIATTR_SPARSE_MMA_MASK
	.align		4
.L_596:
        /*0018*/ 	.byte	0x03, 0x50
        /*001a*/ 	.short	0x0000


	//----- nvinfo : EIATTR_MAXREG_COUNT
	.align		4
        /*001c*/ 	.byte	0x03, 0x1b
        /*001e*/ 	.short	0x00a8


	//----- nvinfo : EIATTR_MERCURY_ISA_VERSION
	.align		4
        /*0020*/ 	.byte	0x03, 0x5f
        /*0022*/ 	.short	0x0101


	//----- nvinfo : EIATTR_VRC_CTA_INIT_COUNT
	.align		4
        /*0024*/ 	.byte	0x02, 0x4a
	.zero		1
	.zero		1


	//----- nvinfo : EIATTR_EXIT_INSTR_OFFSETS
	.align		4
        /*0028*/ 	.byte	0x04, 0x1c
        /*002a*/ 	.short	(.L_598 - .L_597)


	//   ....[0]....
.L_597:
        /*002c*/ 	.word	0x00000010


	//----- nvinfo : EIATTR_MAX_THREADS
	.align		4
.L_598:
        /*0030*/ 	.byte	0x04, 0x05
        /*0032*/ 	.short	(.L_600 - .L_599)
.L_599:
        /*0034*/ 	.word	0x00000180
        /*0038*/ 	.word	0x00000001
        /*003c*/ 	.word	0x00000001


	//----- nvinfo : EIATTR_CBANK_PARAM_SIZE
	.align		4
.L_600:
        /*0040*/ 	.byte	0x03, 0x19
        /*0042*/ 	.short	0x0a80


	//----- nvinfo : EIATTR_PARAM_CBANK
	.align		4
        /*0044*/ 	.byte	0x04, 0x0a
        /*0046*/ 	.short	(.L_602 - .L_601)
	.align		4
.L_601:
        /*0048*/ 	.word	index@(.nv.constant0._ZN7cutlass13device_kernelIN5flash11enable_sm90INS1_16FlashAttnFwdSm90INS1_25CollectiveMainloopFwdSm90ILi2EN4cute5tupleIJNS5_1CILi1EEES8_S8_EEENS6_IJNS7_ILi128EEENS7_ILi160EEESA_EEELi128ENS_12float_e4m3_tEfNS_4arch4Sm90ELb1ELb0ELb1ELb1ELb1ELb1ELb0ELb1ELb1ELb1ELb1ELb0EEENS1_21CollectiveEpilogueFwdINS6_IJSA_SA_SB_EEES9_NS_10bfloat16_tESF_Li256ELb1ELb1ELb1ELb1EEENS1_36VarlenDynamicPersistentTileSchedulerILi128ELi160ELi256ELi128ELb1ELb1ELb1ELb1ELb1ELb1EEEEEEEEEvNT_6ParamsE)
        /*004c*/ 	.short	0x0380
        /*004e*/ 	.short	0x0a80


	//----- nvinfo : EIATTR_SW_WAR
	.align		4
.L_602:
        /*0050*/ 	.byte	0x04, 0x36
        /*0052*/ 	.short	(.L_604 - .L_603)
.L_603:
        /*0054*/ 	.word	0x00000008
.L_604:


//--------------------- .nv.info._ZN7cutlass13device_kernelIN5flash11enable_sm90INS1_16FlashAttnFwdSm90INS1_25CollectiveMainloopFwdSm90ILi2EN4cute5tupleIJNS5_1CILi1EEES8_S8_EEENS6_IJNS7_ILi192EEENS7_ILi128EEENS7_ILi96EEEEEELi96ENS_12float_e4m3_tEfNS_4arch4Sm90ELb0ELb0ELb1ELb0ELb1ELb0ELb0ELb1ELb1ELb1ELb1ELb0EEENS1_21CollectiveEpilogueFwdINS6_IJSA_SC_SB_EEES9_NS_10bfloat16_tESG_Li384ELb0ELb1ELb1ELb1EEENS1_19SingleTileSchedulerILb0ELb1ELb1ELi192EEEEEEEEEvNT_6ParamsE --------------------------
	.section	.nv.info._ZN7cutlass13device_kernelIN5flash11enable_sm90INS1_16FlashAttnFwdSm90INS1_25CollectiveMainloopFwdSm90ILi2EN4cute5tupleIJNS5_1CILi1EEES8_S8_EEENS6_IJNS7_ILi192EEENS7_ILi128EEENS7_ILi96EEEEEELi96ENS_12float_e4m3_tEfNS_4arch4Sm90ELb0ELb0ELb1ELb0ELb1ELb0ELb0ELb1ELb1ELb1ELb1ELb0EEENS1_21CollectiveEpilogueFwdINS6_IJSA_SC_SB_EEES9_NS_10bfloat16_tESG_Li384ELb0ELb1ELb1ELb1EEENS1_19SingleTileSchedulerILb0ELb1ELb1ELi192EEEEEEEEEvNT_6ParamsE,"",@"SHT_CUDA_INFO"
	.sectionflags	@""
	.align	4


	//----- nvinfo : EIATTR_CUDA_API_VERSION
	.align		4
        /*0000*/ 	.byte	0x04, 0x37
        /*0002*/ 	.short	(.L_606 - .L_605)
.L_605:
        /*0004*/ 	.word	0x00000082


	//----- nvinfo : EIATTR_KPARAM_INFO
	.align		4
.L_606:
        /*0008*/ 	.byte	0x04, 0x17
        /*000a*/ 	.short	(.L_608 - .L_607)
.L_607:
        /*000c*/ 	.word	0x00000000
        /*0010*/ 	.short	0x0000
        /*0012*/ 	.short	0x0000
        /*0014*/ 	.byte	0x00, 0xf0, 0x01, 0x28


	//----- nvinfo : EIATTR_SPARSE_MMA_MASK
	.align		4
.L_608:
        /*0018*/ 	.byte	0x03, 0x50
        /*001a*/ 	.short	0x0000


	//----- nvinfo : EIATTR_MAXREG_COUNT
	.align		4
        /*001c*/ 	.byte	0x03, 0x1b
        /*001e*/ 	.short	0x0080


	//----- nvinfo : EIATTR_MERCURY_ISA_VERSION
	.align		4
        /*0020*/ 	.byte	0x03, 0x5f
        /*0022*/ 	.short	0x0101


	//----- nvinfo : EIATTR_VRC_CTA_INIT_COUNT
	.align		4
        /*0024*/ 	.byte	0x02, 0x4a
	.zero		1
	.zero		1


	//----- nvinfo : EIATTR_EXIT_INSTR_OFFSETS
	.align		4
        /*0028*/ 	.byte	0x04, 0x1c
        /*002a*/ 	.short	(.L_610 - .L_609)


	//   ....[0]....
.L_609:
        /*002c*/ 	.word	0x00000010


	//----- nvinfo : EIATTR_MAX_THREADS
	.align		4
.L_610:
        /*0030*/ 	.byte	0x04, 0x05
        /*0032*/ 	.short	(.L_612 - .L_611)
.L_611:
        /*0034*/ 	.word	0x00000200
        /*0038*/ 	.word	0x00000001
        /*003c*/ 	.word	0x00000001


	//----- nvinfo : EIATTR_CBANK_PARAM_SIZE
	.align		4
.L_612:
        /*0040*/ 	.byte	0x03, 0x19
        /*0042*/ 	.short	0x0a00


	//----- nvinfo : EIATTR_PARAM_CBANK
	.align		4
        /*0044*/ 	.byte	0x04, 0x0a
        /*0046*/ 	.short	(.L_614 - .L_613)
	.align		4
.L_613:
        /*0048*/ 	.word	index@(.nv.constant0._ZN7cutlass13device_kernelIN5flash11enable_sm90INS1_16FlashAttnFwdSm90INS1_25CollectiveMainloopFwdSm90ILi2EN4cute5tupleIJNS5_1CILi1EEES8_S8_EEENS6_IJNS7_ILi192EEENS7_ILi128EEENS7_ILi96EEEEEELi96ENS_12float_e4m3_tEfNS_4arch4Sm90ELb0ELb0ELb1ELb0ELb1ELb0ELb0ELb1ELb1ELb1ELb1ELb0EEENS1_21CollectiveEpilogueFwdINS6_IJSA_SC_SB_EEES9_NS_10bfloat16_tESG_Li384ELb0ELb1ELb1ELb1EEENS1_19SingleTileSchedulerILb0ELb1ELb1ELi192EEEEEEEEEvNT_6ParamsE)
        /*004c*/ 	.short	0x0380
        /*004e*/ 	.short	0x0a00


	//----- nvinfo : EIATTR_SW_WAR
	.align		4
.L_614:
        /*0050*/ 	.byte	0x04, 0x36
        /*0052*/ 	.short	(.L_616 - .L_615)
.L_615:
        /*0054*/ 	.word	0x00000008
.L_616:


//--------------------- .nv.info._ZN7cutlass13device_kernelIN5flash11enable_sm90INS1_16FlashAttnFwdSm90INS1_25CollectiveMainloopFwdSm90ILi2EN4cute5tupleIJNS5_1CILi1EEES8_S8_EEENS6_IJNS7_ILi192EEENS7_ILi128EEENS7_ILi96EEEEEELi96ENS_12float_e4m3_tEfNS_4arch4Sm90ELb0ELb0ELb1ELb1ELb1ELb0ELb0ELb1ELb1ELb1ELb1ELb0EEENS1_21CollectiveEpilogueFwdINS6_IJSA_SC_SB_EEES9_NS_10bfloat16_tESG_Li384ELb1ELb1ELb1ELb1EEENS1_36VarlenDynamicPersistentTileSchedulerILi192ELi128ELi384ELi128ELb1ELb1ELb1ELb0ELb1ELb1EEEEEEEEEvNT_6ParamsE --------------------------
	.section	.nv.info._ZN7cutlass13device_kernelIN5flash11enable_sm90INS1_16FlashAttnFwdSm90INS1_25CollectiveMainloopFwdSm90ILi2EN4cute5tupleIJNS5_1CILi1EEES8_S8_EEENS6_IJNS7_ILi192EEENS7_ILi128EEENS7_ILi96EEEEEELi96ENS_12float_e4m3_tEfNS_4arch4Sm90ELb0ELb0ELb1ELb1ELb1ELb0ELb0ELb1ELb1ELb1ELb1ELb0EEENS1_21CollectiveEpilogueFwdINS6_IJSA_SC_SB_EEES9_NS_10bfloat16_tESG_Li384ELb1ELb1ELb1ELb1EEENS1_36VarlenDynamicPersistentTileSchedulerILi192ELi128ELi384ELi128ELb1ELb1ELb1ELb0ELb1ELb1EEEEEEEEEvNT_6ParamsE,"",@"SHT_CUDA_INFO"
	.sectionflags	@""
	.align	4


	//----- nvinfo : EIATTR_CUDA_API_VERSION
	.align		4
        /*0000*/ 	.byte	0x04, 0x37
        /*0002*/ 	.short	(.L_618 - .L_617)
.L_617:
        /*0004*/ 	.word	0x00000082


	//----- nvinfo : EIATTR_KPARAM_INFO
	.align		4
.L_618:
        /*0008*/ 	.byte	0x04, 0x17
        /*000a*/ 	.short	(.L_620 - .L_619)
.L_619:
        /*000c*/ 	.word	0x00000000
        /*0010*/ 	.short	0x0000
        /*0012*/ 	.short	0x0000
        /*0014*/ 	.byte	0x00, 0xf0, 0x01, 0x2a


	//----- nvinfo : EIATTR_SPARSE_MMA_MASK
	.align		4
.L_620:
        /*0018*/ 	.byte	0x03, 0x50
        /*001a*/ 	.short	0x0000


	//----- nvinfo : EIATTR_MAXREG_COUNT
	.align		4
        /*001c*/ 	.byte	0x03, 0x1b
        /*001e*/ 	.short	0x0080


	//----- nvinfo : EIATTR_MERCURY_ISA_VERSION
	.align		4
        /*0020*/ 	.byte	0x03, 0x5f
        /*0022*/ 	.short	0x0101


	//----- nvinfo : EIATTR_VRC_CTA_INIT_COUNT
	.align		4
        /*0024*/ 	.byte	0x02, 0x4a
	.zero		1
	.zero		1


	//----- nvinfo : EIATTR_EXIT_INSTR_OFFSETS
	.align		4
        /*0028*/ 	.byte	0x04, 0x1c
        /*002a*/ 	.short	(.L_622 - .L_621)


	//   ....[0]....
.L_621:
        /*002c*/ 	.word	0x00000010


	//----- nvinfo : EIATTR_MAX_THREADS
	.align		4
.L_622:
        /*0030*/ 	.byte	0x04, 0x05
        /*0032*/ 	.short	(.L_624 - .L_623)
.L_623:
        /*0034*/ 	.word	0x00000200
        /*0038*/ 	.word	0x00000001
        /*003c*/ 	.word	0x00000001


	//----- nvinfo : EIATTR_CBANK_PARAM_SIZE
	.align		4
.L_624:
        /*0040*/ 	.byte	0x03, 0x19
        /*0042*/ 	.short	0x0a80


	//----- nvinfo : EIATTR_PARAM_CBANK
	.align		4
        /*0044*/ 	.byte	0x04, 0x0a
        /*0046*/ 	.short	(.L_626 - .L_625)
	.align		4
.L_625:
        /*0048*/ 	.word	index@(.nv.constant0._ZN7cutlass13device_kernelIN5flash11enable_sm90INS1_16FlashAttnFwdSm90INS1_25CollectiveMainloopFwdSm90ILi2EN4cute5tupleIJNS5_1CILi1EEES8_S8_EEENS6_IJNS7_ILi192EEENS7_ILi128EEENS7_ILi96EEEEEELi96ENS_12float_e4m3_tEfNS_4arch4Sm90ELb0ELb0ELb1ELb1ELb1ELb0ELb0ELb1ELb1ELb1ELb1ELb0EEENS1_21CollectiveEpilogueFwdINS6_IJSA_SC_SB_EEES9_NS_10bfloat16_tESG_Li384ELb1ELb1ELb1ELb1EEENS1_36VarlenDynamicPersistentTileSchedulerILi192ELi128ELi384ELi128ELb1ELb1ELb1ELb0ELb1ELb1EEEEEEEEEvNT_6ParamsE)
        /*004c*/ 	.short	0x0380
        /*004e*/ 	.short	0x0a80


	//----- nvinfo : EIATTR_SW_WAR
	.align		4
.L_626:
        /*0050*/ 	.byte	0x04, 0x36
        /*0052*/ 	.short	(.L_628 - .L_627)
.L_627:
        /*0054*/ 	.word	0x00000008
.L_628:


//--------------------- .nv.info._ZN7cutlass13device_kernelIN5flash11enable_sm90INS1_16FlashAttnFwdSm90INS1_25CollectiveMainloopFwdSm90ILi2EN4cute5tupleIJNS5_1CILi1EEES8_S8_EEENS6_IJNS7_ILi192EEENS7_ILi128EEENS7_ILi96EEEEEELi96ENS_12float_e4m3_tEfNS_4arch4Sm90ELb0ELb0ELb1ELb1ELb1ELb1ELb0ELb1ELb1ELb1ELb1ELb0EEENS1_21CollectiveEpilogueFwdINS6_IJSA_SC_SB_EEES9_NS_10bfloat16_tESG_Li384ELb1ELb1ELb1ELb1EEENS1_36VarlenDynamicPersistentTileSchedulerILi192ELi128ELi384ELi128ELb1ELb1ELb1ELb0ELb1ELb1EEEEEEEEEvNT_6ParamsE --------------------------
	.section	.nv.info._ZN7cutlass13device_kernelIN5flash11enable_sm90INS1_16FlashAttnFwdSm90INS1_25CollectiveMainloopFwdSm90ILi2EN4cute5tupleIJNS5_1CILi1EEES8_S8_EEENS6_IJNS7_ILi192EEENS7_ILi128EEENS7_ILi96EEEEEELi96ENS_12float_e4m3_tEfNS_4arch4Sm90ELb0ELb0ELb1ELb1ELb1ELb1ELb0ELb1ELb1ELb1ELb1ELb0EEENS1_21CollectiveEpilogueFwdINS6_IJSA_SC_SB_EEES9_NS_10bfloat16_tESG_Li384ELb1ELb1ELb1ELb1EEENS1_36VarlenDynamicPersistentTileSchedulerILi192ELi128ELi384ELi128ELb1ELb1ELb1ELb0ELb1ELb1EEEEEEEEEvNT_6ParamsE,"",@"SHT_CUDA_INFO"
	.sectionflags	@""
	.align	4


	//----- nvinfo : EIATTR_CUDA_API_VERSION
	.align		4
        /*0000*/ 	.byte	0x04, 0x37
        /*0002*/ 	.short	(.L_630 - .L_629)
.L_629:
        /*0004*/ 	.word	0x00000082


	//----- nvinfo : EIATTR_KPARAM_INFO
	.align		4
.L_630:
        /*0008*/ 	.byte	0x04, 0x17
        /*000a*/ 	.short	(.L_632 - .L_631)
.L_631:
        /*000c*/ 	.word	0x00000000
        /*0010*/ 	.short	0x0000
        /*0012*/ 	.short	0x0000
        /*0014*/ 	.byte	0x00, 0xf0, 0x01, 0x2a


	//----- nvinfo : EIATTR_SPARSE_MMA_MASK
	.align		4
.L_632:
        /*0018*/ 	.byte	0x03, 0x50
        /*001a*/ 	.short	0x0000


	//----- nvinfo : EIATTR_MAXREG_COUNT
	.align		4
        /*001c*/ 	.byte	0x03, 0x1b
        /*001e*/ 	.short	0x0080


	//----- nvinfo : EIATTR_MERCURY_ISA_VERSION
	.align		4
        /*0020*/ 	.byte	0x03, 0x5f
        /*0022*/ 	.short	0x0101


	//----- nvinfo : EIATTR_VRC_CTA_INIT_COUNT
	.align		4
        /*0024*/ 	.byte	0x02, 0x4a
	.zero		1
	.zero		1


	//----- nvinfo : EIATTR_EXIT_INSTR_OFFSETS
	.align		4
        /*0028*/ 	.byte	0x04, 0x1c
        /*002a*/ 	.short	(.L_634 - .L_633)


	//   ....[0]....
.L_633:
        /*002c*/ 	.word	0x00000010


	//----- nvinfo : EIATTR_MAX_THREADS
	.align		4
.L_634:
        /*0030*/ 	.byte	0x04, 0x05
        /*0032*/ 	.short	(.L_636 - .L_635)
.L_635:
        /*0034*/ 	.word	0x00000200
        /*0038*/ 	.word	0x00000001
        /*003c*/ 	.word	0x00000001


	//----- nvinfo : EIATTR_CBANK_PARAM_SIZE
	.align		4
.L_636:
        /*0040*/ 	.byte	0x03, 0x19
        /*0042*/ 	.short	0x0a80


	//----- nvinfo : EIATTR_PARAM_CBANK
	.align		4
        /*0044*/ 	.byte	0x04, 0x0a
        /*0046*/ 	.short	(.L_638 - .L_637)
	.align		4
.L_637:
        /*0048*/ 	.word	index@(.nv.constant0._ZN7cutlass13device_kernelIN5flash11enable_sm90INS1_16FlashAttnFwdSm90INS1_25CollectiveMainloopFwdSm90ILi2EN4cute5tupleIJNS5_1CILi1EEES8_S8_EEENS6_IJNS7_ILi192EEENS7_ILi128EEENS7_ILi96EEEEEELi96ENS_12float_e4m3_tEfNS_4arch4Sm90ELb0ELb0ELb1ELb1ELb1ELb1ELb0ELb1ELb1ELb1ELb1ELb0EEENS1_21CollectiveEpilogueFwdINS6_IJSA_SC_SB_EEES9_NS_10bfloat16_tESG_Li384ELb1ELb1ELb1ELb1EEENS1_36VarlenDynamicPersistentTileSchedulerILi192ELi128ELi384ELi128ELb1ELb1ELb1ELb0ELb1ELb1EEEEEEEEEvNT_6ParamsE)
        /*004c*/ 	.short	0x0380
        /*004e*/ 	.short	0x0a80


	//----- nvinfo : EIATTR_SW_WAR
	.align		4
.L_638:
        /*0050*/ 	.byte	0x04, 0x36
        /*0052*/ 	.short	(.L_640 - .L_639)
.L_639:
        /*0054*/ 	.word	0x00000008
.L_640:


//--------------------- .nv.info._ZN7cutlass13device_kernelIN5flash11enable_sm90INS1_16FlashAttnFwdSm90INS1_25CollectiveMainloopFwdSm90ILi2EN4cute5tupleIJNS5_1CILi1EEES8_S8_EEENS6_IJNS7_ILi192EEENS7_ILi128EEENS7_ILi96EEEEEELi96ENS_12float_e4m3_tEfNS_4arch4Sm90ELb0ELb1ELb1ELb0ELb1ELb0ELb0ELb1ELb1ELb1ELb1ELb0EEENS1_21CollectiveEpilogueFwdINS6_IJSA_SC_SB_EEES9_NS_10bfloat16_tESG_Li384ELb0ELb1ELb1ELb1EEENS1_19SingleTileSchedulerILb0ELb1ELb1ELi192EEEEEEEEEvNT_6ParamsE --------------------------
	.section	.nv.info._ZN7cutlass13device_kernelIN5flash11enable_sm90INS1_16FlashAttnFwdSm90INS1_25CollectiveMainloopFwdSm90ILi2EN4cute5tupleIJNS5_1CILi1EEES8_S8_EEENS6_IJNS7_ILi192EEENS7_ILi128EEENS7_ILi96EEEEEELi96ENS_12float_e4m3_tEfNS_4arch4Sm90ELb0ELb1ELb1ELb0ELb1ELb0ELb0ELb1ELb1ELb1ELb1ELb0EEENS1_21CollectiveEpilogueFwdINS6_IJSA_SC_SB_EEES9_NS_10bfloat16_tESG_Li384ELb0ELb1ELb1ELb1EEENS1_19SingleTileSchedulerILb0ELb1ELb1ELi192EEEEEEEEEvNT_6ParamsE,"",@"SHT_CUDA_INFO"
	.sectionflags	@""
	.align	4


	//----- nvinfo : EIATTR_CUDA_API_VERSION
	.align		4
        /*0000*/ 	.byte	0x04, 0x37
        /*0002*/ 	.short	(.L_642 - .L_641)
.L_641:
        /*0004*/ 	.word	0x00000082


	//----- nvinfo : EIATTR_KPARAM_INFO
	.align		4
.L_642:
        /*0008*/ 	.byte	0x04, 0x17
        /*000a*/ 	.short	(.L_644 - .L_643)
.L_643:
        /*000c*/ 	.word	0x00000000
        /*0010*/ 	.short	0x0000
        /*0012*/ 	.short	0x0000
        /*0014*/ 	.byte	0x00, 0xf0, 0x01, 0x28


	//----- nvinfo : EIATTR_SPARSE_MMA_MASK
	.align		4
.L_644:
        /*0018*/ 	.byte	0x03, 0x50
        /*001a*/ 	.short	0x0000


	//----- nvinfo : EIATTR_MAXREG_COUNT
	.align		4
        /*001c*/ 	.byte	0x03, 0x1b
        /*001e*/ 	.short	0x0080


	//----- nvinfo : EIATTR_MERCURY_ISA_VERSION
	.align		4
        /*0020*/ 	.byte	0x03, 0x5f
        /*0022*/ 	.short	0x0101


	//----- nvinfo : EIATTR_VRC_CTA_INIT_COUNT
	.align		4
        /*0024*/ 	.byte	0x02, 0x4a
	.zero		1
	.zero		1


	//----- nvinfo : EIATTR_EXIT_INSTR_OFFSETS
	.align		4
        /*0028*/ 	.byte	0x04, 0x1c
        /*002a*/ 	.short	(.L_646 - .L_645)


	//   ....[0]....
.L_645:
        /*002c*/ 	.word	0x00000010


	//----- nvinfo : EIATTR_MAX_THREADS
	.align		4
.L_646:
        /*0030*/ 	.byte	0x04, 0x05
        /*0032*/ 	.short	(.L_648 - .L_647)
.L_647:
        /*0034*/ 	.word	0x00000200
        /*0038*/ 	.word	0x00000001
        /*003c*/ 	.word	0x00000001


	//----- nvinfo : EIATTR_CBANK_PARAM_SIZE
	.align		4
.L_648:
        /*0040*/ 	.byte	0x03, 0x19
        /*0042*/ 	.short	0x0a00


	//----- nvinfo : EIATTR_PARAM_CBANK
	.align		4
        /*0044*/ 	.byte	0x04, 0x0a
        /*0046*/ 	.short	(.L_650 - .L_649)
	.align		4
.L_649:
        /*0048*/ 	.word	index@(.nv.constant0._ZN7cutlass13device_kernelIN5flash11enable_sm90INS1_16FlashAttnFwdSm90INS1_25CollectiveMainloopFwdSm90ILi2EN4cute5tupleIJNS5_1CILi1EEES8_S8_EEENS6_IJNS7_ILi192EEENS7_ILi128EEENS7_ILi96EEEEEELi96ENS_12float_e4m3_tEfNS_4arch4Sm90ELb0ELb1ELb1ELb0ELb1ELb0ELb0ELb1ELb1ELb1ELb1ELb0EEENS1_21CollectiveEpilogueFwdINS6_IJSA_SC_SB_EEES9_NS_10bfloat16_tESG_Li384ELb0ELb1ELb1ELb1EEENS1_19SingleTileSchedulerILb0ELb1ELb1ELi192EEEEEEEEEvNT_6ParamsE)
        /*004c*/ 	.short	0x0380
        /*004e*/ 	.short	0x0a00


	//----- nvinfo : EIATTR_SW_WAR
	.align		4
.L_650:
        /*0050*/ 	.byte	0x04, 0x36
        /*0052*/ 	.short	(.L_652 - .L_651)
.L_651:
        /*0054*/ 	.word	0x00000008
.L_652:


//--------------------- .nv.info._ZN7cutlass13device_kernelIN5flash11enable_sm90INS1_16FlashAttnFwdSm90INS1_25CollectiveMainloopFwdSm90ILi2EN4cute5tupleIJNS5_1CILi1EEES8_S8_EEENS6_IJNS7_ILi192EEENS7_ILi128EEENS7_ILi96EEEEEELi96ENS_12float_e4m3_tEfNS_4arch4Sm90ELb0ELb1ELb1ELb1ELb1ELb0ELb0ELb1ELb1ELb1ELb1ELb0EEENS1_21CollectiveEpilogueFwdINS6_IJSA_SC_SB_EEES9_NS_10bfloat16_tESG_Li384ELb1ELb1ELb1ELb1EEENS1_36VarlenDynamicPersistentTileSchedulerILi192ELi128ELi384ELi128ELb1ELb1ELb1ELb1ELb0ELb1EEEEEEEEEvNT_6ParamsE --------------------------
	.section	.nv.info._ZN7cutlass13device_kernelIN5flash11enable_sm90INS1_16FlashAttnFwdSm90INS1_25CollectiveMainloopFwdSm90ILi2EN4cute5tupleIJNS5_1CILi1EEES8_S8_EEENS6_IJNS7_ILi192EEENS7_ILi128EEENS7_ILi96EEEEEELi96ENS_12float_e4m3_tEfNS_4arch4Sm90ELb0ELb1ELb1ELb1ELb1ELb0ELb0ELb1ELb1ELb1ELb1ELb0EEENS1_21CollectiveEpilogueFwdINS6_IJSA_SC_SB_EEES9_NS_10bfloat16_tESG_Li384ELb1ELb1ELb1ELb1EEENS1_36VarlenDynamicPersistentTileSchedulerILi192ELi128ELi384ELi128ELb1ELb1ELb1ELb1ELb0ELb1EEEEEEEEEvNT_6ParamsE,"",@"SHT_CUDA_INFO"
	.sectionflags	@""
	.align	4


	//----- nvinfo : EIATTR_CUDA_API_VERSION
	.align		4
        /*0000*/ 	.byte	0x04, 0x37
        /*0002*/ 	.short	(.L_654 - .L_653)
.L_653:
        /*0004*/ 	.word	0x00000082


	//----- nvinfo : EIATTR_KPARAM_INFO
	.align		4
.L_654:
        /*0008*/ 	.byte	0x04, 0x17
        /*000a*/ 	.short	(.L_656 - .L_655)
.L_655:
        /*000c*/ 	.word	0x00000000
        /*0010*/ 	.short	0x0000
        /*0012*/ 	.short	0x0000
        /*0014*/ 	.byte	0x00, 0xf0, 0x01, 0x2a


	//----- nvinfo : EIATTR_SPARSE_MMA_MASK
	.align		4
.L_656:
        /*0018*/ 	.byte	0x03, 0x50
        /*001a*/ 	.short	0x0000


	//----- nvinfo : EIATTR_MAXREG_COUNT
	.align		4
        /*001c*/ 	.byte	0x03, 0x1b
        /*001e*/ 	.short	0x0080


	//----- nvinfo : EIATTR_MERCURY_ISA_VERSION
	.align		4
        /*0020*/ 	.byte	0x03, 0x5f
        /*0022*/ 	.short	0x0101


	//----- nvinfo : EIATTR_VRC_CTA_INIT_COUNT
	.align		4
        /*0024*/ 	.byte	0x02, 0x4a
	.zero		1
	.zero		1


	//----- nvinfo : EIATTR_EXIT_INSTR_OFFSETS
	.align		4
        /*0028*/ 	.byte	0x04, 0x1c
        /*002a*/ 	.short	(.L_658 - .L_657)


	//   ....[0]....
.L_657:
        /*002c*/ 	.word	0x00000010


	//----- nvinfo : EIATTR_MAX_THREADS
	.align		4
.L_658:
        /*0030*/ 	.byte	0x04, 0x05
        /*0032*/ 	.short	(.L_660 - .L_659)
.L_659:
        /*0034*/ 	.word	0x00000200
        /*0038*/ 	.word	0x00000001
        /*003c*/ 	.word	0x00000001


	//----- nvinfo : EIATTR_CBANK_PARAM_SIZE
	.align		4
.L_660:
        /*0040*/ 	.byte	0x03, 0x19
        /*0042*/ 	.short	0x0a80


	//----- nvinfo : EIATTR_PARAM_CBANK
	.align		4
        /*0044*/ 	.byte	0x04, 0x0a
        /*0046*/ 	.short	(.L_662 - .L_661)
	.align		4
.L_661:
        /*0048*/ 	.word	index@(.nv.constant0._ZN7cutlass13device_kernelIN5flash11enable_sm90INS1_16FlashAttnFwdSm90INS1_25CollectiveMainloopFwdSm90ILi2EN4cute5tupleIJNS5_1CILi1EEES8_S8_EEENS6_IJNS7_ILi192EEENS7_ILi128EEENS7_ILi96EEEEEELi96ENS_12float_e4m3_tEfNS_4arch4Sm90ELb0ELb1ELb1ELb1ELb1ELb0ELb0ELb1ELb1ELb1ELb1ELb0EEENS1_21CollectiveEpilogueFwdINS6_IJSA_SC_SB_EEES9_NS_10bfloat16_tESG_Li384ELb1ELb1ELb1ELb1EEENS1_36VarlenDynamicPersistentTileSchedulerILi192ELi128ELi384ELi128ELb1ELb1ELb1ELb1ELb0ELb1EEEEEEEEEvNT_6ParamsE)
        /*004c*/ 	.short	0x0380
        /*004e*/ 	.short	0x0a80


	//----- nvinfo : EIATTR_SW_WAR
	.align		4
.L_662:
        /*0050*/ 	.byte	0x04, 0x36
        /*0052*/ 	.short	(.L_664 - .L_663)
.L_663:
        /*0054*/ 	.word	0x00000008
.L_664:


//--------------------- .nv.info._ZN7cutlass13device_kernelIN5flash11enable_sm90INS1_16FlashAttnFwdSm90INS1_25CollectiveMainloopFwdSm90ILi2EN4cute5tupleIJNS5_1CILi1EEES8_S8_EEENS6_IJNS7_ILi192EEENS7_ILi128EEENS7_ILi96EEEEEELi96ENS_12float_e4m3_tEfNS_4arch4Sm90ELb0ELb1ELb1ELb1ELb1ELb1ELb0ELb1ELb1ELb1ELb1ELb0EEENS1_21CollectiveEpilogueFwdINS6_IJSA_SC_SB_EEES9_NS_10bfloat16_tESG_Li384ELb1ELb1ELb1ELb1EEENS1_36VarlenDynamicPersistentTileSchedulerILi192ELi128ELi384ELi128ELb1ELb1ELb1ELb1ELb0ELb1EEEEEEEEEvNT_6ParamsE --------------------------
	.section	.nv.info._ZN7cutlass13device_kernelIN5flash11enable_sm90INS1_16FlashAttnFwdSm90INS1_25CollectiveMainloopFwdSm90ILi2EN4cute5tupleIJNS5_1CILi1EEES8_S8_EEENS6_IJNS7_ILi192EEENS7_ILi128EEENS7_ILi96EEEEEELi96ENS_12float_e4m3_tEfNS_4arch4Sm90ELb0ELb1ELb1ELb1ELb1ELb1ELb0ELb1ELb1ELb1ELb1ELb0EEENS1_21CollectiveEpilogueFwdINS6_IJSA_SC_SB_EEES9_NS_10bfloat16_tESG_Li384ELb1ELb1ELb1ELb1EEENS1_36VarlenDynamicPersistentTileSchedulerILi192ELi128ELi384ELi128ELb1ELb1ELb1ELb1ELb0ELb1EEEEEEEEEvNT_6ParamsE,"",@"SHT_CUDA_INFO"
	.sectionflags	@""
	.align	4


	//----- nvinfo : EIATTR_CUDA_API_VERSION
	.align		4
        /*0000*/ 	.byte	0x04, 0x37
        /*0002*/ 	.short	(.L_666 - .L_665)
.L_665:
        /*0004*/ 	.word	0x00000082


	//----- nvinfo : EIATTR_KPARAM_INFO
	.align		4
.L_666:
        /*0008*/ 	.byte	0x04, 0x17
        /*000a*/ 	.short	(.L_668 - .L_667)
.L_667:
        /*000c*/ 	.word	0x00000000
        /*0010*/ 	.short	0x0000
        /*0012*/ 	.short	0x0000
        /*0014*/ 	.byte	0x00, 0xf0, 0x01, 0x2a


	//----- nvinfo : EIATTR_SPARSE_MMA_MASK
	.align		4
.L_668:
        /*0018*/ 	.byte	0x03, 0x50
        /*001a*/ 	.short	0x0000


	//----- nvinfo : EIATTR_MAXREG_COUNT
	.align		4
        /*001c*/ 	.byte	0x03, 0x1b
        /*001e*/ 	.short	0x0080


	//----- nvinfo : EIATTR_MERCURY_ISA_VERSION
	.align		4
        /*0020*/ 	.byte	0x03, 0x5f
        /*0022*/ 	.short	0x0101


	//----- nvinfo : EIATTR_VRC_CTA_INIT_COUNT
	.align		4
        /*0024*/ 	.byte	0x02, 0x4a
	.zero		1
	.zero		1


	//----- nvinfo : EIATTR_EXIT_INSTR_OFFSETS
	.align		4
        /*0028*/ 	.byte	0x04, 0x1c
        /*002a*/ 	.short	(.L_670 - .L_669)


	//   ....[0]....
.L_669:
        /*002c*/ 	.word	0x00000010


	//----- nvinfo : EIATTR_MAX_THREADS
	.align		4
.L_670:
        /*0030*/ 	.byte	0x04, 0x05
        /*0032*/ 	.short	(.L_672 - .L_671)
.L_671:
        /*0034*/ 	.word	0x00000200
        /*0038*/ 	.word	0x00000001
        /*003c*/ 	.word	0x00000001


	//----- nvinfo : EIATTR_CBANK_PARAM_SIZE
	.align		4
.L_672:
        /*0040*/ 	.byte	0x03, 0x19
        /*0042*/ 	.short	0x0a80


	//----- nvinfo : EIATTR_PARAM_CBANK
	.align		4
        /*0044*/ 	.byte	0x04, 0x0a
        /*0046*/ 	.short	(.L_674 - .L_673)
	.align		4
.L_673:
        /*0048*/ 	.word	index@(.nv.constant0._ZN7cutlass13device_kernelIN5flash11enable_sm90INS1_16FlashAttnFwdSm90INS1_25CollectiveMainloopFwdSm90ILi2EN4cute5tupleIJNS5_1CILi1EEES8_S8_EEENS6_IJNS7_ILi192EEENS7_ILi128EEENS7_ILi96EEEEEELi96ENS_12float_e4m3_tEfNS_4arch4Sm90ELb0ELb1ELb1ELb1ELb1ELb1ELb0ELb1ELb1ELb1ELb1ELb0EEENS1_21CollectiveEpilogueFwdINS6_IJSA_SC_SB_EEES9_NS_10bfloat16_tESG_Li384ELb1ELb1ELb1ELb1EEENS1_36VarlenDynamicPersistentTileSchedulerILi192ELi128ELi384ELi128ELb1ELb1ELb1ELb1ELb0ELb1EEEEEEEEEvNT_6ParamsE)
        /*004c*/ 	.short	0x0380
        /*004e*/ 	.short	0x0a80


	//----- nvinfo : EIATTR_SW_WAR
	.align		4
.L_674:
        /*0050*/ 	.byte	0x04, 0x36
        /*0052*/ 	.short	(.L_676 - .L_675)
.L_675:
        /*0054*/ 	.word	0x00000008
.L_676:


//--------------------- .nv.info._ZN7cutlass13device_kernelIN5flash11enable_sm90INS1_16FlashAttnFwdSm90INS1_25CollectiveMainloopFwdSm90ILi2EN4cute5tupleIJNS5_1CILi1EEES8_S8_EEENS6_IJNS7_ILi192EEENS7_ILi128EEENS7_ILi96EEEEEELi96ENS_12float_e4m3_tEfNS_4arch4Sm90ELb1ELb0ELb1ELb0ELb1ELb0ELb0ELb1ELb1ELb1ELb1ELb0EEENS1_21CollectiveEpilogueFwdINS6_IJSA_SC_SB_EEES9_NS_10bfloat16_tESG_Li384ELb0ELb1ELb1ELb1EEENS1_19SingleTileSchedulerILb0ELb1ELb1ELi192EEEEEEEEEvNT_6ParamsE --------------------------
	.section	.nv.info._ZN7cutlass13device_kernelIN5flash11enable_sm90INS1_16FlashAttnFwdSm90INS1_25CollectiveMainloopFwdSm90ILi2EN4cute5tupleIJNS5_1CILi1EEES8_S8_EEENS6_IJNS7_ILi192EEENS7_ILi128EEENS7_ILi96EEEEEELi96ENS_12float_e4m3_tEfNS_4arch4Sm90ELb1ELb0ELb1ELb0ELb1ELb0ELb0ELb1ELb1ELb1ELb1ELb0EEENS1_21CollectiveEpilogueFwdINS6_IJSA_SC_SB_EEES9_NS_10bfloat16_tESG_Li384ELb0ELb1ELb1ELb1EEENS1_19SingleTileSchedulerILb0ELb1ELb1ELi192EEEEEEEEEvNT_6ParamsE,"",@"SHT_CUDA_INFO"
	.sectionflags	@""
	.align	4


	//----- nvinfo : EIATTR_CUDA_API_VERSION
	.align		4
        /*0000*/ 	.byte	0x04, 0x37
        /*0002*/ 	.short	(.L_678 - .L_677)
.L_677:
        /*0004*/ 	.word	0x00000082


	//----- nvinfo : EIATTR_KPARAM_INFO
	.align		4
.L_678:
        /*0008*/ 	.byte	0x04, 0x17
        /*000a*/ 	.short	(.L_680 - .L_679)
.L_679:
        /*000c*/ 	.word	0x00000000
        /*0010*/ 	.short	0x0000
        /*0012*/ 	.short	0x0000
        /*0014*/ 	.byte	0x00, 0xf0, 0x01, 0x28


	//----- nvinfo : EIATTR_SPARSE_MMA_MASK
	.align		4
.L_680:
        /*0018*/ 	.byte	0x03, 0x50
        /*001a*/ 	.short	0x0000


	//----- nvinfo : EIATTR_MAXREG_COUNT
	.align		4
        /*001c*/ 	.byte	0x03, 0x1b
        /*001e*/ 	.short	0x0080


	//----- nvinfo : EIATTR_MERCURY_ISA_VERSION
	.align		4
        /*0020*/ 	.byte	0x03, 0x5f
        /*0022*/ 	.short	0x0101


	//----- nvinfo : EIATTR_VRC_CTA_INIT_COUNT
	.align		4
        /*0024*/ 	.byte	0x02, 0x4a
	.zero		1
	.zero		1


	//----- nvinfo : EIATTR_EXIT_INSTR_OFFSETS
	.align		4
        /*0028*/ 	.byte	0x04, 0x1c
        /*002a*/ 	.short	(.L_682 - .L_681)


	//   ....[0]....
.L_681:
        /*002c*/ 	.word	0x00000010


	//----- nvinfo : EIATTR_MAX_THREADS
	.align		4
.L_682:
        /*0030*/ 	.byte	0x04, 0x05
        /*0032*/ 	.short	(.L_684 - .L_683)
.L_683:
        /*0034*/ 	.word	0x00000200
        /*0038*/ 	.word	0x00000001
        /*003c*/ 	.word	0x00000001


	//----- nvinfo : EIATTR_CBANK_PARAM_SIZE
	.align		4
.L_684:
        /*0040*/ 	.byte	0x03, 0x19
        /*0042*/ 	.short	0x0a00


	//----- nvinfo : EIATTR_PARAM_CBANK
	.align		4
        /*0044*/ 	.byte	0x04, 0x0a
        /*0046*/ 	.short	(.L_686 - .L_685)
	.align		4
.L_685:
        /*0048*/ 	.word	index@(.nv.constant0._ZN7cutlass13device_kernelIN5flash11enable_sm90INS1_16FlashAttnFwdSm90INS1_25CollectiveMainloopFwdSm90ILi2EN4cute5tupleIJNS5_1CILi1EEES8_S8_EEENS6_IJNS7_ILi192EEENS7_ILi128EEENS7_ILi96EEEEEELi96ENS_12float_e4m3_tEfNS_4arch4Sm90ELb1ELb0ELb1ELb0ELb1ELb0ELb0ELb1ELb1ELb1ELb1ELb0EEENS1_21CollectiveEpilogueFwdINS6_IJSA_SC_SB_EEES9_NS_10bfloat16_tESG_Li384ELb0ELb1ELb1ELb1EEENS1_19SingleTileSchedulerILb0ELb1ELb1ELi192EEEEEEEEEvNT_6ParamsE)
        /*004c*/ 	.short	0x0380
        /*004e*/ 	.short	0x0a00


	//----- nvinfo : EIATTR_SW_WAR
	.align		4
.L_686:
        /*0050*/ 	.byte	0x04, 0x36
        /*0052*/ 	.short	(.L_688 - .L_687)
.L_687:
        /*0054*/ 	.word	0x00000008
.L_688:


//--------------------- .nv.info._ZN7cutlass13device_kernelIN5flash11enable_sm90INS1_16FlashAttnFwdSm90INS1_25CollectiveMainloopFwdSm90ILi2EN4cute5tupleIJNS5_1CILi1EEES8_S8_EEENS6_IJNS7_ILi192EEENS7_ILi128EEENS7_ILi96EEEEEELi96ENS_12float_e4m3_tEfNS_4arch4Sm90ELb1ELb0ELb1ELb1ELb1ELb0ELb0ELb1ELb1ELb1ELb1ELb0EEENS1_21CollectiveEpilogueFwdINS6_IJSA_SC_SB_EEES9_NS_10bfloat16_tESG_Li384ELb1ELb1ELb1ELb1EEENS1_36VarlenDynamicPersistentTileSchedulerILi192ELi128ELi384ELi128ELb1ELb1ELb1ELb1ELb1ELb1EEEEEEEEEvNT_6ParamsE --------------------------
	.section	.nv.info._ZN7cutlass13device_kernelIN5flash11enable_sm90INS1_16FlashAttnFwdSm90INS1_25CollectiveMainloopFwdSm90ILi2EN4cute5tupleIJNS5_1CILi1EEES8_S8_EEENS6_IJNS7_ILi192EEENS7_ILi128EEENS7_ILi96EEEEEELi96ENS_12float_e4m3_tEfNS_4arch4Sm90ELb1ELb0ELb1ELb1ELb1ELb0ELb0ELb1ELb1ELb1ELb1ELb0EEENS1_21CollectiveEpilogueFwdINS6_IJSA_SC_SB_EEES9_NS_10bfloat16_tESG_Li384ELb1ELb1ELb1ELb1EEENS1_36VarlenDynamicPersistentTileSchedulerILi192ELi128ELi384ELi128ELb1ELb1ELb1ELb1ELb1ELb1EEEEEEEEEvNT_6ParamsE,"",@"SHT_CUDA_INFO"
	.sectionflags	@""
	.align	4


	//----- nvinfo : EIATTR_CUDA_API_VERSION
	.align		4
        /*0000*/ 	.byte	0x04, 0x37
        /*0002*/ 	.short	(.L_690 - .L_689)
.L_689:
        /*0004*/ 	.word	0x00000082


	//----- nvinfo : EIATTR_KPARAM_INFO
	.align		4
.L_690:
        /*0008*/ 	.byte	0x04, 0x17
        /*000a*/ 	.short	(.L_692 - .L_691)
.L_691:
        /*000c*/ 	.word	0x00000000
        /*0010*/ 	.short	0x0000
        /*0012*/ 	.short	0x0000
        /*0014*/ 	.byte	0x00, 0xf0, 0x01, 0x2a


	//----- nvinfo : EIATTR_SPARSE_MMA_MASK
	.align		4
.L_692:
        /*0018*/ 	.byte	0x03, 0x50
        /*001a*/ 	.short	0x0000


	//----- nvinfo : EIATTR_MAXREG_COUNT
	.align		4
        /*001c*/ 	.byte	0x03, 0x1b
        /*001e*/ 	.short	0x0080


	//----- nvinfo : EIATTR_MERCURY_ISA_VERSION
	.align		4
        /*0020*/ 	.byte	0x03, 0x5f
        /*0022*/ 	.short	0x0101


	//----- nvinfo : EIATTR_VRC_CTA_INIT_COUNT
	.align		4
        /*0024*/ 	.byte	0x02, 0x4a
	.zero		1
	.zero		1


	//----- nvinfo : EIATTR_EXIT_INSTR_OFFSETS
	.align		4
        /*0028*/ 	.byte	0x04, 0x1c
        /*002a*/ 	.short	(.L_694 - .L_693)


	//   ....[0]....
.L_693:
        /*002c*/ 	.word	0x00000010


	//----- nvinfo : EIATTR_MAX_THREADS
	.align		4
.L_694:
        /*0030*/ 	.byte	0x04, 0x05
        /*0032*/ 	.short	(.L_696 - .L_695)
.L_695:
        /*0034*/ 	.word	0x00000200
        /*0038*/ 	.word	0x00000001
        /*003c*/ 	.word	0x00000001


	//----- nvinfo : EIATTR_CBANK_PARAM_SIZE
	.align		4
.L_696:
        /*0040*/ 	.byte	0x03, 0x19
        /*0042*/ 	.short	0x0a80


	//----- nvinfo : EIATTR_PARAM_CBANK
	.align		4
        /*0044*/ 	.byte	0x04, 0x0a
        /*0046*/ 	.short	(.L_698 - .L_697)
	.align		4
.L_697:
        /*0048*/ 	.word	index@(.nv.constant0._ZN7cutlass13device_kernelIN5flash11enable_sm90INS1_16FlashAttnFwdSm90INS1_25CollectiveMainloopFwdSm90ILi2EN4cute5tupleIJNS5_1CILi1EEES8_S8_EEENS6_IJNS7_ILi192EEENS7_ILi128EEENS7_ILi96EEEEEELi96ENS_12float_e4m3_tEfNS_4arch4Sm90ELb1ELb0ELb1ELb1ELb1ELb0ELb0ELb1ELb1ELb1ELb1ELb0EEENS1_21CollectiveEpilogueFwdINS6_IJSA_SC_SB_EEES9_NS_10bfloat16_tESG_Li384ELb1ELb1ELb1ELb1EEENS1_36VarlenDynamicPersistentTileSchedulerILi192ELi128ELi384ELi128ELb1ELb1ELb1ELb1ELb1ELb1EEEEEEEEEvNT_6ParamsE)
        /*004c*/ 	.short	0x0380
        /*004e*/ 	.short	0x0a80


	//----- nvinfo : EIATTR_SW_WAR
	.align		4
.L_698:
        /*0050*/ 	.byte	0x04, 0x36
        /*0052*/ 	.short	(.L_700 - .L_699)
.L_699:
        /*0054*/ 	.word	0x00000008
.L_700:


//--------------------- .nv.info._ZN7cutlass13device_kernelIN5flash11enable_sm90INS1_16FlashAttnFwdSm90INS1_25CollectiveMainloopFwdSm90ILi2EN4cute5tupleIJNS5_1CILi1EEES8_S8_EEENS6_IJNS7_ILi192EEENS7_ILi128EEENS7_ILi96EEEEEELi96ENS_12float_e4m3_tEfNS_4arch4Sm90ELb1ELb0ELb1ELb1ELb1ELb1ELb0ELb1ELb1ELb1ELb1ELb0EEENS1_21CollectiveEpilogueFwdINS6_IJSA_SC_SB_EEES9_NS_10bfloat16_tESG_Li384ELb1ELb1ELb1ELb1EEENS1_36VarlenDynamicPersistentTileSchedulerILi192ELi128ELi384ELi128ELb1ELb1ELb1ELb1ELb1ELb1EEEEEEEEEvNT_6ParamsE --------------------------
	.section	.nv.info._ZN7cutlass13device_kernelIN5flash11enable_sm90INS1_16FlashAttnFwdSm90INS1_25CollectiveMainloopFwdSm90ILi2EN4cute5tupleIJNS5_1CILi1EEES8_S8_EEENS6_IJNS7_ILi192EEENS7_ILi128EEENS7_ILi96EEEEEELi96ENS_12float_e4m3_tEfNS_4arch4Sm90ELb1ELb0ELb1ELb1ELb1ELb1ELb0ELb1ELb1ELb1ELb1ELb0EEENS1_21CollectiveEpilogueFwdINS6_IJSA_SC_SB_EEES9_NS_10bfloat16_tESG_Li384ELb1ELb1ELb1ELb1EEENS1_36VarlenDynamicPersistentTileSchedulerILi192ELi128ELi384ELi128ELb1ELb1ELb1ELb1ELb1ELb1EEEEEEEEEvNT_6ParamsE,"",@"SHT_CUDA_INFO"
	.sectionflags	@""
	.align	4


	//----- nvinfo : EIATTR_CUDA_API_VERSION
	.align		4
        /*0000*/ 	.byte	0x04, 0x37
        /*0002*/ 	.short	(.L_702 - .L_701)
.L_701:
        /*0004*/ 	.word	0x00000082


	//----- nvinfo : EIATTR_KPARAM_INFO
	.align		4
.L_702:
        /*0008*/ 	.byte	0x04, 0x17
        /*000a*/ 	.short	(.L_704 - .L_703)
.L_703:
        /*000c*/ 	.word	0x00000000
        /*0010*/ 	.short	0x0000
        /*0012*/ 	.short	0x0000
        /*0014*/ 	.byte	0x00, 0xf0, 0x01, 0x2a


	//----- nvinfo : EIATTR_SPARSE_MMA_MASK
	.align		4
.L_704:
        /*0018*/ 	.byte	0x03, 0x50
        /*001a*/ 	.short	0x0000


	//----- nvinfo : EIATTR_MAXREG_COUNT
	.align		4
        /*001c*/ 	.byte	0x03, 0x1b
        /*001e*/ 	.short	0x0080


	//----- nvinfo : EIATTR_MERCURY_ISA_VERSION
	.align		4
        /*0020*/ 	.byte	0x03, 0x5f
        /*0022*/ 	.short	0x0101


	//----- nvinfo : EIATTR_VRC_CTA_INIT_COUNT
	.align		4
        /*0024*/ 	.byte	0x02, 0x4a
	.zero		1
	.zero		1


	//----- nvinfo : EIATTR_EXIT_INSTR_OFFSETS
	.align		4
        /*0028*/ 	.byte	0x04, 0x1c
        /*002a*/ 	.short	(.L_706 - .L_705)


	//   ....[0]....
.L_705:
        /*002c*/ 	.word	0x00000010


	//----- nvinfo : EIATTR_MAX_THREADS
	.align		4
.L_706:
        /*0030*/ 	.byte	0x04, 0x05
        /*0032*/ 	.short	(.L_708 - .L_707)
.L_707:
        /*0034*/ 	.word	0x00000200
        /*0038*/ 	.word	0x00000001
        /*003c*/ 	.word	0x00000001


	//----- nvinfo : EIATTR_CBANK_PARAM_SIZE
	.align		4
.L_708:
        /*0040*/ 	.byte	0x03, 0x19
        /*0042*/ 	.short	0x0a80


	//----- nvinfo : EIATTR_PARAM_CBANK
	.align		4
        /*0044*/ 	.byte	0x04, 0x0a
        /*0046*/ 	.short	(.L_710 - .L_709)
	.align		4
.L_709:
        /*0048*/ 	.word	index@(.nv.constant0._ZN7cutlass13device_kernelIN5flash11enable_sm90INS1_16FlashAttnFwdSm90INS1_25CollectiveMainloopFwdSm90ILi2EN4cute5tupleIJNS5_1CILi1EEES8_S8_EEENS6_IJNS7_ILi192EEENS7_ILi128EEENS7_ILi96EEEEEELi96ENS_12float_e4m3_tEfNS_4arch4Sm90ELb1ELb0ELb1ELb1ELb1ELb1ELb0ELb1ELb1ELb1ELb1ELb0EEENS1_21CollectiveEpilogueFwdINS6_IJSA_SC_SB_EEES9_NS_10bfloat16_tESG_Li384ELb1ELb1ELb1ELb1EEENS1_36VarlenDynamicPersistentTileSchedulerILi192ELi128ELi384ELi128ELb1ELb1ELb1ELb1ELb1ELb1EEEEEEEEEvNT_6ParamsE)
        /*004c*/ 	.short	0x0380
        /*004e*/ 	.short	0x0a80


	//----- nvinfo : EIATTR_SW_WAR
	.align		4
.L_710:
        /*0050*/ 	.byte	0x04, 0x36
        /*0052*/ 	.short	(.L_712 - .L_711)
.L_711:
        /*0054*/ 	.word	0x00000008
.L_712:


//--------------------- .nv.info._ZN7cutlass13device_kernelIN5flash11enable_sm90INS1_16FlashAttnFwdSm90INS1_25CollectiveMainloopFwdSm90ILi2EN4cute5tupleIJNS5_1CILi1EEES8_S8_EEENS6_IJNS7_ILi192EEENS7_ILi160EEENS7_ILi64EEEEEELi64ENS_12float_e4m3_tEfNS_4arch4Sm90ELb0ELb0ELb1ELb0ELb1ELb0ELb0ELb1ELb1ELb1ELb1ELb0EEENS1_21CollectiveEpilogueFwdINS6_IJSA_SC_SB_EEES9_NS_10bfloat16_tESG_Li384ELb0ELb1ELb1ELb1EEENS1_19SingleTileSchedulerILb0ELb1ELb1ELi192EEEEEEEEEvNT_6ParamsE --------------------------
	.section	.nv.info._ZN7cutlass13device_kernelIN5flash11enable_sm90INS1_16FlashAttnFwdSm90INS1_25CollectiveMainloopFwdSm90ILi2EN4cute5tupleIJNS5_1CILi1EEES8_S8_EEENS6_IJNS7_ILi192EEENS7_ILi160EEENS7_ILi64EEEEEELi64ENS_12float_e4m3_tEfNS_4arch4Sm90ELb0ELb0ELb1ELb0ELb1ELb0ELb0ELb1ELb1ELb1ELb1ELb0EEENS1_21CollectiveEpilogueFwdINS6_IJSA_SC_SB_EEES9_NS_10bfloat16_tESG_Li384ELb0ELb1ELb1ELb1EEENS1_19SingleTileSchedulerILb0ELb1ELb1ELi192EEEEEEEEEvNT_6ParamsE,"",@"SHT_CUDA_INFO"
	.sectionflags	@""
	.align	4


	//----- nvinfo : EIATTR_CUDA_API_VERSION
	.align		4
        /*0000*/ 	.byte	0x04, 0x37
        /*0002*/ 	.short	(.L_714 - .L_713)
.L_713:
        /*0004*/ 	.word	0x00000082


	//----- nvinfo : EIATTR_KPARAM_INFO
	.align		4
.L_714:
        /*0008*/ 	.byte	0x04, 0x17
        /*000a*/ 	.short	(.L_716 - .L_715)
.L_715:
        /*000c*/ 	.word	0x00000000
        /*0010*/ 	.short	0x0000
        /*0012*/ 	.short	0x0000
        /*0014*/ 	.byte	0x00, 0xf0, 0x01, 0x28


	//----- nvinfo : EIATTR_SPARSE_MMA_MASK
	.align		4
.L_716:
        /*0018*/ 	.byte	0x03, 0x50
        /*001a*/ 	.short	0x0000


	//----- nvinfo : EIATTR_MAXREG_COUNT
	.align		4
        /*001c*/ 	.byte	0x03, 0x1b
        /*001e*/ 	.short	0x0080


	//----- nvinfo : EIATTR_MERCURY_ISA_VERSION
	.align		4
        /*0020*/ 	.byte	0x03, 0x5f
        /*0022*/ 	.short	0x0101


	//----- nvinfo : EIATTR_VRC_CTA_INIT_COUNT
	.align		4
        /*0024*/ 	.byte	0x02, 0x4a
	.zero		1
	.zero		1


	//----- nvinfo : EIATTR_EXIT_INSTR_OFFSETS
	.align		4
        /*0028*/ 	.byte	0x04, 0x1c
        /*002a*/ 	.short	(.L_718 - .L_717)


	//   ....[0]....
.L_717:
        /*002c*/ 	.word	0x00000010


	//----- nvinfo : EIATTR_MAX_THREADS
	.align		4
.L_718:
        /*0030*/ 	.byte	0x04, 0x05
        /*0032*/ 	.short	(.L_720 - .L_719)
.L_719:
        /*0034*/ 	.word	0x00000200
        /*0038*/ 	.word	0x00000001
        /*003c*/ 	.word	0x00000001


	//----- nvinfo : EIATTR_CBANK_PARAM_SIZE
	.align		4
.L_720:
        /*0040*/ 	.byte	0x03, 0x19
        /*0042*/ 	.short	0x0a00


	//----- nvinfo : EIATTR_PARAM_CBANK
	.align		4
        /*0044*/ 	.byte	0x04, 0x0a
        /*0046*/ 	.short	(.L_722 - .L_721)
	.align		4
.L_721:
        /*0048*/ 	.word	index@(.nv.constant0._ZN7cutlass13device_kernelIN5flash11enable_sm90INS1_16FlashAttnFwdSm90INS1_25CollectiveMainloopFwdSm90ILi2EN4cute5tupleIJNS5_1CILi1EEES8_S8_EEENS6_IJNS7_ILi192EEENS7_ILi160EEENS7_ILi64EEEEEELi64ENS_12float_e4m3_tEfNS_4arch4Sm90ELb0ELb0ELb1ELb0ELb1ELb0ELb0ELb1ELb1ELb1ELb1ELb0EEENS1_21CollectiveEpilogueFwdINS6_IJSA_SC_SB_EEES9_NS_10bfloat16_tESG_Li384ELb0ELb1ELb1ELb1EEENS1_19SingleTileSchedulerILb0ELb1ELb1ELi192EEEEEEEEEvNT_6ParamsE)
        /*004c*/ 	.short	0x0380
        /*004e*/ 	.short	0x0a00


	//----- nvinfo : EIATTR_SW_WAR
	.align		4
.L_722:
        /*0050*/ 	.byte	0x04, 0x36
        /*0052*/ 	.short	(.L_724 - .L_723)
.L_723:
        /*0054*/ 	.word	0x00000008
.L_724:


//--------------------- .nv.info._ZN7cutlass13device_kernelIN5flash11enable_sm90INS1_16FlashAttnFwdSm90INS1_25CollectiveMainloopFwdSm90ILi2EN4cute5tupleIJNS5_1CILi1EEES8_S8_EEENS6_IJNS7_ILi192EEENS7_ILi160EEENS7_ILi64EEEEEELi64ENS_12float_e4m3_tEfNS_4arch4Sm90ELb0ELb0ELb1ELb1ELb1ELb0ELb0ELb1ELb1ELb1ELb1ELb0EEENS1_21CollectiveEpilogueFwdINS6_IJSA_SC_SB_EEES9_NS_10bfloat16_tESG_Li384ELb1ELb1ELb1ELb1EEENS1_36VarlenDynamicPersistentTileSchedulerILi192ELi160ELi384ELi128ELb1ELb1ELb1ELb0ELb1ELb1EEEEEEEEEvNT_6ParamsE --------------------------
	.section	.nv.info._ZN7cutlass13device_kernelIN5flash11enable_sm90INS1_16FlashAttnFwdSm90INS1_25CollectiveMainloopFwdSm90ILi2EN4cute5tupleIJNS5_1CILi1EEES8_S8_EEENS6_IJNS7_ILi192EEENS7_ILi160EEENS7_ILi64EEEEEELi64ENS_12float_e4m3_tEfNS_4arch4Sm90ELb0ELb0ELb1ELb1ELb1ELb0ELb0ELb1ELb1ELb1ELb1ELb0EEENS1_21CollectiveEpilogueFwdINS6_IJSA_SC_SB_EEES9_NS_10bfloat16_tESG_Li384ELb1ELb1ELb1ELb1EEENS1_36VarlenDynamicPersistentTileSchedulerILi192ELi160ELi384ELi128ELb1ELb1ELb1ELb0ELb1ELb1EEEEEEEEEvNT_6ParamsE,"",@"SHT_CUDA_INFO"
	.sectionflags	@""
	.align	4


	//----- nvinfo : EIATTR_CUDA_API_VERSION
	.align		4
        /*0000*/ 	.byte	0x04, 0x37
        /*0002*/ 	.short	(.L_726 - .L_725)
.L_725:
        /*0004*/ 	.word	0x00000082


	//----- nvinfo : EIATTR_KPARAM_INFO
	.align		4
.L_726:
        /*0008*/ 	.byte	0x04, 0x17
        /*000a*/ 	.short	(.L_728 - .L_727)
.L_727:
        /*000c*/ 	.word	0x00000000
        /*0010*/ 	.short	0x0000
        /*0012*/ 	.short	0x0000
        /*0014*/ 	.byte	0x00, 0xf0, 0x01, 0x2a


	//----- nvinfo : EIATTR_SPARSE_MMA_MASK
	.align		4
.L_728:
        /*0018*/ 	.byte	0x03, 0x50
        /*001a*/ 	.short	0x0000


	//----- nvinfo : EIATTR_MAXREG_COUNT
	.align		4
        /*001c*/ 	.byte	0x03, 0x1b
        /*001e*/ 	.short	0x0080


	//----- nvinfo : EIATTR_MERCURY_ISA_VERSION
	.align		4
        /*0020*/ 	.byte	0x03, 0x5f
        /*0022*/ 	.short	0x0101


	//----- nvinfo : EIATTR_VRC_CTA_INIT_COUNT
	.align		4
        /*0024*/ 	.byte	0x02, 0x4a
	.zero		1
	.zero		1


	//----- nvinfo : EIATTR_EXIT_INSTR_OFFSETS
	.align		4
        /*0028*/ 	.byte	0x04, 0x1c
        /*002a*/ 	.short	(.L_730 - .L_729)


	//   ....[0]....
.L_729:
        /*002c*/ 	.word	0x00000010


	//----- nvinfo : EIATTR_MAX_THREADS
	.align		4
.L_730:
        /*0030*/ 	.byte	0x04, 0x05
        /*0032*/ 	.short	(.L_732 - .L_731)
.L_731:
        /*0034*/ 	.word	0x00000200
        /*0038*/ 	.word	0x00000001
        /*003c*/ 	.word	0x00000001


	//----- nvinfo : EIATTR_CBANK_PARAM_SIZE
	.align		4
.L_732:
        /*0040*/ 	.byte	0x03, 0x19
        /*0042*/ 	.short	0x0a80


	//----- nvinfo : EIATTR_PARAM_CBANK
	.align		4
        /*0044*/ 	.byte	0x04, 0x0a
        /*0046*/ 	.short	(.L_734 - .L_733)
	.align		4
.L_733:
        /*0048*/ 	.word	index@(.nv.constant0._ZN7cutlass13device_kernelIN5flash11enable_sm90INS1_16FlashAttnFwdSm90INS1_25CollectiveMainloopFwdSm90ILi2EN4cute5tupleIJNS5_1CILi1EEES8_S8_EEENS6_IJNS7_ILi192EEENS7_ILi160EEENS7_ILi64EEEEEELi64ENS_12float_e4m3_tEfNS_4arch4Sm90ELb0ELb0ELb1ELb1ELb1ELb0ELb0ELb1ELb1ELb1ELb1ELb0EEENS1_21CollectiveEpilogueFwdINS6_IJSA_SC_SB_EEES9_NS_10bfloat16_tESG_Li384ELb1ELb1ELb1ELb1EEENS1_36VarlenDynamicPersistentTileSchedulerILi192ELi160ELi384ELi128ELb1ELb1ELb1ELb0ELb1ELb1EEEEEEEEEvNT_6ParamsE)
        /*004c*/ 	.short	0x0380
        /*004e*/ 	.short	0x0a80


	//----- nvinfo : EIATTR_SW_WAR
	.align		4
.L_734:
        /*0050*/ 	.byte	0x04, 0x36
        /*0052*/ 	.short	(.L_736 - .L_735)
.L_735:
        /*0054*/ 	.word	0x00000008
.L_736:


//--------------------- .nv.info._ZN7cutlass13device_kernelIN5flash11enable_sm90INS1_16FlashAttnFwdSm90INS1_25CollectiveMainloopFwdSm90ILi2EN4cute5tupleIJNS5_1CILi1EEES8_S8_EEENS6_IJNS7_ILi192EEENS7_ILi160EEENS7_ILi64EEEEEELi64ENS_12float_e4m3_tEfNS_4arch4Sm90ELb0ELb0ELb1ELb1ELb1ELb1ELb0ELb1ELb1ELb1ELb1ELb0EEENS1_21CollectiveEpilogueFwdINS6_IJSA_SC_SB_EEES9_NS_10bfloat16_tESG_Li384ELb1ELb1ELb1ELb1EEENS1_36VarlenDynamicPersistentTileSchedulerILi192ELi160ELi384ELi128ELb1ELb1ELb1ELb0ELb1ELb1EEEEEEEEEvNT_6ParamsE --------------------------
	.section	.nv.info._ZN7cutlass13device_kernelIN5flash11enable_sm90INS1_16FlashAttnFwdSm90INS1_25CollectiveMainloopFwdSm90ILi2EN4cute5tupleIJNS5_1CILi1EEES8_S8_EEENS6_IJNS7_ILi192EEENS7_ILi160EEENS7_ILi64EEEEEELi64ENS_12float_e4m3_tEfNS_4arch4Sm90ELb0ELb0ELb1ELb1ELb1ELb1ELb0ELb1ELb1ELb1ELb1ELb0EEENS1_21CollectiveEpilogueFwdINS6_IJSA_SC_SB_EEES9_NS_10bfloat16_tESG_Li384ELb1ELb1ELb1ELb1EEENS1_36VarlenDynamicPersistentTileSchedulerILi192ELi160ELi384ELi128ELb1ELb1ELb1ELb0ELb1ELb1EEEEEEEEEvNT_6ParamsE,"",@"SHT_CUDA_INFO"
	.sectionflags	@""
	.align	4


	//----- nvinfo : EIATTR_CUDA_API_VERSION
	.align		4
        /*0000*/ 	.byte	0x04, 0x37
        /*0002*/ 	.short	(.L_738 - .L_737)
.L_737:
        /*0004*/ 	.word	0x00000082


	//----- nvinfo : EIATTR_KPARAM_INFO
	.align		4
.L_738:
        /*0008*/ 	.byte	0x04, 0x17
        /*000a*/ 	.short	(.L_740 - .L_739)
.L_739:
        /*000c*/ 	.word	0x00000000
        /*0010*/ 	.short	0x0000
        /*0012*/ 	.short	0x0000
        /*0014*/ 	.byte	0x00, 0xf0, 0x01, 0x2a


	//----- nvinfo : EIATTR_SPARSE_MMA_MASK
	.align		4
.L_740:
        /*0018*/ 	.byte	0x03, 0x50
        /*001a*/ 	.short	0x0000


	//----- nvinfo : EIATTR_MAXREG_COUNT
	.align		4
        /*001c*/ 	.byte	0x03, 0x1b
        /*001e*/ 	.short	0x0080


	//----- nvinfo : EIATTR_MERCURY_ISA_VERSION
	.align		4
        /*0020*/ 	.byte	0x03, 0x5f
        /*0022*/ 	.short	0x0101


	//----- nvinfo : EIATTR_VRC_CTA_INIT_COUNT
	.align		4
        /*0024*/ 	.byte	0x02, 0x4a
	.zero		1
	.zero		1


	//----- nvinfo : EIATTR_EXIT_INSTR_OFFSETS
	.align		4
        /*0028*/ 	.byte	0x04, 0x1c
        /*002a*/ 	.short	(.L_742 - .L_741)


	//   ....[0]....
.L_741:
        /*002c*/ 	.word	0x00000010


	//----- nvinfo : EIATTR_MAX_THREADS
	.align		4
.L_742:
        /*0030*/ 	.byte	0x04, 0x05
        /*0032*/ 	.short	(.L_744 - .L_743)
.L_743:
        /*0034*/ 	.word	0x00000200
        /*0038*/ 	.word	0x00000001
        /*003c*/ 	.word	0x00000001


	//----- nvinfo : EIATTR_CBANK_PARAM_SIZE
	.align		4
.L_744:
        /*0040*/ 	.byte	0x03, 0x19
        /*0042*/ 	.short	0x0a80


	//----- nvinfo : EIATTR_PARAM_CBANK
	.align		4
        /*0044*/ 	.byte	0x04, 0x0a
        /*0046*/ 	.short	(.L_746 - .L_745)
	.align		4
.L_745:
        /*0048*/ 	.word	index@(.nv.constant0._ZN7cutlass13device_kernelIN5flash11enable_sm90INS1_16FlashAttnFwdSm90INS1_25CollectiveMainloopFwdSm90ILi2EN4cute5tupleIJNS5_1CILi1EEES8_S8_EEENS6_IJNS7_ILi192EEENS7_ILi160EEENS7_ILi64EEEEEELi64ENS_12float_e4m3_tEfNS_4arch4Sm90ELb0ELb0ELb1ELb1ELb1ELb1ELb0ELb1ELb1ELb1ELb1ELb0EEENS1_21CollectiveEpilogueFwdINS6_IJSA_SC_SB_EEES9_NS_10bfloat16_tESG_Li384ELb1ELb1ELb1ELb1EEENS1_36VarlenDynamicPersistentTileSchedulerILi192ELi160ELi384ELi128ELb1ELb1ELb1ELb0ELb1ELb1EEEEEEEEEvNT_6ParamsE)
        /*004c*/ 	.short	0x0380
        /*004e*/ 	.short	0x0a80


	//----- nvinfo : EIATTR_SW_WAR
	.align		4
.L_746:
        /*0050*/ 	.byte	0x04, 0x36
        /*0052*/ 	.short	(.L_748 - .L_747)
.L_747:
        /*0054*/ 	.word	0x00000008
.L_748:


//--------------------- .nv.info._ZN7cutlass13device_kernelIN5flash11enable_sm90INS1_16FlashAttnFwdSm90INS1_25CollectiveMainloopFwdSm90ILi2EN4cute5tupleIJNS5_1CILi1EEES8_S8_EEENS6_IJNS7_ILi192EEENS7_ILi160EEENS7_ILi64EEEEEELi64ENS_12float_e4m3_tEfNS_4arch4Sm90ELb0ELb1ELb1ELb0ELb1ELb0ELb0ELb1ELb1ELb1ELb1ELb0EEENS1_21CollectiveEpilogueFwdINS6_IJSA_SC_SB_EEES9_NS_10bfloat16_tESG_Li384ELb0ELb1ELb1ELb1EEENS1_19SingleTileSchedulerILb0ELb1ELb1ELi192EEEEEEEEEvNT_6ParamsE --------------------------
	.section	.nv.info._ZN7cutlass13device_kernelIN5flash11enable_sm90INS1_16FlashAttnFwdSm90INS1_25CollectiveMainloopFwdSm90ILi2EN4cute5tupleIJNS5_1CILi1EEES8_S8_EEENS6_IJNS7_ILi192EEENS7_ILi160EEENS7_ILi64EEEEEELi64ENS_12float_e4m3_tEfNS_4arch4Sm90ELb0ELb1ELb1ELb0ELb1ELb0ELb0ELb1ELb1ELb1ELb1ELb0EEENS1_21CollectiveEpilogueFwdINS6_IJSA_SC_SB_EEES9_NS_10bfloat16_tESG_Li384ELb0ELb1ELb1ELb1EEENS1_19SingleTileSchedulerILb0ELb1ELb1ELi192EEEEEEEEEvNT_6ParamsE,"",@"SHT_CUDA_INFO"
	.sectionflags	@""
	.align	4


	//----- nvinfo : EIATTR_CUDA_API_VERSION
	.align		4
        /*0000*/ 	.byte	0x04, 0x37
        /*0002*/ 	.short	(.L_750 - .L_749)
.L_749:
        /*0004*/ 	.word	0x00000082


	//----- nvinfo : EIATTR_KPARAM_INFO
	.align		4
.L_750:
        /*0008*/ 	.byte	0x04, 0x17
        /*000a*/ 	.short	(.L_752 - .L_751)
.L_751:
        /*000c*/ 	.word	0x00000000
        /*0010*/ 	.short	0x0000
        /*0012*/ 	.short	0x0000
        /*0014*/ 	.byte	0x00, 0xf0, 0x01, 0x28


	//----- nvinfo : EIATTR_SPARSE_MMA_MASK
	.align		4
.L_752:
        /*0018*/ 	.byte	0x03, 0x50
        /*001a*/ 	.short	0x0000


	//----- nvinfo : EIATTR_MAXREG_COUNT
	.align		4
        /*001c*/ 	.byte	0x03, 0x1b
        /*001e*/ 	.short	0x0080


	//----- nvinfo : EIATTR_MERCURY_ISA_VERSION
	.align		4
        /*0020*/ 	.byte	0x03, 0x5f
        /*0022*/ 	.short	0x0101


	//----- nvinfo : EIATTR_VRC_CTA_INIT_COUNT
	.align		4
        /*0024*/ 	.byte	0x02, 0x4a
	.zero		1
	.zero		1


	//----- nvinfo : EIATTR_EXIT_INSTR_OFFSETS
	.align		4
        /*0028*/ 	.byte	0x04, 0x1c
        /*002a*/ 	.short	(.L_754 - .L_753)


	//   ....[0]....
.L_753:
        /*002c*/ 	.word	0x00000010


	//----- nvinfo : EIATTR_MAX_THREADS
	.align		4
.L_754:
        /*0030*/ 	.byte	0x04, 0x05
        /*0032*/ 	.short	(.L_756 - .L_755)
.L_755:
        /*0034*/ 	.word	0x00000200
        /*0038*/ 	.word	0x00000001
        /*003c*/ 	.word	0x00000001


	//----- nvinfo : EIATTR_CBANK_PARAM_SIZE
	.align		4
.L_756:
        /*0040*/ 	.byte	0x03, 0x19
        /*0042*/ 	.short	0x0a00


	//----- nvinfo : EIATTR_PARAM_CBANK
	.align		4
        /*0044*/ 	.byte	0x04, 0x0a
        /*0046*/ 	.short	(.L_758 - .L_757)
	.align		4
.L_757:
        /*0048*/ 	.word	index@(.nv.constant0._ZN7cutlass13device_kernelIN5flash11enable_sm90INS1_16FlashAttnFwdSm90INS1_25CollectiveMainloopFwdSm90ILi2EN4cute5tupleIJNS5_1CILi1EEES8_S8_EEENS6_IJNS7_ILi192EEENS7_ILi160EEENS7_ILi64EEEEEELi64ENS_12float_e4m3_tEfNS_4arch4Sm90ELb0ELb1ELb1ELb0ELb1ELb0ELb0ELb1ELb1ELb1ELb1ELb0EEENS1_21CollectiveEpilogueFwdINS6_IJSA_SC_SB_EEES9_NS_10bfloat16_tESG_Li384ELb0ELb1ELb1ELb1EEENS1_19SingleTileSchedulerILb0ELb1ELb1ELi192EEEEEEEEEvNT_6ParamsE)
        /*004c*/ 	.short	0x0380
        /*004e*/ 	.short	0x0a00


	//----- nvinfo : EIATTR_SW_WAR
	.align		4
.L_758:
        /*0050*/ 	.byte	0x04, 0x36
        /*0052*/ 	.short	(.L_760 - .L_759)
.L_759:
        /*0054*/ 	.word	0x00000008
.L_760:


//--------------------- .nv.info._ZN7cutlass13device_kernelIN5flash11enable_sm90INS1_16FlashAttnFwdSm90INS1_25CollectiveMainloopFwdSm90ILi2EN4cute5tupleIJNS5_1CILi1EEES8_S8_EEENS6_IJNS7_ILi192EEENS7_ILi160EEENS7_ILi64EEEEEELi64ENS_12float_e4m3_tEfNS_4arch4Sm90ELb0ELb1ELb1ELb1ELb1ELb0ELb0ELb1ELb1ELb1ELb1ELb0EEENS1_21CollectiveEpilogueFwdINS6_IJSA_SC_SB_EEES9_NS_10bfloat16_tESG_Li384ELb1ELb1ELb1ELb1EEENS1_36VarlenDynamicPersistentTileSchedulerILi192ELi160ELi384ELi128ELb1ELb1ELb1ELb1ELb0ELb1EEEEEEEEEvNT_6ParamsE --------------------------
	.section	.nv.info._ZN7cutlass13device_kernelIN5flash11enable_sm90INS1_16FlashAttnFwdSm90INS1_25CollectiveMainloopFwdSm90ILi2EN4cute5tupleIJNS5_1CILi1EEES8_S8_EEENS6_IJNS7_ILi192EEENS7_ILi160EEENS7_ILi64EEEEEELi64ENS_12float_e4m3_tEfNS_4arch4Sm90ELb0ELb1ELb1ELb1ELb1ELb0ELb0ELb1ELb1ELb1ELb1ELb0EEENS1_21CollectiveEpilogueFwdINS6_IJSA_SC_SB_EEES9_NS_10bfloat16_tESG_Li384ELb1ELb1ELb1ELb1EEENS1_36VarlenDynamicPersistentTileSchedulerILi192ELi160ELi384ELi128ELb1ELb1ELb1ELb1ELb0ELb1EEEEEEEEEvNT_6ParamsE,"",@"SHT_CUDA_INFO"
	.sectionflags	@""
	.align	4


	//----- nvinfo : EIATTR_CUDA_API_VERSION
	.align		4
        /*0000*/ 	.byte	0x04, 0x37
        /*0002*/ 	.short	(.L_762 - .L_761)
.L_761:
        /*0004*/ 	.word	0x00000082


	//----- nvinfo : EIATTR_KPARAM_INFO
	.align		4
.L_762:
        /*0008*/ 	.byte	0x04, 0x17
        /*000a*/ 	.short	(.L_764 - .L_763)
.L_763:
        /*000c*/ 	.word	0x00000000
        /*0010*/ 	.short	0x0000
        /*0012*/ 	.short	0x0000
        /*0014*/ 	.byte	0x00, 0xf0, 0x01, 0x2a


	//----- nvinfo : EIATTR_SPARSE_MMA_MASK
	.align		4
.L_764:
        /*0018*/ 	.byte	0x03, 0x50
        /*001a*/ 	.short	0x0000


	//----- nvinfo : EIATTR_MAXREG_COUNT
	.align		4
        /*001c*/ 	.byte	0x03, 0x1b
        /*001e*/ 	.short	0x0080


	//----- nvinfo : EIATTR_MERCURY_ISA_VERSION
	.align		4
        /*0020*/ 	.byte	0x03, 0x5f
        /*0022*/ 	.short	0x0101


	//----- nvinfo : EIATTR_VRC_CTA_INIT_COUNT
	.align		4
        /*0024*/ 	.byte	0x02, 0x4a
	.zero		1
	.zero		1


	//----- nvinfo : EIATTR_EXIT_INSTR_OFFSETS
	.align		4
        /*0028*/ 	.byte	0x04, 0x1c
        /*002a*/ 	.short	(.L_766 - .L_765)


	//   ....[0]....
.L_765:
        /*002c*/ 	.word	0x00000010


	//----- nvinfo : EIATTR_MAX_THREADS
	.align		4
.L_766:
        /*0030*/ 	.byte	0x04, 0x05
        /*0032*/ 	.short	(.L_768 - .L_767)
.L_767:
        /*0034*/ 	.word	0x00000200
        /*0038*/ 	.word	0x00000001
        /*003c*/ 	.word	0x00000001


	//----- nvinfo : EIATTR_CBANK_PARAM_SIZE
	.align		4
.L_768:
        /*0040*/ 	.byte	0x03, 0x19
        /*0042*/ 	.short	0x0a80


	//----- nvinfo : EIATTR_PARAM_CBANK
	.align		4
        /*0044*/ 	.byte	0x04, 0x0a
        /*0046*/ 	.short	(.L_770 - .L_769)
	.align		4
.L_769:
        /*0048*/ 	.word	index@(.nv.constant0._ZN7cutlass13device_kernelIN5flash11enable_sm90INS1_16FlashAttnFwdSm90INS1_25CollectiveMainloopFwdSm90ILi2EN4cute5tupleIJNS5_1CILi1EEES8_S8_EEENS6_IJNS7_ILi192EEENS7_ILi160EEENS7_ILi64EEEEEELi64ENS_12float_e4m3_tEfNS_4arch4Sm90ELb0ELb1ELb1ELb1ELb1ELb0ELb0ELb1ELb1ELb1ELb1ELb0EEENS1_21CollectiveEpilogueFwdINS6_IJSA_SC_SB_EEES9_NS_10bfloat16_tESG_Li384ELb1ELb1ELb1ELb1EEENS1_36VarlenDynamicPersistentTileSchedulerILi192ELi160ELi384ELi128ELb1ELb1ELb1ELb1ELb0ELb1EEEEEEEEEvNT_6ParamsE)
        /*004c*/ 	.short	0x0380
        /*004e*/ 	.short	0x0a80


	//----- nvinfo : EIATTR_SW_WAR
	.align		4
.L_770:
        /*0050*/ 	.byte	0x04, 0x36
        /*0052*/ 	.short	(.L_772 - .L_771)
.L_771:
        /*0054*/ 	.word	0x00000008
.L_772:


//--------------------- .nv.info._ZN7cutlass13device_kernelIN5flash11enable_sm90INS1_16FlashAttnFwdSm90INS1_25CollectiveMainloopFwdSm90ILi2EN4cute5tupleIJNS5_1CILi1EEES8_S8_EEENS6_IJNS7_ILi192EEENS7_ILi160EEENS7_ILi64EEEEEELi64ENS_12float_e4m3_tEfNS_4arch4Sm90ELb0ELb1ELb1ELb1ELb1ELb1ELb0ELb1ELb1ELb1ELb1ELb0EEENS1_21CollectiveEpilogueFwdINS6_IJSA_SC_SB_EEES9_NS_10bfloat16_tESG_Li384ELb1ELb1ELb1ELb1EEENS1_36VarlenDynamicPersistentTileSchedulerILi192ELi160ELi384ELi128ELb1ELb1ELb1ELb1ELb0ELb1EEEEEEEEEvNT_6ParamsE --------------------------
	.section	.nv.info._ZN7cutlass13device_kernelIN5flash11enable_sm90INS1_16FlashAttnFwdSm90INS1_25CollectiveMainloopFwdSm90ILi2EN4cute5tupleIJNS5_1CILi1EEES8_S8_EEENS6_IJNS7_ILi192EEENS7_ILi160EEENS7_ILi64EEEEEELi64ENS_12float_e4m3_tEfNS_4arch4Sm90ELb0ELb1ELb1ELb1ELb1ELb1ELb0ELb1ELb1ELb1ELb1ELb0EEENS1_21CollectiveEpilogueFwdINS6_IJSA_SC_SB_EEES9_NS_10bfloat16_tESG_Li384ELb1ELb1ELb1ELb1EEENS1_36VarlenDynamicPersistentTileSchedulerILi192ELi160ELi384ELi128ELb1ELb1ELb1ELb1ELb0ELb1EEEEEEEEEvNT_6ParamsE,"",@"SHT_CUDA_INFO"
	.sectionflags	@""
	.align	4


	//----- nvinfo : EIATTR_CUDA_API_VERSION
	.align		4
        /*0000*/ 	.byte	0x04, 0x37
        /*0002*/ 	.short	(.L_774 - .L_773)
.L_773:
        /*0004*/ 	.word	0x00000082


	//----- nvinfo : EIATTR_KPARAM_INFO
	.align		4
.L_774:
        /*0008*/ 	.byte	0x04, 0x17
        /*000a*/ 	.short	(.L_776 - .L_775)
.L_775:
        /*000c*/ 	.word	0x00000000
        /*0010*/ 	.short	0x0000
        /*0012*/ 	.short	0x0000
        /*0014*/ 	.byte	0x00, 0xf0, 0x01, 0x2a


	//----- nvinfo : EIATTR_SPARSE_MMA_MASK
	.align		4
.L_776:
        /*0018*/ 	.byte	0x03, 0x50
        /*001a*/ 	.short	0x0000


	//----- nvinfo : EIATTR_MAXREG_COUNT
	.align		4
        /*001c*/ 	.byte	0x03, 0x1b
        /*001e*/ 	.short	0x0080


	//----- nvinfo : EIATTR_MERCURY_ISA_VERSION
	.align		4
        /*0020*/ 	.byte	0x03, 0x5f
        /*0022*/ 	.short	0x0101


	//----- nvinfo : EIATTR_VRC_CTA_INIT_COUNT
	.align		4
        /*0024*/ 	.byte	0x02, 0x4a
	.zero		1
	.zero		1


	//----- nvinfo : EIATTR_EXIT_INSTR_OFFSETS
	.align		4
        /*0028*/ 	.byte	0x04, 0x1c
        /*002a*/ 	.short	(.L_778 - .L_777)


	//   ....[0]....
.L_777:
        /*002c*/ 	.word	0x00000010


	//----- nvinfo : EIATTR_MAX_THREADS
	.align		4
.L_778:
        /*0030*/ 	.byte	0x04, 0x05
        /*0032*/ 	.short	(.L_780 - .L_779)
.L_779:
        /*0034*/ 	.word	0x00000200
        /*0038*/ 	.word	0x00000001
        /*003c*/ 	.word	0x00000001


	//----- nvinfo : EIATTR_CBANK_PARAM_SIZE
	.align		4
.L_780:
        /*0040*/ 	.byte	0x03, 0x19
        /*0042*/ 	.short	0x0a80


	//----- nvinfo : EIATTR_PARAM_CBANK
	.align		4
        /*0044*/ 	.byte	0x04, 0x0a
        /*0046*/ 	.short	(.L_782 - .L_781)
	.align		4
.L_781:
        /*0048*/ 	.word	index@(.nv.constant0._ZN7cutlass13device_kernelIN5flash11enable_sm90INS1_16FlashAttnFwdSm90INS1_25CollectiveMainloopFwdSm90ILi2EN4cute5tupleIJNS5_1CILi1EEES8_S8_EEENS6_IJNS7_ILi192EEENS7_ILi160EEENS7_ILi64EEEEEELi64ENS_12float_e4m3_tEfNS_4arch4Sm90ELb0ELb1ELb1ELb1ELb1ELb1ELb0ELb1ELb1ELb1ELb1ELb0EEENS1_21CollectiveEpilogueFwdINS6_IJSA_SC_SB_EEES9_NS_10bfloat16_tESG_Li384ELb1ELb1ELb1ELb1EEENS1_36VarlenDynamicPersistentTileSchedulerILi192ELi160ELi384ELi128ELb1ELb1ELb1ELb1ELb0ELb1EEEEEEEEEvNT_6ParamsE)
        /*004c*/ 	.short	0x0380
        /*004e*/ 	.short	0x0a80


	//----- nvinfo : EIATTR_SW_WAR
	.align		4
.L_782:
        /*0050*/ 	.byte	0x04, 0x36
        /*0052*/ 	.short	(.L_784 - .L_783)
.L_783:
        /*0054*/ 	.word	0x00000008
.L_784:


//--------------------- .nv.info._ZN7cutlass13device_kernelIN5flash11enable_sm90INS1_16FlashAttnFwdSm90INS1_25CollectiveMainloopFwdSm90ILi2EN4cute5tupleIJNS5_1CILi1EEES8_S8_EEENS6_IJNS7_ILi192EEENS7_ILi160EEENS7_ILi64EEEEEELi64ENS_12float_e4m3_tEfNS_4arch4Sm90ELb1ELb0ELb1ELb0ELb1ELb0ELb0ELb1ELb1ELb1ELb1ELb0EEENS1_21CollectiveEpilogueFwdINS6_IJSA_SC_SB_EEES9_NS_10bfloat16_tESG_Li384ELb0ELb1ELb1ELb1EEENS1_19SingleTileSchedulerILb0ELb1ELb1ELi192EEEEEEEEEvNT_6ParamsE --------------------------
	.section	.nv.info._ZN7cutlass13device_kernelIN5flash11enable_sm90INS1_16FlashAttnFwdSm90INS1_25CollectiveMainloopFwdSm90ILi2EN4cute5tupleIJNS5_1CILi1EEES8_S8_EEENS6_IJNS7_ILi192EEENS7_ILi160EEENS7_ILi64EEEEEELi64ENS_12float_e4m3_tEfNS_4arch4Sm90ELb1ELb0ELb1ELb0ELb1ELb0ELb0ELb1ELb1ELb1ELb1ELb0EEENS1_21CollectiveEpilogueFwdINS6_IJSA_SC_SB_EEES9_NS_10bfloat16_tESG_Li384ELb0ELb1ELb1ELb1EEENS1_19SingleTileSchedulerILb0ELb1ELb1ELi192EEEEEEEEEvNT_6ParamsE,"",@"SHT_CUDA_INFO"
	.sectionflags	@""
	.align	4


	//----- nvinfo : EIATTR_CUDA_API_VERSION
	.align		4
        /*0000*/ 	.byte	0x04, 0x37
        /*0002*/ 	.short	(.L_786 - .L_785)
.L_785:
        /*0004*/ 	.word	0x00000082


	//----- nvinfo : EIATTR_KPARAM_INFO
	.align		4
.L_786:
        /*0008*/ 	.byte	0x04, 0x17
        /*000a*/ 	.short	(.L_788 - .L_787)
.L_787:
        /*000c*/ 	.word	0x00000000
        /*0010*/ 	.short	0x0000
        /*0012*/ 	.short	0x0000
        /*0014*/ 	.byte	0x00, 0xf0, 0x01, 0x28


	//----- nvinfo : EIATTR_SPARSE_MMA_MASK
	.align		4
.L_788:
        /*0018*/ 	.byte	0x03, 0x50
        /*001a*/ 	.short	0x0000


	//----- nvinfo : EIATTR_MAXREG_COUNT
	.align		4
        /*001c*/ 	.byte	0x03, 0x1b
        /*001e*/ 	.short	0x0080


	//----- nvinfo : EIATTR_MERCURY_ISA_VERSION
	.align		4
        /*0020*/ 	.byte	0x03, 0x5f
        /*0022*/ 	.short	0x0101


	//----- nvinfo : EIATTR_VRC_CTA_INIT_COUNT
	.align		4
        /*0024*/ 	.byte	0x02, 0x4a
	.zero		1
	.zero		1


	//----- nvinfo : EIATTR_EXIT_INSTR_OFFSETS
	.align		4
        /*0028*/ 	.byte	0x04, 0x1c
        /*002a*/ 	.short	(.L_790 - .L_789)


	//   ....[0]....
.L_789:
        /*002c*/ 	.word	0x00000010


	//----- nvinfo : EIATTR_MAX_THREADS
	.align		4
.L_790:
        /*0030*/ 	.byte	0x04, 0x05
        /*0032*/ 	.short	(.L_792 - .L_791)
.L_791:
        /*0034*/ 	.word	0x00000200
        /*0038*/ 	.word	0x00000001
        /*003c*/ 	.word	0x00000001


	//----- nvinfo : EIATTR_CBANK_PARAM_SIZE
	.align		4
.L_792:
        /*0040*/ 	.byte	0x03, 0x19
        /*0042*/ 	.short	0x0a00


	//----- nvinfo : EIATTR_PARAM_CBANK
	.align		4
        /*0044*/ 	.byte	0x04, 0x0a
        /*0046*/ 	.short	(.L_794 - .L_793)
	.align		4
.L_793:
        /*0048*/ 	.word	index@(.nv.constant0._ZN7cutlass13device_kernelIN5flash11enable_sm90INS1_16FlashAttnFwdSm90INS1_25CollectiveMainloopFwdSm90ILi2EN4cute5tupleIJNS5_1CILi1EEES8_S8_EEENS6_IJNS7_ILi192EEENS7_ILi160EEENS7_ILi64EEEEEELi64ENS_12float_e4m3_tEfNS_4arch4Sm90ELb1ELb0ELb1ELb0ELb1ELb0ELb0ELb1ELb1ELb1ELb1ELb0EEENS1_21CollectiveEpilogueFwdINS6_IJSA_SC_SB_EEES9_NS_10bfloat16_tESG_Li384ELb0ELb1ELb1ELb1EEENS1_19SingleTileSchedulerILb0ELb1ELb1ELi192EEEEEEEEEvNT_6ParamsE)
        /*004c*/ 	.short	0x0380
        /*004e*/ 	.short	0x0a00


	//----- nvinfo : EIATTR_SW_WAR
	.align		4
.L_794:
        /*0050*/ 	.byte	0x04, 0x36
        /*0052*/ 	.short	(.L_796 - .L_795)
.L_795:
        /*0054*/ 	.word	0x00000008
.L_796:


//--------------------- .nv.info._ZN7cutlass13device_kernelIN5flash11enable_sm90INS1_16FlashAttnFwdSm90INS1_25CollectiveMainloopFwdSm90ILi2EN4cute5tupleIJNS5_1CILi1EEES8_S8_EEENS6_IJNS7_ILi192EEENS7_ILi160EEENS7_ILi64EEEEEELi64ENS_12float_e4m3_tEfNS_4arch4Sm90ELb1ELb0ELb1ELb1ELb1ELb0ELb0ELb1ELb1ELb1ELb1ELb0EEENS1_21CollectiveEpilogueFwdINS6_IJSA_SC_SB_EEES9_NS_10bfloat16_tESG_Li384ELb1ELb1ELb1ELb1EEENS1_36VarlenDynamicPersistentTileSchedulerILi192ELi160ELi384ELi128ELb1ELb1ELb1ELb1ELb1ELb1EEEEEEEEEvNT_6ParamsE --------------------------
	.section	.nv.info._ZN7cutlass13device_kernelIN5flash11enable_sm90INS1_16FlashAttnFwdSm90INS1_25CollectiveMainloopFwdSm90ILi2EN4cute5tupleIJNS5_1CILi1EEES8_S8_EEENS6_IJNS7_ILi192EEENS7_ILi160EEENS7_ILi64EEEEEELi64ENS_12float_e4m3_tEfNS_4arch4Sm90ELb1ELb0ELb1ELb1ELb1ELb0ELb0ELb1ELb1ELb1ELb1ELb0EEENS1_21CollectiveEpilogueFwdINS6_IJSA_SC_SB_EEES9_NS_10bfloat16_tESG_Li384ELb1ELb1ELb1ELb1EEENS1_36VarlenDynamicPersistentTileSchedulerILi192ELi160ELi384ELi128ELb1ELb1ELb1ELb1ELb1ELb1EEEEEEEEEvNT_6ParamsE,"",@"SHT_CUDA_INFO"
	.sectionflags	@""
	.align	4


	//----- nvinfo : EIATTR_CUDA_API_VERSION
	.align		4
        /*0000*/ 	.byte	0x04, 0x37
        /*0002*/ 	.short	(.L_798 - .L_797)
.L_797:
        /*0004*/ 	.word	0x00000082


	//----- nvinfo : EIATTR_KPARAM_INFO
	.align		4
.L_798:
        /*0008*/ 	.byte	0x04, 0x17
        /*000a*/ 	.short	(.L_800 - .L_799)
.L_799:
        /*000c*/ 	.word	0x00000000
        /*0010*/ 	.short	0x0000
        /*0012*/ 	.short	0x0000
        /*0014*/ 	.byte	0x00, 0xf0, 0x01, 0x2a


	//----- nvinfo : EIATTR_SPARSE_MMA_MASK
	.align		4
.L_800:
        /*0018*/ 	.byte	0x03, 0x50
        /*001a*/ 	.short	0x0000


	//----- nvinfo : EIATTR_MAXREG_COUNT
	.align		4
        /*001c*/ 	.byte	0x03, 0x1b
        /*001e*/ 	.short	0x0080


	//----- nvinfo : EIATTR_MERCURY_ISA_VERSION
	.align		4
        /*0020*/ 	.byte	0x03, 0x5f
        /*0022*/ 	.short	0x0101


	//----- nvinfo : EIATTR_VRC_CTA_INIT_COUNT
	.align		4
        /*0024*/ 	.byte	0x02, 0x4a
	.zero		1
	.zero		1


	//----- nvinfo : EIATTR_EXIT_INSTR_OFFSETS
	.align		4
        /*0028*/ 	.byte	0x04, 0x1c
        /*002a*/ 	.short	(.L_802 - .L_801)


	//   ....[0]....
.L_801:
        /*002c*/ 	.word	0x00000010


	//----- nvinfo : EIATTR_MAX_THREADS
	.align		4
.L_802:
        /*0030*/ 	.byte	0x04, 0x05
        /*0032*/ 	.short	(.L_804 - .L_803)
.L_803:
        /*0034*/ 	.word	0x00000200
        /*0038*/ 	.word	0x00000001
        /*003c*/ 	.word	0x00000001


	//----- nvinfo : EIATTR_CBANK_PARAM_SIZE
	.align		4
.L_804:
        /*0040*/ 	.byte	0x03, 0x19
        /*0042*/ 	.short	0x0a80


	//----- nvinfo : EIATTR_PARAM_CBANK
	.align		4
        /*0044*/ 	.byte	0x04, 0x0a
        /*0046*/ 	.short	(.L_806 - .L_805)
	.align		4
.L_805:
        /*0048*/ 	.word	index@(.nv.constant0._ZN7cutlass13device_kernelIN5flash11enable_sm90INS1_16FlashAttnFwdSm90INS1_25CollectiveMainloopFwdSm90ILi2EN4cute5tupleIJNS5_1CILi1EEES8_S8_EEENS6_IJNS7_ILi192EEENS7_ILi160EEENS7_ILi64EEEEEELi64ENS_12float_e4m3_tEfNS_4arch4Sm90ELb1ELb0ELb1ELb1ELb1ELb0ELb0ELb1ELb1ELb1ELb1ELb0EEENS1_21CollectiveEpilogueFwdINS6_IJSA_SC_SB_EEES9_NS_10bfloat16_tESG_Li384ELb1ELb1ELb1ELb1EEENS1_36VarlenDynamicPersistentTileSchedulerILi192ELi160ELi384ELi128ELb1ELb1ELb1ELb1ELb1ELb1EEEEEEEEEvNT_6ParamsE)
        /*004c*/ 	.short	0x0380
        /*004e*/ 	.short	0x0a80


	//----- nvinfo : EIATTR_SW_WAR
	.align		4
.L_806:
        /*0050*/ 	.byte	0x04, 0x36
        /*0052*/ 	.short	(.L_808 - .L_807)
.L_807:
        /*0054*/ 	.word	0x00000008
.L_808:


//--------------------- .nv.info._ZN7cutlass13device_kernelIN5flash11enable_sm90INS1_16FlashAttnFwdSm90INS1_25CollectiveMainloopFwdSm90ILi2EN4cute5tupleIJNS5_1CILi1EEES8_S8_EEENS6_IJNS7_ILi192EEENS7_ILi160EEENS7_ILi64EEEEEELi64ENS_12float_e4m3_tEfNS_4arch4Sm90ELb1ELb0ELb1ELb1ELb1ELb1ELb0ELb1ELb1ELb1ELb1ELb0EEENS1_21CollectiveEpilogueFwdINS6_IJSA_SC_SB_EEES9_NS_10bfloat16_tESG_Li384ELb1ELb1ELb1ELb1EEENS1_36VarlenDynamicPersistentTileSchedulerILi192ELi160ELi384ELi128ELb1ELb1ELb1ELb1ELb1ELb1EEEEEEEEEvNT_6ParamsE --------------------------
	.section	.nv.info._ZN7cutlass13device_kernelIN5flash11enable_sm90INS1_16FlashAttnFwdSm90INS1_25CollectiveMainloopFwdSm90ILi2EN4cute5tupleIJNS5_1CILi1EEES8_S8_EEENS6_IJNS7_ILi192EEENS7_ILi160EEENS7_ILi64EEEEEELi64ENS_12float_e4m3_tEfNS_4arch4Sm90ELb1ELb0ELb1ELb1ELb1ELb1ELb0ELb1ELb1ELb1ELb1ELb0EEENS1_21CollectiveEpilogueFwdINS6_IJSA_SC_SB_EEES9_NS_10bfloat16_tESG_Li384ELb1ELb1ELb1ELb1EEENS1_36VarlenDynamicPersistentTileSchedulerILi192ELi160ELi384ELi128ELb1ELb1ELb1ELb1ELb1ELb1EEEEEEEEEvNT_6ParamsE,"",@"SHT_CUDA_INFO"
	.sectionflags	@""
	.align	4


	//----- nvinfo : EIATTR_CUDA_API_VERSION
	.align		4
        /*0000*/ 	.byte	0x04, 0x37
        /*0002*/ 	.short	(.L_810 - .L_809)
.L_809:
        /*0004*/ 	.word	0x00000082


	//----- nvinfo : EIATTR_KPARAM_INFO
	.align		4
.L_810:
        /*0008*/ 	.byte	0x04, 0x17
        /*000a*/ 	.short	(.L_812 - .L_811)
.L_811:
        /*000c*/ 	.word	0x00000000
        /*0010*/ 	.short	0x0000
        /*0012*/ 	.short	0x0000
        /*0014*/ 	.byte	0x00, 0xf0, 0x01, 0x2a


	//----- nvinfo : EIATTR_SPARSE_MMA_MASK
	.align		4
.L_812:
        /*0018*/ 	.byte	0x03, 0x50
        /*001a*/ 	.short	0x0000


	//----- nvinfo : EIATTR_MAXREG_COUNT
	.align		4
        /*001c*/ 	.byte	0x03, 0x1b
        /*001e*/ 	.short	0x0080


	//----- nvinfo : EIATTR_MERCURY_ISA_VERSION
	.align		4
        /*0020*/ 	.byte	0x03, 0x5f
        /*0022*/ 	.short	0x0101


	//----- nvinfo : EIATTR_VRC_CTA_INIT_COUNT
	.align		4
        /*0024*/ 	.byte	0x02, 0x4a
	.zero		1
	.zero		1


	//----- nvinfo : EIATTR_EXIT_INSTR_OFFSETS
	.align		4
        /*0028*/ 	.byte	0x04, 0x1c
        /*002a*/ 	.short	(.L_814 - .L_813)


	//   ....[0]....
.L_813:
        /*002c*/ 	.word	0x00000010


	//----- nvinfo : EIATTR_MAX_THREADS
	.align		4
.L_814:
        /*0030*/ 	.byte	0x04, 0x05
        /*0032*/ 	.short	(.L_816 - .L_815)
.L_815:
        /*0034*/ 	.word	0x00000200
        /*0038*/ 	.word	0x00000001
        /*003c*/ 	.word	0x00000001


	//----- nvinfo : EIATTR_CBANK_PARAM_SIZE
	.align		4
.L_816:
        /*0040*/ 	.byte	0x03, 0x19
        /*0042*/ 	.short	0x0a80


	//----- nvinfo : EIATTR_PARAM_CBANK
	.align		4
        /*0044*/ 	.byte	0x04, 0x0a
        /*0046*/ 	.short	(.L_818 - .L_817)
	.align		4
.L_817:
        /*0048*/ 	.word	index@(.nv.constant0._ZN7cutlass13device_kernelIN5flash11enable_sm90INS1_16FlashAttnFwdSm90INS1_25CollectiveMainloopFwdSm90ILi2EN4cute5tupleIJNS5_1CILi1EEES8_S8_EEENS6_IJNS7_ILi192EEENS7_ILi160EEENS7_ILi64EEEEEELi64ENS_12float_e4m3_tEfNS_4arch4Sm90ELb1ELb0ELb1ELb1ELb1ELb1ELb0ELb1ELb1ELb1ELb1ELb0EEENS1_21CollectiveEpilogueFwdINS6_IJSA_SC_SB_EEES9_NS_10bfloat16_tESG_Li384ELb1ELb1ELb1ELb1EEENS1_36VarlenDynamicPersistentTileSchedulerILi192ELi160ELi384ELi128ELb1ELb1ELb1ELb1ELb1ELb1EEEEEEEEEvNT_6ParamsE)
        /*004c*/ 	.short	0x0380
        /*004e*/ 	.short	0x0a80


	//----- nvinfo : EIATTR_SW_WAR
	.align		4
.L_818:
        /*0050*/ 	.byte	0x04, 0x36
        /*0052*/ 	.short	(.L_820 - .L_819)
.L_819:
        /*0054*/ 	.word	0x00000008
.L_820:


//--------------------- .nv.callgraph             --------------------------
	.section	.nv.callgraph,"",@"SHT_CUDA_CALLGRAPH"
	.align	4
	.sectionentsize	8
	.align		4
        /*0000*/ 	.word	0x00000000
	.align		4
        /*0004*/ 	.word	0xffffffff
	.align		4
        /*0008*/ 	.word	0x00000000
	.align		4
        /*000c*/ 	.word	0xfffffffe
	.align		4
        /*0010*/ 	.word	0x00000000
	.align		4
        /*0014*/ 	.word	0xfffffffd
	.align		4
        /*0018*/ 	.word	0x00000000
	.align		4
        /*001c*/ 	.word	0xfffffffc


//--------------------- .nv.constant4             --------------------------
	.section	.nv.constant4,"a",@progbits
	.align	8
	.align		8
.nv.constant4:
        /*0000*/ 	.dword	_ZN86_INTERNAL_df027bae_50_flash_fwd_hdimall_e4m3_paged_split_softcap_sm90_cu_e763cb1e_35904cuda3std3__45__cpo5beginE
	.align		8
        /*0008*/ 	.dword	_ZN86_INTERNAL_df027bae_50_flash_fwd_hdimall_e4m3_paged_split_softcap_sm90_cu_e763cb1e_35904cuda3std3__45__cpo3endE
	.align		8
        /*0010*/ 	.dword	_ZN86_INTERNAL_df027bae_50_flash_fwd_hdimall_e4m3_paged_split_softcap_sm90_cu_e763cb1e_35904cuda3std3__45__cpo6cbeginE
	.align		8
        /*0018*/ 	.dword	_ZN86_INTERNAL_df027bae_50_flash_fwd_hdimall_e4m3_paged_split_softcap_sm90_cu_e763cb1e_35904cuda3std3__45__cpo4cendE
	.align		8
        /*0020*/ 	.dword	_ZN86_INTERNAL_df027bae_50_flash_fwd_hdimall_e4m3_paged_split_softcap_sm90_cu_e763cb1e_35904cuda3std3__488_GLOBAL__N__df027bae_50_flash_fwd_hdimall_e4m3_paged_split_softcap_sm90_cu_e763cb1e_35906ignoreE
	.align		8
        /*0028*/ 	.dword	_ZN86_INTERNAL_df027bae_50_flash_fwd_hdimall_e4m3_paged_split_softcap_sm90_cu_e763cb1e_35904cuda3std3__419piecewise_constructE
	.align		8
        /*0030*/ 	.dword	_ZN86_INTERNAL_df027bae_50_flash_fwd_hdimall_e4m3_paged_split_softcap_sm90_cu_e763cb1e_35904cuda3std3__48in_placeE
	.align		8
        /*0038*/ 	.dword	_ZN86_INTERNAL_df027bae_50_flash_fwd_hdimall_e4m3_paged_split_softcap_sm90_cu_e763cb1e_35904cuda3std6ranges3__45__cpo4swapE
	.align		8
        /*0040*/ 	.dword	_ZN86_INTERNAL_df027bae_50_flash_fwd_hdimall_e4m3_paged_split_softcap_sm90_cu_e763cb1e_35904cuda3std6ranges3__45__cpo9iter_moveE
	.align		8
        /*0048*/ 	.dword	_ZN86_INTERNAL_df027bae_50_flash_fwd_hdimall_e4m3_paged_split_softcap_sm90_cu_e763cb1e_35904cute7productE
	.align		8
        /*0050*/ 	.dword	_ZN86_INTERNAL_df027bae_50_flash_fwd_hdimall_e4m3_paged_split_softcap_sm90_cu_e763cb1e_35904cute1_E


//--------------------- .text._ZN7cutlass13device_kernelIN5flash11enable_sm90INS1_16FlashAttnFwdSm90INS1_25CollectiveMainloopFwdSm90ILi2EN4cute5tupleIJNS5_1CILi1EEES8_S8_EEENS6_IJNS7_ILi128EEESA_NS7_ILi256EEEEEELi256ENS_12float_e4m3_tEfNS_4arch4Sm90ELb0ELb0ELb1ELb0ELb1ELb0ELb0ELb1ELb0ELb1ELb1ELb0EEENS1_21CollectiveEpilogueFwdINS6_IJSA_SB_SA_EEES9_NS_10bfloat16_tESF_Li256ELb0ELb1ELb1ELb1EEENS1_19SingleTileSchedulerILb0ELb1ELb1ELi128EEEEEEEEEvNT_6ParamsE --------------------------
	.section	.text._ZN7cutlass13device_kernelIN5flash11enable_sm90INS1_16FlashAttnFwdSm90INS1_25CollectiveMainloopFwdSm90ILi2EN4cute5tupleIJNS5_1CILi1EEES8_S8_EEENS6_IJNS7_ILi128EEESA_NS7_ILi256EEEEEELi256ENS_12float_e4m3_tEfNS_4arch4Sm90ELb0ELb0ELb1ELb0ELb1ELb0ELb0ELb1ELb0ELb1ELb1ELb0EEENS1_21CollectiveEpilogueFwdINS6_IJSA_SB_SA_EEES9_NS_10bfloat16_tESF_Li256ELb0ELb1ELb1ELb1EEENS1_19SingleTileSchedulerILb0ELb1ELb1ELi128EEEEEEEEEvNT_6ParamsE,"ax",@progbits
	.align	128
.text._ZN7cutlass13device_kernelIN5flash11enable_sm90INS1_16FlashAttnFwdSm90INS1_25CollectiveMainloopFwdSm90ILi2EN4cute5tupleIJNS5_1CILi1EEES8_S8_EEENS6_IJNS7_ILi128EEESA_NS7_ILi256EEEEEELi256ENS_12float_e4m3_tEfNS_4arch4Sm90ELb0ELb0ELb1ELb0ELb1ELb0ELb0ELb1ELb0ELb1ELb1ELb0EEENS1_21CollectiveEpilogueFwdINS6_IJSA_SB_SA_EEES9_NS_10bfloat16_tESF_Li256ELb0ELb1ELb1ELb1EEENS1_19SingleTileSchedulerILb0ELb1ELb1ELi128EEEEEEEEEvNT_6ParamsE:
        .type           _ZN7cutlass13device_kernelIN5flash11enable_sm90INS1_16FlashAttnFwdSm90INS1_25CollectiveMainloopFwdSm90ILi2EN4cute5tupleIJNS5_1CILi1EEES8_S8_EEENS6_IJNS7_ILi128EEESA_NS7_ILi256EEEEEELi256ENS_12float_e4m3_tEfNS_4arch4Sm90ELb0ELb0ELb1ELb0ELb1ELb0ELb0ELb1ELb0ELb1ELb1ELb0EEENS1_21CollectiveEpilogueFwdINS6_IJSA_SB_SA_EEES9_NS_10bfloat16_tESF_Li256ELb0ELb1ELb1ELb1EEENS1_19SingleTileSchedulerILb0ELb1ELb1ELi128EEEEEEEEEvNT_6ParamsE,@function
        .size           _ZN7cutlass13device_kernelIN5flash11enable_sm90INS1_16FlashAttnFwdSm90INS1_25CollectiveMainloopFwdSm90ILi2EN4cute5tupleIJNS5_1CILi1EEES8_S8_EEENS6_IJNS7_ILi128EEESA_NS7_ILi256EEEEEELi256ENS_12float_e4m3_tEfNS_4arch4Sm90ELb0ELb0ELb1ELb0ELb1ELb0ELb0ELb1ELb0ELb1ELb1ELb0EEENS1_21CollectiveEpilogueFwdINS6_IJSA_SB_SA_EEES9_NS_10bfloat16_tESF_Li256ELb0ELb1ELb1ELb1EEENS1_19SingleTileSchedulerILb0ELb1ELb1ELi128EEEEEEEEEvNT_6ParamsE,(.L_x_45 - _ZN7cutlass13device_kernelIN5flash11enable_sm90INS1_16FlashAttnFwdSm90INS1_25CollectiveMainloopFwdSm90ILi2EN4cute5tupleIJNS5_1CILi1EEES8_S8_EEENS6_IJNS7_ILi128EEESA_NS7_ILi256EEEEEELi256ENS_12float_e4m3_tEfNS_4arch4Sm90ELb0ELb0ELb1ELb0ELb1ELb0ELb0ELb1ELb0ELb1ELb1ELb0EEENS1_21CollectiveEpilogueFwdINS6_IJSA_SB_SA_EEES9_NS_10bfloat16_tESF_Li256ELb0ELb1ELb1ELb1EEENS1_19SingleTileSchedulerILb0ELb1ELb1ELi128EEEEEEEEEvNT_6ParamsE)
        .other          _ZN7cutlass13device_kernelIN5flash11enable_sm90INS1_16FlashAttnFwdSm90INS1_25CollectiveMainloopFwdSm90ILi2EN4cute5tupleIJNS5_1CILi1EEES8_S8_EEENS6_IJNS7_ILi128EEESA_NS7_ILi256EEEEEELi256ENS_12float_e4m3_tEfNS_4arch4Sm90ELb0ELb0ELb1ELb0ELb1ELb0ELb0ELb1ELb0ELb1ELb1ELb0EEENS1_21CollectiveEpilogueFwdINS6_IJSA_SB_SA_EEES9_NS_10bfloat16_tESF_Li256ELb0ELb1ELb1ELb1EEENS1_19SingleTileSchedulerILb0ELb1ELb1ELi128EEEEEEEEEvNT_6ParamsE,@"STO_CUDA_ENTRY STV_DEFAULT"
_ZN7cutlass13device_kernelIN5flash11enable_sm90INS1_16FlashAttnFwdSm90INS1_25CollectiveMainloopFwdSm90ILi2EN4cute5tupleIJNS5_1CILi1EEES8_S8_EEENS6_IJNS7_ILi128EEESA_NS7_ILi256EEEEEELi256ENS_12float_e4m3_tEfNS_4arch4Sm90ELb0ELb0ELb1ELb0ELb1ELb0ELb0ELb1ELb0ELb1ELb1ELb0EEENS1_21CollectiveEpilogueFwdINS6_IJSA_SB_SA_EEES9_NS_10bfloat16_tESF_Li256ELb0ELb1ELb1ELb1EEENS1_19SingleTileSchedulerILb0ELb1ELb1ELi128EEEEEEEEEvNT_6ParamsE:
[----:B------:R-:W-:Y:S01]  /*0000*/  LDC R1, c[0x0][0x37c] ;  /* 0x0000df00ff017b82 */ /* 0x000fe20000000800 */
[----:B------:R-:W-:Y:S05]  /*0010*/  EXIT ;  /* 0x000000000000794d */ /* 0x000fea0003800000 */
.L_x_0:
[----:B------:R-:W-:-:S00]  /*0020*/  BRA `(.L_x_0) ;  /* 0xfffffffc00fc7947 */ /* 0x000fc0000383ffff */
[----:B------:R-:W-:-:S00]  /*0030*/  NOP ;  /* 0x0000000000007918 */ /* 0x000fc00000000000 */
        /* <DEDUP_REMOVED lines=12> */
.L_x_45:


//--------------------- .text._ZN7cutlass13device_kernelIN5flash11enable_sm90INS1_16FlashAttnFwdSm90INS1_25CollectiveMainloopFwdSm90ILi2EN4cute5tupleIJNS5_1CILi1EEES8_S8_EEENS6_IJNS7_ILi128EEESA_NS7_ILi256EEEEEELi256ENS_12float_e4m3_tEfNS_4arch4Sm90ELb0ELb0ELb1ELb1ELb1ELb0ELb0ELb1ELb0ELb1ELb1ELb0EEENS1_21CollectiveEpilogueFwdINS6_IJSA_SB_SA_EEES9_NS_10bfloat16_tESF_Li256ELb1ELb1ELb1ELb1EEENS1_36VarlenDynamicPersistentTileSchedulerILi128ELi128ELi256ELi128ELb1ELb1ELb1ELb0ELb1ELb1EEEEEEEEEvNT_6ParamsE --------------------------
	.section	.text._ZN7cutlass13device_kernelIN5flash11enable_sm90INS1_16FlashAttnFwdSm90INS1_25CollectiveMainloopFwdSm90ILi2EN4cute5tupleIJNS5_1CILi1EEES8_S8_EEENS6_IJNS7_ILi128EEESA_NS7_ILi256EEEEEELi256ENS_12float_e4m3_tEfNS_4arch4Sm90ELb0ELb0ELb1ELb1ELb1ELb0ELb0ELb1ELb0ELb1ELb1ELb0EEENS1_21CollectiveEpilogueFwdINS6_IJSA_SB_SA_EEES9_NS_10bfloat16_tESF_Li256ELb1ELb1ELb1ELb1EEENS1_36VarlenDynamicPersistentTileSchedulerILi128ELi128ELi256ELi128ELb1ELb1ELb1ELb0ELb1ELb1EEEEEEEEEvNT_6ParamsE,"ax",@progbits
	.align	128
.text._ZN7cutlass13device_kernelIN5flash11enable_sm90INS1_16FlashAttnFwdSm90INS1_25CollectiveMainloopFwdSm90ILi2EN4cute5tupleIJNS5_1CILi1EEES8_S8_EEENS6_IJNS7_ILi128EEESA_NS7_ILi256EEEEEELi256ENS_12float_e4m3_tEfNS_4arch4Sm90ELb0ELb0ELb1ELb1ELb1ELb0ELb0ELb1ELb0ELb1ELb1ELb0EEENS1_21CollectiveEpilogueFwdINS6_IJSA_SB_SA_EEES9_NS_10bfloat16_tESF_Li256ELb1ELb1ELb1ELb1EEENS1_36VarlenDynamicPersistentTileSchedulerILi128ELi128ELi256ELi128ELb1ELb1ELb1ELb0ELb1ELb1EEEEEEEEEvNT_6ParamsE:
        .type           _ZN7cutlass13device_kernelIN5flash11enable_sm90INS1_16FlashAttnFwdSm90INS1_25CollectiveMainloopFwdSm90ILi2EN4cute5tupleIJNS5_1CILi1EEES8_S8_EEENS6_IJNS7_ILi128EEESA_NS7_ILi256EEEEEELi256ENS_12float_e4m3_tEfNS_4arch4Sm90ELb0ELb0ELb1ELb1ELb1ELb0ELb0ELb1ELb0ELb1ELb1ELb0EEENS1_21CollectiveEpilogueFwdINS6_IJSA_SB_SA_EEES9_NS_10bfloat16_tESF_Li256ELb1ELb1ELb1ELb1EEENS1_36VarlenDynamicPersistentTileSchedulerILi128ELi128ELi256ELi128ELb1ELb1ELb1ELb0ELb1ELb1EEEEEEEEEvNT_6ParamsE,@function
        .size           _ZN7cutlass13device_kernelIN5flash11enable_sm90INS1_16FlashAttnFwdSm90INS1_25CollectiveMainloopFwdSm90ILi2EN4cute5tupleIJNS5_1CILi1EEES8_S8_EEENS6_IJNS7_ILi128EEESA_NS7_ILi256EEEEEELi256ENS_12float_e4m3_tEfNS_4arch4Sm90ELb0ELb0ELb1ELb1ELb1ELb0ELb0ELb1ELb0ELb1ELb1ELb0EEENS1_21CollectiveEpilogueFwdINS6_IJSA_SB_SA_EEES9_NS_10bfloat16_tESF_Li256ELb1ELb1ELb1ELb1EEENS1_36VarlenDynamicPersistentTileSchedulerILi128ELi128ELi256ELi128ELb1ELb1ELb1ELb0ELb1ELb1EEEEEEEEEvNT_6ParamsE,(.L_x_46 - _ZN7cutlass13device_kernelIN5flash11enable_sm90INS1_16FlashAttnFwdSm90INS1_25CollectiveMainloopFwdSm90ILi2EN4cute5tupleIJNS5_1CILi1EEES8_S8_EEENS6_IJNS7_ILi128EEESA_NS7_ILi256EEEEEELi256ENS_12float_e4m3_tEfNS_4arch4Sm90ELb0ELb0ELb1ELb1ELb1ELb0ELb0ELb1ELb0ELb1ELb1ELb0EEENS1_21CollectiveEpilogueFwdINS6_IJSA_SB_SA_EEES9_NS_10bfloat16_tESF_Li256ELb1ELb1ELb1ELb1EEENS1_36VarlenDynamicPersistentTileSchedulerILi128ELi128ELi256ELi128ELb1ELb1ELb1ELb0ELb1ELb1EEEEEEEEEvNT_6ParamsE)
        .other          _ZN7cutlass13device_kernelIN5flash11enable_sm90INS1_16FlashAttnFwdSm90INS1_25CollectiveMainloopFwdSm90ILi2EN4cute5tupleIJNS5_1CILi1EEES8_S8_EEENS6_IJNS7_ILi128EEESA_NS7_ILi256EEEEEELi256ENS_12float_e4m3_tEfNS_4arch4Sm90ELb0ELb0ELb1ELb1ELb1ELb0ELb0ELb1ELb0ELb1ELb1ELb0EEENS1_21CollectiveEpilogueFwdINS6_IJSA_SB_SA_EEES9_NS_10bfloat16_tESF_Li256ELb1ELb1ELb1ELb1EEENS1_36VarlenDynamicPersistentTileSchedulerILi128ELi128ELi256ELi128ELb1ELb1ELb1ELb0ELb1ELb1EEEEEEEEEvNT_6ParamsE,@"STO_CUDA_ENTRY STV_DEFAULT"
_ZN7cutlass13device_kernelIN5flash11enable_sm90INS1_16FlashAttnFwdSm90INS1_25CollectiveMainloopFwdSm90ILi2EN4cute5tupleIJNS5_1CILi1EEES8_S8_EEENS6_IJNS7_ILi128EEESA_NS7_ILi256EEEEEELi256ENS_12float_e4m3_tEfNS_4arch4Sm90ELb0ELb0ELb1ELb1ELb1ELb0ELb0ELb1ELb0ELb1ELb1ELb0EEENS1_21CollectiveEpilogueFwdINS6_IJSA_SB_SA_EEES9_NS_10bfloat16_tESF_Li256ELb1ELb1ELb1ELb1EEENS1_36VarlenDynamicPersistentTileSchedulerILi128ELi128ELi256ELi128ELb1ELb1ELb1ELb0ELb1ELb1EEEEEEEEEvNT_6ParamsE:
[----:B------:R-:W-:Y:S01]  /*0000*/  LDC R1, c[0x0][0x37c] ;  /* 0x0000df00ff017b82 */ /* 0x000fe20000000800 */
[----:B------:R-:W-:Y:S05]  /*0010*/  EXIT ;  /* 0x000000000000794d */ /* 0x000fea0003800000 */
.L_x_1:
        /* <DEDUP_REMOVED lines=14> */
.L_x_46:


//--------------------- .text._ZN7cutlass13device_kernelIN5flash11enable_sm90INS1_16FlashAttnFwdSm90INS1_25CollectiveMainloopFwdSm90ILi2EN4cute5tupleIJNS5_1CILi1EEES8_S8_EEENS6_IJNS7_ILi128EEESA_NS7_ILi256EEEEEELi256ENS_12float_e4m3_tEfNS_4arch4Sm90ELb0ELb0ELb1ELb1ELb1ELb1ELb0ELb1ELb0ELb1ELb1ELb0EEENS1_21CollectiveEpilogueFwdINS6_IJSA_SB_SA_EEES9_NS_10bfloat16_tESF_Li256ELb1ELb1ELb1ELb1EEENS1_36VarlenDynamicPersistentTileSchedulerILi128ELi128ELi256ELi128ELb1ELb1ELb1ELb0ELb1ELb1EEEEEEEEEvNT_6ParamsE --------------------------
	.section	.text._ZN7cutlass13device_kernelIN5flash11enable_sm90INS1_16FlashAttnFwdSm90INS1_25CollectiveMainloopFwdSm90ILi2EN4cute5tupleIJNS5_1CILi1EEES8_S8_EEENS6_IJNS7_ILi128EEESA_NS7_ILi256EEEEEELi256ENS_12float_e4m3_tEfNS_4arch4Sm90ELb0ELb0ELb1ELb1ELb1ELb1ELb0ELb1ELb0ELb1ELb1ELb0EEENS1_21CollectiveEpilogueFwdINS6_IJSA_SB_SA_EEES9_NS_10bfloat16_tESF_Li256ELb1ELb1ELb1ELb1EEENS1_36VarlenDynamicPersistentTileSchedulerILi128ELi128ELi256ELi128ELb1ELb1ELb1ELb0ELb1ELb1EEEEEEEEEvNT_6ParamsE,"ax",@progbits
	.align	128
.text._ZN7cutlass13device_kernelIN5flash11enable_sm90INS1_16FlashAttnFwdSm90INS1_25CollectiveMainloopFwdSm90ILi2EN4cute5tupleIJNS5_1CILi1EEES8_S8_EEENS6_IJNS7_ILi128EEESA_NS7_ILi256EEEEEELi256ENS_12float_e4m3_tEfNS_4arch4Sm90ELb0ELb0ELb1ELb1ELb1ELb1ELb0ELb1ELb0ELb1ELb1ELb0EEENS1_21CollectiveEpilogueFwdINS6_IJSA_SB_SA_EEES9_NS_10bfloat16_tESF_Li256ELb1ELb1ELb1ELb1EEENS1_36VarlenDynamicPersistentTileSchedulerILi128ELi128ELi256ELi128ELb1ELb1ELb1ELb0ELb1ELb1EEEEEEEEEvNT_6ParamsE:
        .type           _ZN7cutlass13device_kernelIN5flash11enable_sm90INS1_16FlashAttnFwdSm90INS1_25CollectiveMainloopFwdSm90ILi2EN4cute5tupleIJNS5_1CILi1EEES8_S8_EEENS6_IJNS7_ILi128EEESA_NS7_ILi256EEEEEELi256ENS_12float_e4m3_tEfNS_4arch4Sm90ELb0ELb0ELb1ELb1ELb1ELb1ELb0ELb1ELb0ELb1ELb1ELb0EEENS1_21CollectiveEpilogueFwdINS6_IJSA_SB_SA_EEES9_NS_10bfloat16_tESF_Li256ELb1ELb1ELb1ELb1EEENS1_36VarlenDynamicPersistentTileSchedulerILi128ELi128ELi256ELi128ELb1ELb1ELb1ELb0ELb1ELb1EEEEEEEEEvNT_6ParamsE,@function
        .size           _ZN7cutlass13device_kernelIN5flash11enable_sm90INS1_16FlashAttnFwdSm90INS1_25CollectiveMainloopFwdSm90ILi2EN4cute5tupleIJNS5_1CILi1EEES8_S8_EEENS6_IJNS7_ILi128EEESA_NS7_ILi256EEEEEELi256ENS_12float_e4m3_tEfNS_4arch4Sm90ELb0ELb0ELb1ELb1ELb1ELb1ELb0ELb1ELb0ELb1ELb1ELb0EEENS1_21CollectiveEpilogueFwdINS6_IJSA_SB_SA_EEES9_NS_10bfloat16_tESF_Li256ELb1ELb1ELb1ELb1EEENS1_36VarlenDynamicPersistentTileSchedulerILi128ELi128ELi256ELi128ELb1ELb1ELb1ELb0ELb1ELb1EEEEEEEEEvNT_6ParamsE,(.L_x_47 - _ZN7cutlass13device_kernelIN5flash11enable_sm90INS1_16FlashAttnFwdSm90INS1_25CollectiveMainloopFwdSm90ILi2EN4cute5tupleIJNS5_1CILi1EEES8_S8_EEENS6_IJNS7_ILi128EEESA_NS7_ILi256EEEEEELi256ENS_12float_e4m3_tEfNS_4arch4Sm90ELb0ELb0ELb1ELb1ELb1ELb1ELb0ELb1ELb0ELb1ELb1ELb0EEENS1_21CollectiveEpilogueFwdINS6_IJSA_SB_SA_EEES9_NS_10bfloat16_tESF_Li256ELb1ELb1ELb1ELb1EEENS1_36VarlenDynamicPersistentTileSchedulerILi128ELi128ELi256ELi128ELb1ELb1ELb1ELb0ELb1ELb1EEEEEEEEEvNT_6ParamsE)
        .other          _ZN7cutlass13device_kernelIN5flash11enable_sm90INS1_16FlashAttnFwdSm90INS1_25CollectiveMainloopFwdSm90ILi2EN4cute5tupleIJNS5_1CILi1EEES8_S8_EEENS6_IJNS7_ILi128EEESA_NS7_ILi256EEEEEELi256ENS_12float_e4m3_tEfNS_4arch4Sm90ELb0ELb0ELb1ELb1ELb1ELb1ELb0ELb1ELb0ELb1ELb1ELb0EEENS1_21CollectiveEpilogueFwdINS6_IJSA_SB_SA_EEES9_NS_10bfloat16_tESF_Li256ELb1ELb1ELb1ELb1EEENS1_36VarlenDynamicPersistentTileSchedulerILi128ELi128ELi256ELi128ELb1ELb1ELb1ELb0ELb1ELb1EEEEEEEEEvNT_6ParamsE,@"STO_CUDA_ENTRY STV_DEFAULT"
_ZN7cutlass13device_kernelIN5flash11enable_sm90INS1_16FlashAttnFwdSm90INS1_25CollectiveMainloopFwdSm90ILi2EN4cute5tupleIJNS5_1CILi1EEES8_S8_EEENS6_IJNS7_ILi128EEESA_NS7_ILi256EEEEEELi256ENS_12float_e4m3_tEfNS_4arch4Sm90ELb0ELb0ELb1ELb1ELb1ELb1ELb0ELb1ELb0ELb1ELb1ELb0EEENS1_21CollectiveEpilogueFwdINS6_IJSA_SB_SA_EEES9_NS_10bfloat16_tESF_Li256ELb1ELb1ELb1ELb1EEENS1_36VarlenDynamicPersistentTileSchedulerILi128ELi128ELi256ELi128ELb1ELb1ELb1ELb0ELb1ELb1EEEEEEEEEvNT_6ParamsE:
[----:B------:R-:W-:Y:S01]  /*0000*/  LDC R1, c[0x0][0x37c] ;  /* 0x0000df00ff017b82 */ /* 0x000fe20000000800 */
[----:B------:R-:W-:Y:S05]  /*0010*/  EXIT ;  /* 0x000000000000794d */ /* 0x000fea0003800000 */
.L_x_2:
        /* <DEDUP_REMOVED lines=14> */
.L_x_47:


//--------------------- .text._ZN7cutlass13device_kernelIN5flash11enable_sm90INS1_16FlashAttnFwdSm90INS1_25CollectiveMainloopFwdSm90ILi2EN4cute5tupleIJNS5_1CILi1EEES8_S8_EEENS6_IJNS7_ILi128EEENS7_ILi64EEENS7_ILi256EEEEEELi256ENS_12float_e4m3_tEfNS_4arch4Sm90ELb0ELb1ELb1ELb0ELb1ELb0ELb0ELb1ELb0ELb1ELb1ELb0EEENS1_21CollectiveEpilogueFwdINS6_IJSA_SC_SB_EEES9_NS_10bfloat16_tESG_Li256ELb0ELb1ELb1ELb1EEENS1_19SingleTileSchedulerILb0ELb1ELb1ELi128EEEEEEEEEvNT_6ParamsE --------------------------
	.section	.text._ZN7cutlass13device_kernelIN5flash11enable_sm90INS1_16FlashAttnFwdSm90INS1_25CollectiveMainloopFwdSm90ILi2EN4cute5tupleIJNS5_1CILi1EEES8_S8_EEENS6_IJNS7_ILi128EEENS7_ILi64EEENS7_ILi256EEEEEELi256ENS_12float_e4m3_tEfNS_4arch4Sm90ELb0ELb1ELb1ELb0ELb1ELb0ELb0ELb1ELb0ELb1ELb1ELb0EEENS1_21CollectiveEpilogueFwdINS6_IJSA_SC_SB_EEES9_NS_10bfloat16_tESG_Li256ELb0ELb1ELb1ELb1EEENS1_19SingleTileSchedulerILb0ELb1ELb1ELi128EEEEEEEEEvNT_6ParamsE,"ax",@progbits
	.align	128
.text._ZN7cutlass13device_kernelIN5flash11enable_sm90INS1_16FlashAttnFwdSm90INS1_25CollectiveMainloopFwdSm90ILi2EN4cute5tupleIJNS5_1CILi1EEES8_S8_EEENS6_IJNS7_ILi128EEENS7_ILi64EEENS7_ILi256EEEEEELi256ENS_12float_e4m3_tEfNS_4arch4Sm90ELb0ELb1ELb1ELb0ELb1ELb0ELb0ELb1ELb0ELb1ELb1ELb0EEENS1_21CollectiveEpilogueFwdINS6_IJSA_SC_SB_EEES9_NS_10bfloat16_tESG_Li256ELb0ELb1ELb1ELb1EEENS1_19SingleTileSchedulerILb0ELb1ELb1ELi128EEEEEEEEEvNT_6ParamsE:
        .type           _ZN7cutlass13device_kernelIN5flash11enable_sm90INS1_16FlashAttnFwdSm90INS1_25CollectiveMainloopFwdSm90ILi2EN4cute5tupleIJNS5_1CILi1EEES8_S8_EEENS6_IJNS7_ILi128EEENS7_ILi64EEENS7_ILi256EEEEEELi256ENS_12float_e4m3_tEfNS_4arch4Sm90ELb0ELb1ELb1ELb0ELb1ELb0ELb0ELb1ELb0ELb1ELb1ELb0EEENS1_21CollectiveEpilogueFwdINS6_IJSA_SC_SB_EEES9_NS_10bfloat16_tESG_Li256ELb0ELb1ELb1ELb1EEENS1_19SingleTileSchedulerILb0ELb1ELb1ELi128EEEEEEEEEvNT_6ParamsE,@function
        .size           _ZN7cutlass13device_kernelIN5flash11enable_sm90INS1_16FlashAttnFwdSm90INS1_25CollectiveMainloopFwdSm90ILi2EN4cute5tupleIJNS5_1CILi1EEES8_S8_EEENS6_IJNS7_ILi128EEENS7_ILi64EEENS7_ILi256EEEEEELi256ENS_12float_e4m3_tEfNS_4arch4Sm90ELb0ELb1ELb1ELb0ELb1ELb0ELb0ELb1ELb0ELb1ELb1ELb0EEENS1_21CollectiveEpilogueFwdINS6_IJSA_SC_SB_EEES9_NS_10bfloat16_tESG_Li256ELb0ELb1ELb1ELb1EEENS1_19SingleTileSchedulerILb0ELb1ELb1ELi128EEEEEEEEEvNT_6ParamsE,(.L_x_48 - _ZN7cutlass13device_kernelIN5flash11enable_sm90INS1_16FlashAttnFwdSm90INS1_25CollectiveMainloopFwdSm90ILi2EN4cute5tupleIJNS5_1CILi1EEES8_S8_EEENS6_IJNS7_ILi128EEENS7_ILi64EEENS7_ILi256EEEEEELi256ENS_12float_e4m3_tEfNS_4arch4Sm90ELb0ELb1ELb1ELb0ELb1ELb0ELb0ELb1ELb0ELb1ELb1ELb0EEENS1_21CollectiveEpilogueFwdINS6_IJSA_SC_SB_EEES9_NS_10bfloat16_tESG_Li256ELb0ELb1ELb1ELb1EEENS1_19SingleTileSchedulerILb0ELb1ELb1ELi128EEEEEEEEEvNT_6ParamsE)
        .other          _ZN7cutlass13device_kernelIN5flash11enable_sm90INS1_16FlashAttnFwdSm90INS1_25CollectiveMainloopFwdSm90ILi2EN4cute5tupleIJNS5_1CILi1EEES8_S8_EEENS6_IJNS7_ILi128EEENS7_ILi64EEENS7_ILi256EEEEEELi256ENS_12float_e4m3_tEfNS_4arch4Sm90ELb0ELb1ELb1ELb0ELb1ELb0ELb0ELb1ELb0ELb1ELb1ELb0EEENS1_21CollectiveEpilogueFwdINS6_IJSA_SC_SB_EEES9_NS_10bfloat16_tESG_Li256ELb0ELb1ELb1ELb1EEENS1_19SingleTileSchedulerILb0ELb1ELb1ELi128EEEEEEEEEvNT_6ParamsE,@"STO_CUDA_ENTRY STV_DEFAULT"
_ZN7cutlass13device_kernelIN5flash11enable_sm90INS1_16FlashAttnFwdSm90INS1_25CollectiveMainloopFwdSm90ILi2EN4cute5tupleIJNS5_1CILi1EEES8_S8_EEENS6_IJNS7_ILi128EEENS7_ILi64EEENS7_ILi256EEEEEELi256ENS_12float_e4m3_tEfNS_4arch4Sm90ELb0ELb1ELb1ELb0ELb1ELb0ELb0ELb1ELb0ELb1ELb1ELb0EEENS1_21CollectiveEpilogueFwdINS6_IJSA_SC_SB_EEES9_NS_10bfloat16_tESG_Li256ELb0ELb1ELb1ELb1EEENS1_19SingleTileSchedulerILb0ELb1ELb1ELi128EEEEEEEEEvNT_6ParamsE:
[----:B------:R-:W-:Y:S01]  /*0000*/  LDC R1, c[0x0][0x37c] ;  /* 0x0000df00ff017b82 */ /* 0x000fe20000000800 */
[----:B------:R-:W-:Y:S05]  /*0010*/  EXIT ;  /* 0x000000000000794d */ /* 0x000fea0003800000 */
.L_x_3:
        /* <DEDUP_REMOVED lines=14> */
.L_x_48:


//--------------------- .text._ZN7cutlass13device_kernelIN5flash11enable_sm90INS1_16FlashAttnFwdSm90INS1_25CollectiveMainloopFwdSm90ILi2EN4cute5tupleIJNS5_1CILi1EEES8_S8_EEENS6_IJNS7_ILi128EEENS7_ILi64EEENS7_ILi256EEEEEELi256ENS_12float_e4m3_tEfNS_4arch4Sm90ELb0ELb1ELb1ELb1ELb1ELb0ELb0ELb1ELb0ELb1ELb1ELb0EEENS1_21CollectiveEpilogueFwdINS6_IJSA_SC_SB_EEES9_NS_10bfloat16_tESG_Li256ELb1ELb1ELb1ELb1EEENS1_36VarlenDynamicPersistentTileSchedulerILi128ELi64ELi256ELi128ELb1ELb1ELb1ELb1ELb0ELb1EEEEEEEEEvNT_6ParamsE --------------------------
	.section	.text._ZN7cutlass13device_kernelIN5flash11enable_sm90INS1_16FlashAttnFwdSm90INS1_25CollectiveMainloopFwdSm90ILi2EN4cute5tupleIJNS5_1CILi1EEES8_S8_EEENS6_IJNS7_ILi128EEENS7_ILi64EEENS7_ILi256EEEEEELi256ENS_12float_e4m3_tEfNS_4arch4Sm90ELb0ELb1ELb1ELb1ELb1ELb0ELb0ELb1ELb0ELb1ELb1ELb0EEENS1_21CollectiveEpilogueFwdINS6_IJSA_SC_SB_EEES9_NS_10bfloat16_tESG_Li256ELb1ELb1ELb1ELb1EEENS1_36VarlenDynamicPersistentTileSchedulerILi128ELi64ELi256ELi128ELb1ELb1ELb1ELb1ELb0ELb1EEEEEEEEEvNT_6ParamsE,"ax",@progbits
	.align	128
.text._ZN7cutlass13device_kernelIN5flash11enable_sm90INS1_16FlashAttnFwdSm90INS1_25CollectiveMainloopFwdSm90ILi2EN4cute5tupleIJNS5_1CILi1EEES8_S8_EEENS6_IJNS7_ILi128EEENS7_ILi64EEENS7_ILi256EEEEEELi256ENS_12float_e4m3_tEfNS_4arch4Sm90ELb0ELb1ELb1ELb1ELb1ELb0ELb0ELb1ELb0ELb1ELb1ELb0EEENS1_21CollectiveEpilogueFwdINS6_IJSA_SC_SB_EEES9_NS_10bfloat16_tESG_Li256ELb1ELb1ELb1ELb1EEENS1_36VarlenDynamicPersistentTileSchedulerILi128ELi64ELi256ELi128ELb1ELb1ELb1ELb1ELb0ELb1EEEEEEEEEvNT_6ParamsE:
        .type           _ZN7cutlass13device_kernelIN5flash11enable_sm90INS1_16FlashAttnFwdSm90INS1_25CollectiveMainloopFwdSm90ILi2EN4cute5tupleIJNS5_1CILi1EEES8_S8_EEENS6_IJNS7_ILi128EEENS7_ILi64EEENS7_ILi256EEEEEELi256ENS_12float_e4m3_tEfNS_4arch4Sm90ELb0ELb1ELb1ELb1ELb1ELb0ELb0ELb1ELb0ELb1ELb1ELb0EEENS1_21CollectiveEpilogueFwdINS6_IJSA_SC_SB_EEES9_NS_10bfloat16_tESG_Li256ELb1ELb1ELb1ELb1EEENS1_36VarlenDynamicPersistentTileSchedulerILi128ELi64ELi256ELi128ELb1ELb1ELb1ELb1ELb0ELb1EEEEEEEEEvNT_6ParamsE,@function
        .size           _ZN7cutlass13device_kernelIN5flash11enable_sm90INS1_16FlashAttnFwdSm90INS1_25CollectiveMainloopFwdSm90ILi2EN4cute5tupleIJNS5_1CILi1EEES8_S8_EEENS6_IJNS7_ILi128EEENS7_ILi64EEENS7_ILi256EEEEEELi256ENS_12float_e4m3_tEfNS_4arch4Sm90ELb0ELb1ELb1ELb1ELb1ELb0ELb0ELb1ELb0ELb1ELb1ELb0EEENS1_21CollectiveEpilogueFwdINS6_IJSA_SC_SB_EEES9_NS_10bfloat16_tESG_Li256ELb1ELb1ELb1ELb1EEENS1_36VarlenDynamicPersistentTileSchedulerILi128ELi64ELi256ELi128ELb1ELb1ELb1ELb1ELb0ELb1EEEEEEEEEvNT_6ParamsE,(.L_x_49 - _ZN7cutlass13device_kernelIN5flash11enable_sm90INS1_16FlashAttnFwdSm90INS1_25CollectiveMainloopFwdSm90ILi2EN4cute5tupleIJNS5_1CILi1EEES8_S8_EEENS6_IJNS7_ILi128EEENS7_ILi64EEENS7_ILi256EEEEEELi256ENS_12float_e4m3_tEfNS_4arch4Sm90ELb0ELb1ELb1ELb1ELb1ELb0ELb0ELb1ELb0ELb1ELb1ELb0EEENS1_21CollectiveEpilogueFwdINS6_IJSA_SC_SB_EEES9_NS_10bfloat16_tESG_Li256ELb1ELb1ELb1ELb1EEENS1_36VarlenDynamicPersistentTileSchedulerILi128ELi64ELi256ELi128ELb1ELb1ELb1ELb1ELb0ELb1EEEEEEEEEvNT_6ParamsE)
        .other          _ZN7cutlass13device_kernelIN5flash11enable_sm90INS1_16FlashAttnFwdSm90INS1_25CollectiveMainloopFwdSm90ILi2EN4cute5tupleIJNS5_1CILi1EEES8_S8_EEENS6_IJNS7_ILi128EEENS7_ILi64EEENS7_ILi256EEEEEELi256ENS_12float_e4m3_tEfNS_4arch4Sm90ELb0ELb1ELb1ELb1ELb1ELb0ELb0ELb1ELb0ELb1ELb1ELb0EEENS1_21CollectiveEpilogueFwdINS6_IJSA_SC_SB_EEES9_NS_10bfloat16_tESG_Li256ELb1ELb1ELb1ELb1EEENS1_36VarlenDynamicPersistentTileSchedulerILi128ELi64ELi256ELi128ELb1ELb1ELb1ELb1ELb0ELb1EEEEEEEEEvNT_6ParamsE,@"STO_CUDA_ENTRY STV_DEFAULT"
_ZN7cutlass13device_kernelIN5flash11enable_sm90INS1_16FlashAttnFwdSm90INS1_25CollectiveMainloopFwdSm90ILi2EN4cute5tupleIJNS5_1CILi1EEES8_S8_EEENS6_IJNS7_ILi128EEENS7_ILi64EEENS7_ILi256EEEEEELi256ENS_12float_e4m3_tEfNS_4arch4Sm90ELb0ELb1ELb1ELb1ELb1ELb0ELb0ELb1ELb0ELb1ELb1ELb0EEENS1_21CollectiveEpilogueFwdINS6_IJSA_SC_SB_EEES9_NS_10bfloat16_tESG_Li256ELb1ELb1ELb1ELb1EEENS1_36VarlenDynamicPersistentTileSchedulerILi128ELi64ELi256ELi128ELb1ELb1ELb1ELb1ELb0ELb1EEEEEEEEEvNT_6ParamsE:
[----:B------:R-:W-:Y:S01]  /*0000*/  LDC R1, c[0x0][0x37c] ;  /* 0x0000df00ff017b82 */ /* 0x000fe20000000800 */
[----:B------:R-:W-:Y:S05]  /*0010*/  EXIT ;  /* 0x000000000000794d */ /* 0x000fea0003800000 */
.L_x_4:
        /* <DEDUP_REMOVED lines=14> */
.L_x_49:


//--------------------- .text._ZN7cutlass13device_kernelIN5flash11enable_sm90INS1_16FlashAttnFwdSm90INS1_25CollectiveMainloopFwdSm90ILi2EN4cute5tupleIJNS5_1CILi1EEES8_S8_EEENS6_IJNS7_ILi128EEENS7_ILi64EEENS7_ILi256EEEEEELi256ENS_12float_e4m3_tEfNS_4arch4Sm90ELb0ELb1ELb1ELb1ELb1ELb1ELb0ELb1ELb0ELb1ELb1ELb0EEENS1_21CollectiveEpilogueFwdINS6_IJSA_SC_SB_EEES9_NS_10bfloat16_tESG_Li256ELb1ELb1ELb1ELb1EEENS1_36VarlenDynamicPersistentTileSchedulerILi128ELi64ELi256ELi128ELb1ELb1ELb1ELb1ELb0ELb1EEEEEEEEEvNT_6ParamsE --------------------------
	.section	.text._ZN7cutlass13device_kernelIN5flash11enable_sm90INS1_16FlashAttnFwdSm90INS1_25CollectiveMainloopFwdSm90ILi2EN4cute5tupleIJNS5_1CILi1EEES8_S8_EEENS6_IJNS7_ILi128EEENS7_ILi64EEENS7_ILi256EEEEEELi256ENS_12float_e4m3_tEfNS_4arch4Sm90ELb0ELb1ELb1ELb1ELb1ELb1ELb0ELb1ELb0ELb1ELb1ELb0EEENS1_21CollectiveEpilogueFwdINS6_IJSA_SC_SB_EEES9_NS_10bfloat16_tESG_Li256ELb1ELb1ELb1ELb1EEENS1_36VarlenDynamicPersistentTileSchedulerILi128ELi64ELi256ELi128ELb1ELb1ELb1ELb1ELb0ELb1EEEEEEEEEvNT_6ParamsE,"ax",@progbits
	.align	128
.text._ZN7cutlass13device_kernelIN5flash11enable_sm90INS1_16FlashAttnFwdSm90INS1_25CollectiveMainloopFwdSm90ILi2EN4cute5tupleIJNS5_1CILi1EEES8_S8_EEENS6_IJNS7_ILi128EEENS7_ILi64EEENS7_ILi256EEEEEELi256ENS_12float_e4m3_tEfNS_4arch4Sm90ELb0ELb1ELb1ELb1ELb1ELb1ELb0ELb1ELb0ELb1ELb1ELb0EEENS1_21CollectiveEpilogueFwdINS6_IJSA_SC_SB_EEES9_NS_10bfloat16_tESG_Li256ELb1ELb1ELb1ELb1EEENS1_36VarlenDynamicPersistentTileSchedulerILi128ELi64ELi256ELi128ELb1ELb1ELb1ELb1ELb0ELb1EEEEEEEEEvNT_6ParamsE:
        .type           _ZN7cutlass13device_kernelIN5flash11enable_sm90INS1_16FlashAttnFwdSm90INS1_25CollectiveMainloopFwdSm90ILi2EN4cute5tupleIJNS5_1CILi1EEES8_S8_EEENS6_IJNS7_ILi128EEENS7_ILi64EEENS7_ILi256EEEEEELi256ENS_12float_e4m3_tEfNS_4arch4Sm90ELb0ELb1ELb1ELb1ELb1ELb1ELb0ELb1ELb0ELb1ELb1ELb0EEENS1_21CollectiveEpilogueFwdINS6_IJSA_SC_SB_EEES9_NS_10bfloat16_tESG_Li256ELb1ELb1ELb1ELb1EEENS1_36VarlenDynamicPersistentTileSchedulerILi128ELi64ELi256ELi128ELb1ELb1ELb1ELb1ELb0ELb1EEEEEEEEEvNT_6ParamsE,@function
        .size           _ZN7cutlass13device_kernelIN5flash11enable_sm90INS1_16FlashAttnFwdSm90INS1_25CollectiveMainloopFwdSm90ILi2EN4cute5tupleIJNS5_1CILi1EEES8_S8_EEENS6_IJNS7_ILi128EEENS7_ILi64EEENS7_ILi256EEEEEELi256ENS_12float_e4m3_tEfNS_4arch4Sm90ELb0ELb1ELb1ELb1ELb1ELb1ELb0ELb1ELb0ELb1ELb1ELb0EEENS1_21CollectiveEpilogueFwdINS6_IJSA_SC_SB_EEES9_NS_10bfloat16_tESG_Li256ELb1ELb1ELb1ELb1EEENS1_36VarlenDynamicPersistentTileSchedulerILi128ELi64ELi256ELi128ELb1ELb1ELb1ELb1ELb0ELb1EEEEEEEEEvNT_6ParamsE,(.L_x_50 - _ZN7cutlass13device_kernelIN5flash11enable_sm90INS1_16FlashAttnFwdSm90INS1_25CollectiveMainloopFwdSm90ILi2EN4cute5tupleIJNS5_1CILi1EEES8_S8_EEENS6_IJNS7_ILi128EEENS7_ILi64EEENS7_ILi256EEEEEELi256ENS_12float_e4m3_tEfNS_4arch4Sm90ELb0ELb1ELb1ELb1ELb1ELb1ELb0ELb1ELb0ELb1ELb1ELb0EEENS1_21CollectiveEpilogueFwdINS6_IJSA_SC_SB_EEES9_NS_10bfloat16_tESG_Li256ELb1ELb1ELb1ELb1EEENS1_36VarlenDynamicPersistentTileSchedulerILi128ELi64ELi256ELi128ELb1ELb1ELb1ELb1ELb0ELb1EEEEEEEEEvNT_6ParamsE)
        .other          _ZN7cutlass13device_kernelIN5flash11enable_sm90INS1_16FlashAttnFwdSm90INS1_25CollectiveMainloopFwdSm90ILi2EN4cute5tupleIJNS5_1CILi1EEES8_S8_EEENS6_IJNS7_ILi128EEENS7_ILi64EEENS7_ILi256EEEEEELi256ENS_12float_e4m3_tEfNS_4arch4Sm90ELb0ELb1ELb1ELb1ELb1ELb1ELb0ELb1ELb0ELb1ELb1ELb0EEENS1_21CollectiveEpilogueFwdINS6_IJSA_SC_SB_EEES9_NS_10bfloat16_tESG_Li256ELb1ELb1ELb1ELb1EEENS1_36VarlenDynamicPersistentTileSchedulerILi128ELi64ELi256ELi128ELb1ELb1ELb1ELb1ELb0ELb1EEEEEEEEEvNT_6ParamsE,@"STO_CUDA_ENTRY STV_DEFAULT"
_ZN7cutlass13device_kernelIN5flash11enable_sm90INS1_16FlashAttnFwdSm90INS1_25CollectiveMainloopFwdSm90ILi2EN4cute5tupleIJNS5_1CILi1EEES8_S8_EEENS6_IJNS7_ILi128EEENS7_ILi64EEENS7_ILi256EEEEEELi256ENS_12float_e4m3_tEfNS_4arch4Sm90ELb0ELb1ELb1ELb1ELb1ELb1ELb0ELb1ELb0ELb1ELb1ELb0EEENS1_21CollectiveEpilogueFwdINS6_IJSA_SC_SB_EEES9_NS_10bfloat16_tESG_Li256ELb1ELb1ELb1ELb1EEENS1_36VarlenDynamicPersistentTileSchedulerILi128ELi64ELi256ELi128ELb1ELb1ELb1ELb1ELb0ELb1EEEEEEEEEvNT_6ParamsE:
[----:B------:R-:W-:Y:S01]  /*0000*/  LDC R1, c[0x0][0x37c] ;  /* 0x0000df00ff017b82 */ /* 0x000fe20000000800 */
[----:B------:R-:W-:Y:S05]  /*0010*/  EXIT ;  /* 0x000000000000794d */ /* 0x000fea0003800000 */
.L_x_5:
        /* <DEDUP_REMOVED lines=14> */
.L_x_50:


//--------------------- .text._ZN7cutlass13device_kernelIN5flash11enable_sm90INS1_16FlashAttnFwdSm90INS1_25CollectiveMainloopFwdSm90ILi2EN4cute5tupleIJNS5_1CILi1EEES8_S8_EEENS6_IJNS7_ILi128EEESA_NS7_ILi256EEEEEELi256ENS_12float_e4m3_tEfNS_4arch4Sm90ELb1ELb0ELb1ELb0ELb1ELb0ELb0ELb1ELb0ELb1ELb1ELb0EEENS1_21CollectiveEpilogueFwdINS6_IJSA_SB_SA_EEES9_NS_10bfloat16_tESF_Li256ELb0ELb1ELb1ELb1EEENS1_19SingleTileSchedulerILb0ELb1ELb1ELi128EEEEEEEEEvNT_6ParamsE --------------------------
	.section	.text._ZN7cutlass13device_kernelIN5flash11enable_sm90INS1_16FlashAttnFwdSm90INS1_25CollectiveMainloopFwdSm90ILi2EN4cute5tupleIJNS5_1CILi1EEES8_S8_EEENS6_IJNS7_ILi128EEESA_NS7_ILi256EEEEEELi256ENS_12float_e4m3_tEfNS_4arch4Sm90ELb1ELb0ELb1ELb0ELb1ELb0ELb0ELb1ELb0ELb1ELb1ELb0EEENS1_21CollectiveEpilogueFwdINS6_IJSA_SB_SA_EEES9_NS_10bfloat16_tESF_Li256ELb0ELb1ELb1ELb1EEENS1_19SingleTileSchedulerILb0ELb1ELb1ELi128EEEEEEEEEvNT_6ParamsE,"ax",@progbits
	.align	128
.text._ZN7cutlass13device_kernelIN5flash11enable_sm90INS1_16FlashAttnFwdSm90INS1_25CollectiveMainloopFwdSm90ILi2EN4cute5tupleIJNS5_1CILi1EEES8_S8_EEENS6_IJNS7_ILi128EEESA_NS7_ILi256EEEEEELi256ENS_12float_e4m3_tEfNS_4arch4Sm90ELb1ELb0ELb1ELb0ELb1ELb0ELb0ELb1ELb0ELb1ELb1ELb0EEENS1_21CollectiveEpilogueFwdINS6_IJSA_SB_SA_EEES9_NS_10bfloat16_tESF_Li256ELb0ELb1ELb1ELb1EEENS1_19SingleTileSchedulerILb0ELb1ELb1ELi128EEEEEEEEEvNT_6ParamsE:
        .type           _ZN7cutlass13device_kernelIN5flash11enable_sm90INS1_16FlashAttnFwdSm90INS1_25CollectiveMainloopFwdSm90ILi2EN4cute5tupleIJNS5_1CILi1EEES8_S8_EEENS6_IJNS7_ILi128EEESA_NS7_ILi256EEEEEELi256ENS_12float_e4m3_tEfNS_4arch4Sm90ELb1ELb0ELb1ELb0ELb1ELb0ELb0ELb1ELb0ELb1ELb1ELb0EEENS1_21CollectiveEpilogueFwdINS6_IJSA_SB_SA_EEES9_NS_10bfloat16_tESF_Li256ELb0ELb1ELb1ELb1EEENS1_19SingleTileSchedulerILb0ELb1ELb1ELi128EEEEEEEEEvNT_6ParamsE,@function
        .size           _ZN7cutlass13device_kernelIN5flash11enable_sm90INS1_16FlashAttnFwdSm90INS1_25CollectiveMainloopFwdSm90ILi2EN4cute5tupleIJNS5_1CILi1EEES8_S8_EEENS6_IJNS7_ILi128EEESA_NS7_ILi256EEEEEELi256ENS_12float_e4m3_tEfNS_4arch4Sm90ELb1ELb0ELb1ELb0ELb1ELb0ELb0ELb1ELb0ELb1ELb1ELb0EEENS1_21CollectiveEpilogueFwdINS6_IJSA_SB_SA_EEES9_NS_10bfloat16_tESF_Li256ELb0ELb1ELb1ELb1EEENS1_19SingleTileSchedulerILb0ELb1ELb1ELi128EEEEEEEEEvNT_6ParamsE,(.L_x_51 - _ZN7cutlass13device_kernelIN5flash11enable_sm90INS1_16FlashAttnFwdSm90INS1_25CollectiveMainloopFwdSm90ILi2EN4cute5tupleIJNS5_1CILi1EEES8_S8_EEENS6_IJNS7_ILi128EEESA_NS7_ILi256EEEEEELi256ENS_12float_e4m3_tEfNS_4arch4Sm90ELb1ELb0ELb1ELb0ELb1ELb0ELb0ELb1ELb0ELb1ELb1ELb0EEENS1_21CollectiveEpilogueFwdINS6_IJSA_SB_SA_EEES9_NS_10bfloat16_tESF_Li256ELb0ELb1ELb1ELb1EEENS1_19SingleTileSchedulerILb0ELb1ELb1ELi128EEEEEEEEEvNT_6ParamsE)
        .other          _ZN7cutlass13device_kernelIN5flash11enable_sm90INS1_16FlashAttnFwdSm90INS1_25CollectiveMainloopFwdSm90ILi2EN4cute5tupleIJNS5_1CILi1EEES8_S8_EEENS6_IJNS7_ILi128EEESA_NS7_ILi256EEEEEELi256ENS_12float_e4m3_tEfNS_4arch4Sm90ELb1ELb0ELb1ELb0ELb1ELb0ELb0ELb1ELb0ELb1ELb1ELb0EEENS1_21CollectiveEpilogueFwdINS6_IJSA_SB_SA_EEES9_NS_10bfloat16_tESF_Li256ELb0ELb1ELb1ELb1EEENS1_19SingleTileSchedulerILb0ELb1ELb1ELi128EEEEEEEEEvNT_6ParamsE,@"STO_CUDA_ENTRY STV_DEFAULT"
_ZN7cutlass13device_kernelIN5flash11enable_sm90INS1_16FlashAttnFwdSm90INS1_25CollectiveMainloopFwdSm90ILi2EN4cute5tupleIJNS5_1CILi1EEES8_S8_EEENS6_IJNS7_ILi128EEESA_NS7_ILi256EEEEEELi256ENS_12float_e4m3_tEfNS_4arch4Sm90ELb1ELb0ELb1ELb0ELb1ELb0ELb0ELb1ELb0ELb1ELb1ELb0EEENS1_21CollectiveEpilogueFwdINS6_IJSA_SB_SA_EEES9_NS_10bfloat16_tESF_Li256ELb0ELb1ELb1ELb1EEENS1_19SingleTileSchedulerILb0ELb1ELb1ELi128EEEEEEEEEvNT_6ParamsE:
[----:B------:R-:W-:Y:S01]  /*0000*/  LDC R1, c[0x0][0x37c] ;  /* 0x0000df00ff017b82 */ /* 0x000fe20000000800 */
[----:B------:R-:W-:Y:S05]  /*0010*/  EXIT ;  /* 0x000000000000794d */ /* 0x000fea0003800000 */
.L_x_6:
        /* <DEDUP_REMOVED lines=14> */
.L_x_51:


//--------------------- .text._ZN7cutlass13device_kernelIN5flash11enable_sm90INS1_16FlashAttnFwdSm90INS1_25CollectiveMainloopFwdSm90ILi2EN4cute5tupleIJNS5_1CILi1EEES8_S8_EEENS6_IJNS7_ILi128EEESA_NS7_ILi256EEEEEELi256ENS_12float_e4m3_tEfNS_4arch4Sm90ELb1ELb0ELb1ELb1ELb1ELb0ELb0ELb1ELb0ELb1ELb1ELb0EEENS1_21CollectiveEpilogueFwdINS6_IJSA_SB_SA_EEES9_NS_10bfloat16_tESF_Li256ELb1ELb1ELb1ELb1EEENS1_36VarlenDynamicPersistentTileSchedulerILi128ELi128ELi256ELi128ELb1ELb1ELb1ELb1ELb1ELb1EEEEEEEEEvNT_6ParamsE --------------------------
	.section	.text._ZN7cutlass13device_kernelIN5flash11enable_sm90INS1_16FlashAttnFwdSm90INS1_25CollectiveMainloopFwdSm90ILi2EN4cute5tupleIJNS5_1CILi1EEES8_S8_EEENS6_IJNS7_ILi128EEESA_NS7_ILi256EEEEEELi256ENS_12float_e4m3_tEfNS_4arch4Sm90ELb1ELb0ELb1ELb1ELb1ELb0ELb0ELb1ELb0ELb1ELb1ELb0EEENS1_21CollectiveEpilogueFwdINS6_IJSA_SB_SA_EEES9_NS_10bfloat16_tESF_Li256ELb1ELb1ELb1ELb1EEENS1_36VarlenDynamicPersistentTileSchedulerILi128ELi128ELi256ELi128ELb1ELb1ELb1ELb1ELb1ELb1EEEEEEEEEvNT_6ParamsE,"ax",@progbits
	.align	128
.text._ZN7cutlass13device_kernelIN5flash11enable_sm90INS1_16FlashAttnFwdSm90INS1_25CollectiveMainloopFwdSm90ILi2EN4cute5tupleIJNS5_1CILi1EEES8_S8_EEENS6_IJNS7_ILi128EEESA_NS7_ILi256EEEEEELi256ENS_12float_e4m3_tEfNS_4arch4Sm90ELb1ELb0ELb1ELb1ELb1ELb0ELb0ELb1ELb0ELb1ELb1ELb0EEENS1_21CollectiveEpilogueFwdINS6_IJSA_SB_SA_EEES9_NS_10bfloat16_tESF_Li256ELb1ELb1ELb1ELb1EEENS1_36VarlenDynamicPersistentTileSchedulerILi128ELi128ELi256ELi128ELb1ELb1ELb1ELb1ELb1ELb1EEEEEEEEEvNT_6ParamsE:
        .type           _ZN7cutlass13device_kernelIN5flash11enable_sm90INS1_16FlashAttnFwdSm90INS1_25CollectiveMainloopFwdSm90ILi2EN4cute5tupleIJNS5_1CILi1EEES8_S8_EEENS6_IJNS7_ILi128EEESA_NS7_ILi256EEEEEELi256ENS_12float_e4m3_tEfNS_4arch4Sm90ELb1ELb0ELb1ELb1ELb1ELb0ELb0ELb1ELb0ELb1ELb1ELb0EEENS1_21CollectiveEpilogueFwdINS6_IJSA_SB_SA_EEES9_NS_10bfloat16_tESF_Li256ELb1ELb1ELb1ELb1EEENS1_36VarlenDynamicPersistentTileSchedulerILi128ELi128ELi256ELi128ELb1ELb1ELb1ELb1ELb1ELb1EEEEEEEEEvNT_6ParamsE,@function
        .size           _ZN7cutlass13device_kernelIN5flash11enable_sm90INS1_16FlashAttnFwdSm90INS1_25CollectiveMainloopFwdSm90ILi2EN4cute5tupleIJNS5_1CILi1EEES8_S8_EEENS6_IJNS7_ILi128EEESA_NS7_ILi256EEEEEELi256ENS_12float_e4m3_tEfNS_4arch4Sm90ELb1ELb0ELb1ELb1ELb1ELb0ELb0ELb1ELb0ELb1ELb1ELb0EEENS1_21CollectiveEpilogueFwdINS6_IJSA_SB_SA_EEES9_NS_10bfloat16_tESF_Li256ELb1ELb1ELb1ELb1EEENS1_36VarlenDynamicPersistentTileSchedulerILi128ELi128ELi256ELi128ELb1ELb1ELb1ELb1ELb1ELb1EEEEEEEEEvNT_6ParamsE,(.L_x_52 - _ZN7cutlass13device_kernelIN5flash11enable_sm90INS1_16FlashAttnFwdSm90INS1_25CollectiveMainloopFwdSm90ILi2EN4cute5tupleIJNS5_1CILi1EEES8_S8_EEENS6_IJNS7_ILi128EEESA_NS7_ILi256EEEEEELi256ENS_12float_e4m3_tEfNS_4arch4Sm90ELb1ELb0ELb1ELb1ELb1ELb0ELb0ELb1ELb0ELb1ELb1ELb0EEENS1_21CollectiveEpilogueFwdINS6_IJSA_SB_SA_EEES9_NS_10bfloat16_tESF_Li256ELb1ELb1ELb1ELb1EEENS1_36VarlenDynamicPersistentTileSchedulerILi128ELi128ELi256ELi128ELb1ELb1ELb1ELb1ELb1ELb1EEEEEEEEEvNT_6ParamsE)
        .other          _ZN7cutlass13device_kernelIN5flash11enable_sm90INS1_16FlashAttnFwdSm90INS1_25CollectiveMainloopFwdSm90ILi2EN4cute5tupleIJNS5_1CILi1EEES8_S8_EEENS6_IJNS7_ILi128EEESA_NS7_ILi256EEEEEELi256ENS_12float_e4m3_tEfNS_4arch4Sm90ELb1ELb0ELb1ELb1ELb1ELb0ELb0ELb1ELb0ELb1ELb1ELb0EEENS1_21CollectiveEpilogueFwdINS6_IJSA_SB_SA_EEES9_NS_10bfloat16_tESF_Li256ELb1ELb1ELb1ELb1EEENS1_36VarlenDynamicPersistentTileSchedulerILi128ELi128ELi256ELi128ELb1ELb1ELb1ELb1ELb1ELb1EEEEEEEEEvNT_6ParamsE,@"STO_CUDA_ENTRY STV_DEFAULT"
_ZN7cutlass13device_kernelIN5flash11enable_sm90INS1_16FlashAttnFwdSm90INS1_25CollectiveMainloopFwdSm90ILi2EN4cute5tupleIJNS5_1CILi1EEES8_S8_EEENS6_IJNS7_ILi128EEESA_NS7_ILi256EEEEEELi256ENS_12float_e4m3_tEfNS_4arch4Sm90ELb1ELb0ELb1ELb1ELb1ELb0ELb0ELb1ELb0ELb1ELb1ELb0EEENS1_21CollectiveEpilogueFwdINS6_IJSA_SB_SA_EEES9_NS_10bfloat16_tESF_Li256ELb1ELb1ELb1ELb1EEENS1_36VarlenDynamicPersistentTileSchedulerILi128ELi128ELi256ELi128ELb1ELb1ELb1ELb1ELb1ELb1EEEEEEEEEvNT_6ParamsE:
[----:B------:R-:W-:Y:S01]  /*0000*/  LDC R1, c[0x0][0x37c] ;  /* 0x0000df00ff017b82 */ /* 0x000fe20000000800 */
[----:B------:R-:W-:Y:S05]  /*0010*/  EXIT ;  /* 0x000000000000794d */ /* 0x000fea0003800000 */
.L_x_7:
        /* <DEDUP_REMOVED lines=14> */
.L_x_52:


//--------------------- .text._ZN7cutlass13device_kernelIN5flash11enable_sm90INS1_16FlashAttnFwdSm90INS1_25CollectiveMainloopFwdSm90ILi2EN4cute5tupleIJNS5_1CILi1EEES8_S8_EEENS6_IJNS7_ILi128EEESA_NS7_ILi256EEEEEELi256ENS_12float_e4m3_tEfNS_4arch4Sm90ELb1ELb0ELb1ELb1ELb1ELb1ELb0ELb1ELb0ELb1ELb1ELb0EEENS1_21CollectiveEpilogueFwdINS6_IJSA_SB_SA_EEES9_NS_10bfloat16_tESF_Li256ELb1ELb1ELb1ELb1EEENS1_36VarlenDynamicPersistentTileSchedulerILi128ELi128ELi256ELi128ELb1ELb1ELb1ELb1ELb1ELb1EEEEEEEEEvNT_6ParamsE --------------------------
	.section	.text._ZN7cutlass13device_kernelIN5flash11enable_sm90INS1_16FlashAttnFwdSm90INS1_25CollectiveMainloopFwdSm90ILi2EN4cute5tupleIJNS5_1CILi1EEES8_S8_EEENS6_IJNS7_ILi128EEESA_NS7_ILi256EEEEEELi256ENS_12float_e4m3_tEfNS_4arch4Sm90ELb1ELb0ELb1ELb1ELb1ELb1ELb0ELb1ELb0ELb1ELb1ELb0EEENS1_21CollectiveEpilogueFwdINS6_IJSA_SB_SA_EEES9_NS_10bfloat16_tESF_Li256ELb1ELb1ELb1ELb1EEENS1_36VarlenDynamicPersistentTileSchedulerILi128ELi128ELi256ELi128ELb1ELb1ELb1ELb1ELb1ELb1EEEEEEEEEvNT_6ParamsE,"ax",@progbits
	.align	128
.text._ZN7cutlass13device_kernelIN5flash11enable_sm90INS1_16FlashAttnFwdSm90INS1_25CollectiveMainloopFwdSm90ILi2EN4cute5tupleIJNS5_1CILi1EEES8_S8_EEENS6_IJNS7_ILi128EEESA_NS7_ILi256EEEEEELi256ENS_12float_e4m3_tEfNS_4arch4Sm90ELb1ELb0ELb1ELb1ELb1ELb1ELb0ELb1ELb0ELb1ELb1ELb0EEENS1_21CollectiveEpilogueFwdINS6_IJSA_SB_SA_EEES9_NS_10bfloat16_tESF_Li256ELb1ELb1ELb1ELb1EEENS1_36VarlenDynamicPersistentTileSchedulerILi128ELi128ELi256ELi128ELb1ELb1ELb1ELb1ELb1ELb1EEEEEEEEEvNT_6ParamsE:
        .type           _ZN7cutlass13device_kernelIN5flash11enable_sm90INS1_16FlashAttnFwdSm90INS1_25CollectiveMainloopFwdSm90ILi2EN4cute5tupleIJNS5_1CILi1EEES8_S8_EEENS6_IJNS7_ILi128EEESA_NS7_ILi256EEEEEELi256ENS_12float_e4m3_tEfNS_4arch4Sm90ELb1ELb0ELb1ELb1ELb1ELb1ELb0ELb1ELb0ELb1ELb1ELb0EEENS1_21CollectiveEpilogueFwdINS6_IJSA_SB_SA_EEES9_NS_10bfloat16_tESF_Li256ELb1ELb1ELb1ELb1EEENS1_36VarlenDynamicPersistentTileSchedulerILi128ELi128ELi256ELi128ELb1ELb1ELb1ELb1ELb1ELb1EEEEEEEEEvNT_6ParamsE,@function
        .size           _ZN7cutlass13device_kernelIN5flash11enable_sm90INS1_16FlashAttnFwdSm90INS1_25CollectiveMainloopFwdSm90ILi2EN4cute5tupleIJNS5_1CILi1EEES8_S8_EEENS6_IJNS7_ILi128EEESA_NS7_ILi256EEEEEELi256ENS_12float_e4m3_tEfNS_4arch4Sm90ELb1ELb0ELb1ELb1ELb1ELb1ELb0ELb1ELb0ELb1ELb1ELb0EEENS1_21CollectiveEpilogueFwdINS6_IJSA_SB_SA_EEES9_NS_10bfloat16_tESF_Li256ELb1ELb1ELb1ELb1EEENS1_36VarlenDynamicPersistentTileSchedulerILi128ELi128ELi256ELi128ELb1ELb1ELb1ELb1ELb1ELb1EEEEEEEEEvNT_6ParamsE,(.L_x_53 - _ZN7cutlass13device_kernelIN5flash11enable_sm90INS1_16FlashAttnFwdSm90INS1_25CollectiveMainloopFwdSm90ILi2EN4cute5tupleIJNS5_1CILi1EEES8_S8_EEENS6_IJNS7_ILi128EEESA_NS7_ILi256EEEEEELi256ENS_12float_e4m3_tEfNS_4arch4Sm90ELb1ELb0ELb1ELb1ELb1ELb1ELb0ELb1ELb0ELb1ELb1ELb0EEENS1_21CollectiveEpilogueFwdINS6_IJSA_SB_SA_EEES9_NS_10bfloat16_tESF_Li256ELb1ELb1ELb1ELb1EEENS1_36VarlenDynamicPersistentTileSchedulerILi128ELi128ELi256ELi128ELb1ELb1ELb1ELb1ELb1ELb1EEEEEEEEEvNT_6ParamsE)
        .other          _ZN7cutlass13device_kernelIN5flash11enable_sm90INS1_16FlashAttnFwdSm90INS1_25CollectiveMainloopFwdSm90ILi2EN4cute5tupleIJNS5_1CILi1EEES8_S8_EEENS6_IJNS7_ILi128EEESA_NS7_ILi256EEEEEELi256ENS_12float_e4m3_tEfNS_4arch4Sm90ELb1ELb0ELb1ELb1ELb1ELb1ELb0ELb1ELb0ELb1ELb1ELb0EEENS1_21CollectiveEpilogueFwdINS6_IJSA_SB_SA_EEES9_NS_10bfloat16_tESF_Li256ELb1ELb1ELb1ELb1EEENS1_36VarlenDynamicPersistentTileSchedulerILi128ELi128ELi256ELi128ELb1ELb1ELb1ELb1ELb1ELb1EEEEEEEEEvNT_6ParamsE,@"STO_CUDA_ENTRY STV_DEFAULT"
_ZN7cutlass13device_kernelIN5flash11enable_sm90INS1_16FlashAttnFwdSm90INS1_25CollectiveMainloopFwdSm90ILi2EN4cute5tupleIJNS5_1CILi1EEES8_S8_EEENS6_IJNS7_ILi128EEESA_NS7_ILi256EEEEEELi256ENS_12float_e4m3_tEfNS_4arch4Sm90ELb1ELb0ELb1ELb1ELb1ELb1ELb0ELb1ELb0ELb1ELb1ELb0EEENS1_21CollectiveEpilogueFwdINS6_IJSA_SB_SA_EEES9_NS_10bfloat16_tESF_Li256ELb1ELb1ELb1ELb1EEENS1_36VarlenDynamicPersistentTileSchedulerILi128ELi128ELi256ELi128ELb1ELb1ELb1ELb1ELb1ELb1EEEEEEEEEvNT_6ParamsE:
[----:B------:R-:W-:Y:S01]  /*0000*/  LDC R1, c[0x0][0x37c] ;  /* 0x0000df00ff017b82 */ /* 0x000fe20000000800 */
[----:B------:R-:W-:Y:S05]  /*0010*/  EXIT ;  /* 0x000000000000794d */ /* 0x000fea0003800000 */
.L_x_8:
        /* <DEDUP_REMOVED lines=14> */
.L_x_53:


//--------------------- .text._ZN7cutlass13device_kernelIN5flash11enable_sm90INS1_16FlashAttnFwdSm90INS1_25CollectiveMainloopFwdSm90ILi2EN4cute5tupleIJNS5_1CILi1EEES8_S8_EEENS6_IJNS7_ILi128EEENS7_ILi160EEENS7_ILi192EEEEEELi192ENS_12float_e4m3_tEfNS_4arch4Sm90ELb0ELb0ELb1ELb0ELb1ELb0ELb0ELb1ELb1ELb1ELb1ELb0EEENS1_21CollectiveEpilogueFwdINS6_IJSA_SC_SB_EEES9_NS_10bfloat16_tESG_Li256ELb0ELb1ELb1ELb1EEENS1_19SingleTileSchedulerILb0ELb1ELb1ELi128EEEEEEEEEvNT_6ParamsE --------------------------
	.section	.text._ZN7cutlass13device_kernelIN5flash11enable_sm90INS1_16FlashAttnFwdSm90INS1_25CollectiveMainloopFwdSm90ILi2EN4cute5tupleIJNS5_1CILi1EEES8_S8_EEENS6_IJNS7_ILi128EEENS7_ILi160EEENS7_ILi192EEEEEELi192ENS_12float_e4m3_tEfNS_4arch4Sm90ELb0ELb0ELb1ELb0ELb1ELb0ELb0ELb1ELb1ELb1ELb1ELb0EEENS1_21CollectiveEpilogueFwdINS6_IJSA_SC_SB_EEES9_NS_10bfloat16_tESG_Li256ELb0ELb1ELb1ELb1EEENS1_19SingleTileSchedulerILb0ELb1ELb1ELi128EEEEEEEEEvNT_6ParamsE,"ax",@progbits
	.align	128
.text._ZN7cutlass13device_kernelIN5flash11enable_sm90INS1_16FlashAttnFwdSm90INS1_25CollectiveMainloopFwdSm90ILi2EN4cute5tupleIJNS5_1CILi1EEES8_S8_EEENS6_IJNS7_ILi128EEENS7_ILi160EEENS7_ILi192EEEEEELi192ENS_12float_e4m3_tEfNS_4arch4Sm90ELb0ELb0ELb1ELb0ELb1ELb0ELb0ELb1ELb1ELb1ELb1ELb0EEENS1_21CollectiveEpilogueFwdINS6_IJSA_SC_SB_EEES9_NS_10bfloat16_tESG_Li256ELb0ELb1ELb1ELb1EEENS1_19SingleTileSchedulerILb0ELb1ELb1ELi128EEEEEEEEEvNT_6ParamsE:
        .type           _ZN7cutlass13device_kernelIN5flash11enable_sm90INS1_16FlashAttnFwdSm90INS1_25CollectiveMainloopFwdSm90ILi2EN4cute5tupleIJNS5_1CILi1EEES8_S8_EEENS6_IJNS7_ILi128EEENS7_ILi160EEENS7_ILi192EEEEEELi192ENS_12float_e4m3_tEfNS_4arch4Sm90ELb0ELb0ELb1ELb0ELb1ELb0ELb0ELb1ELb1ELb1ELb1ELb0EEENS1_21CollectiveEpilogueFwdINS6_IJSA_SC_SB_EEES9_NS_10bfloat16_tESG_Li256ELb0ELb1ELb1ELb1EEENS1_19SingleTileSchedulerILb0ELb1ELb1ELi128EEEEEEEEEvNT_6ParamsE,@function
        .size           _ZN7cutlass13device_kernelIN5flash11enable_sm90INS1_16FlashAttnFwdSm90INS1_25CollectiveMainloopFwdSm90ILi2EN4cute5tupleIJNS5_1CILi1EEES8_S8_EEENS6_IJNS7_ILi128EEENS7_ILi160EEENS7_ILi192EEEEEELi192ENS_12float_e4m3_tEfNS_4arch4Sm90ELb0ELb0ELb1ELb0ELb1ELb0ELb0ELb1ELb1ELb1ELb1ELb0EEENS1_21CollectiveEpilogueFwdINS6_IJSA_SC_SB_EEES9_NS_10bfloat16_tESG_Li256ELb0ELb1ELb1ELb1EEENS1_19SingleTileSchedulerILb0ELb1ELb1ELi128EEEEEEEEEvNT_6ParamsE,(.L_x_54 - _ZN7cutlass13device_kernelIN5flash11enable_sm90INS1_16FlashAttnFwdSm90INS1_25CollectiveMainloopFwdSm90ILi2EN4cute5tupleIJNS5_1CILi1EEES8_S8_EEENS6_IJNS7_ILi128EEENS7_ILi160EEENS7_ILi192EEEEEELi192ENS_12float_e4m3_tEfNS_4arch4Sm90ELb0ELb0ELb1ELb0ELb1ELb0ELb0ELb1ELb1ELb1ELb1ELb0EEENS1_21CollectiveEpilogueFwdINS6_IJSA_SC_SB_EEES9_NS_10bfloat16_tESG_Li256ELb0ELb1ELb1ELb1EEENS1_19SingleTileSchedulerILb0ELb1ELb1ELi128EEEEEEEEEvNT_6ParamsE)
        .other          _ZN7cutlass13device_kernelIN5flash11enable_sm90INS1_16FlashAttnFwdSm90INS1_25CollectiveMainloopFwdSm90ILi2EN4cute5tupleIJNS5_1CILi1EEES8_S8_EEENS6_IJNS7_ILi128EEENS7_ILi160EEENS7_ILi192EEEEEELi192ENS_12float_e4m3_tEfNS_4arch4Sm90ELb0ELb0ELb1ELb0ELb1ELb0ELb0ELb1ELb1ELb1ELb1ELb0EEENS1_21CollectiveEpilogueFwdINS6_IJSA_SC_SB_EEES9_NS_10bfloat16_tESG_Li256ELb0ELb1ELb1ELb1EEENS1_19SingleTileSchedulerILb0ELb1ELb1ELi128EEEEEEEEEvNT_6ParamsE,@"STO_CUDA_ENTRY STV_DEFAULT"
_ZN7cutlass13device_kernelIN5flash11enable_sm90INS1_16FlashAttnFwdSm90INS1_25CollectiveMainloopFwdSm90ILi2EN4cute5tupleIJNS5_1CILi1EEES8_S8_EEENS6_IJNS7_ILi128EEENS7_ILi160EEENS7_ILi192EEEEEELi192ENS_12float_e4m3_tEfNS_4arch4Sm90ELb0ELb0ELb1ELb0ELb1ELb0ELb0ELb1ELb1ELb1ELb1ELb0EEENS1_21CollectiveEpilogueFwdINS6_IJSA_SC_SB_EEES9_NS_10bfloat16_tESG_Li256ELb0ELb1ELb1ELb1EEENS1_19SingleTileSchedulerILb0ELb1ELb1ELi128EEEEEEEEEvNT_6ParamsE:
[----:B------:R-:W-:Y:S01]  /*0000*/  LDC R1, c[0x0][0x37c] ;  /* 0x0000df00ff017b82 */ /* 0x000fe20000000800 */
[----:B------:R-:W-:Y:S05]  /*0010*/  EXIT ;  /* 0x000000000000794d */ /* 0x000fea0003800000 */
.L_x_9:
        /* <DEDUP_REMOVED lines=14> */
.L_x_54:


//--------------------- .text._ZN7cutlass13device_kernelIN5flash11enable_sm90INS1_16FlashAttnFwdSm90INS1_25CollectiveMainloopFwdSm90ILi2EN4cute5tupleIJNS5_1CILi1EEES8_S8_EEENS6_IJNS7_ILi128EEENS7_ILi160EEENS7_ILi192EEEEEELi192ENS_12float_e4m3_tEfNS_4arch4Sm90ELb0ELb0ELb1ELb1ELb1ELb0ELb0ELb1ELb1ELb1ELb1ELb0EEENS1_21CollectiveEpilogueFwdINS6_IJSA_SC_SB_EEES9_NS_10bfloat16_tESG_Li256ELb1ELb1ELb1ELb1EEENS1_36VarlenDynamicPersistentTileSchedulerILi128ELi160ELi256ELi128ELb1ELb1ELb1ELb0ELb1ELb1EEEEEEEEEvNT_6ParamsE --------------------------
	.section	.text._ZN7cutlass13device_kernelIN5flash11enable_sm90INS1_16FlashAttnFwdSm90INS1_25CollectiveMainloopFwdSm90ILi2EN4cute5tupleIJNS5_1CILi1EEES8_S8_EEENS6_IJNS7_ILi128EEENS7_ILi160EEENS7_ILi192EEEEEELi192ENS_12float_e4m3_tEfNS_4arch4Sm90ELb0ELb0ELb1ELb1ELb1ELb0ELb0ELb1ELb1ELb1ELb1ELb0EEENS1_21CollectiveEpilogueFwdINS6_IJSA_SC_SB_EEES9_NS_10bfloat16_tESG_Li256ELb1ELb1ELb1ELb1EEENS1_36VarlenDynamicPersistentTileSchedulerILi128ELi160ELi256ELi128ELb1ELb1ELb1ELb0ELb1ELb1EEEEEEEEEvNT_6ParamsE,"ax",@progbits
	.align	128
.text._ZN7cutlass13device_kernelIN5flash11enable_sm90INS1_16FlashAttnFwdSm90INS1_25CollectiveMainloopFwdSm90ILi2EN4cute5tupleIJNS5_1CILi1EEES8_S8_EEENS6_IJNS7_ILi128EEENS7_ILi160EEENS7_ILi192EEEEEELi192ENS_12float_e4m3_tEfNS_4arch4Sm90ELb0ELb0ELb1ELb1ELb1ELb0ELb0ELb1ELb1ELb1ELb1ELb0EEENS1_21CollectiveEpilogueFwdINS6_IJSA_SC_SB_EEES9_NS_10bfloat16_tESG_Li256ELb1ELb1ELb1ELb1EEENS1_36VarlenDynamicPersistentTileSchedulerILi128ELi160ELi256ELi128ELb1ELb1ELb1ELb0ELb1ELb1EEEEEEEEEvNT_6ParamsE:
        .type           _ZN7cutlass13device_kernelIN5flash11enable_sm90INS1_16FlashAttnFwdSm90INS1_25CollectiveMainloopFwdSm90ILi2EN4cute5tupleIJNS5_1CILi1EEES8_S8_EEENS6_IJNS7_ILi128EEENS7_ILi160EEENS7_ILi192EEEEEELi192ENS_12float_e4m3_tEfNS_4arch4Sm90ELb0ELb0ELb1ELb1ELb1ELb0ELb0ELb1ELb1ELb1ELb1ELb0EEENS1_21CollectiveEpilogueFwdINS6_IJSA_SC_SB_EEES9_NS_10bfloat16_tESG_Li256ELb1ELb1ELb1ELb1EEENS1_36VarlenDynamicPersistentTileSchedulerILi128ELi160ELi256ELi128ELb1ELb1ELb1ELb0ELb1ELb1EEEEEEEEEvNT_6ParamsE,@function
        .size           _ZN7cutlass13device_kernelIN5flash11enable_sm90INS1_16FlashAttnFwdSm90INS1_25CollectiveMainloopFwdSm90ILi2EN4cute5tupleIJNS5_1CILi1EEES8_S8_EEENS6_IJNS7_ILi128EEENS7_ILi160EEENS7_ILi192EEEEEELi192ENS_12float_e4m3_tEfNS_4arch4Sm90ELb0ELb0ELb1ELb1ELb1ELb0ELb0ELb1ELb1ELb1ELb1ELb0EEENS1_21CollectiveEpilogueFwdINS6_IJSA_SC_SB_EEES9_NS_10bfloat16_tESG_Li256ELb1ELb1ELb1ELb1EEENS1_36VarlenDynamicPersistentTileSchedulerILi128ELi160ELi256ELi128ELb1ELb1ELb1ELb0ELb1ELb1EEEEEEEEEvNT_6ParamsE,(.L_x_55 - _ZN7cutlass13device_kernelIN5flash11enable_sm90INS1_16FlashAttnFwdSm90INS1_25CollectiveMainloopFwdSm90ILi2EN4cute5tupleIJNS5_1CILi1EEES8_S8_EEENS6_IJNS7_ILi128EEENS7_ILi160EEENS7_ILi192EEEEEELi192ENS_12float_e4m3_tEfNS_4arch4Sm90ELb0ELb0ELb1ELb1ELb1ELb0ELb0ELb1ELb1ELb1ELb1ELb0EEENS1_21CollectiveEpilogueFwdINS6_IJSA_SC_SB_EEES9_NS_10bfloat16_tESG_Li256ELb1ELb1ELb1ELb1EEENS1_36VarlenDynamicPersistentTileSchedulerILi128ELi160ELi256ELi128ELb1ELb1ELb1ELb0ELb1ELb1EEEEEEEEEvNT_6ParamsE)
        .other          _ZN7cutlass13device_kernelIN5flash11enable_sm90INS1_16FlashAttnFwdSm90INS1_25CollectiveMainloopFwdSm90ILi2EN4cute5tupleIJNS5_1CILi1EEES8_S8_EEENS6_IJNS7_ILi128EEENS7_ILi160EEENS7_ILi192EEEEEELi192ENS_12float_e4m3_tEfNS_4arch4Sm90ELb0ELb0ELb1ELb1ELb1ELb0ELb0ELb1ELb1ELb1ELb1ELb0EEENS1_21CollectiveEpilogueFwdINS6_IJSA_SC_SB_EEES9_NS_10bfloat16_tESG_Li256ELb1ELb1ELb1ELb1EEENS1_36VarlenDynamicPersistentTileSchedulerILi128ELi160ELi256ELi128ELb1ELb1ELb1ELb0ELb1ELb1EEEEEEEEEvNT_6ParamsE,@"STO_CUDA_ENTRY STV_DEFAULT"
_ZN7cutlass13device_kernelIN5flash11enable_sm90INS1_16FlashAttnFwdSm90INS1_25CollectiveMainloopFwdSm90ILi2EN4cute5tupleIJNS5_1CILi1EEES8_S8_EEENS6_IJNS7_ILi128EEENS7_ILi160EEENS7_ILi192EEEEEELi192ENS_12float_e4m3_tEfNS_4arch4Sm90ELb0ELb0ELb1ELb1ELb1ELb0ELb0ELb1ELb1ELb1ELb1ELb0EEENS1_21CollectiveEpilogueFwdINS6_IJSA_SC_SB_EEES9_NS_10bfloat16_tESG_Li256ELb1ELb1ELb1ELb1EEENS1_36VarlenDynamicPersistentTileSchedulerILi128ELi160ELi256ELi128ELb1ELb1ELb1ELb0ELb1ELb1EEEEEEEEEvNT_6ParamsE:
[----:B------:R-:W-:Y:S01]  /*0000*/  LDC R1, c[0x0][0x37c] ;  /* 0x0000df00ff017b82 */ /* 0x000fe20000000800 */
[----:B------:R-:W-:Y:S05]  /*0010*/  EXIT ;  /* 0x000000000000794d */ /* 0x000fea0003800000 */
.L_x_10:
        /* <DEDUP_REMOVED lines=14> */
.L_x_55:


//--------------------- .text._ZN7cutlass13device_kernelIN5flash11enable_sm90INS1_16FlashAttnFwdSm90INS1_25CollectiveMainloopFwdSm90ILi2EN4cute5tupleIJNS5_1CILi1EEES8_S8_EEENS6_IJNS7_ILi128EEENS7_ILi160EEENS7_ILi192EEEEEELi192ENS_12float_e4m3_tEfNS_4arch4Sm90ELb0ELb0ELb1ELb1ELb1ELb1ELb0ELb1ELb1ELb1ELb1ELb0EEENS1_21CollectiveEpilogueFwdINS6_IJSA_SC_SB_EEES9_NS_10bfloat16_tESG_Li256ELb1ELb1ELb1ELb1EEENS1_36VarlenDynamicPersistentTileSchedulerILi128ELi160ELi256ELi128ELb1ELb1ELb1ELb0ELb1ELb1EEEEEEEEEvNT_6ParamsE --------------------------
	.section	.text._ZN7cutlass13device_kernelIN5flash11enable_sm90INS1_16FlashAttnFwdSm90INS1_25CollectiveMainloopFwdSm90ILi2EN4cute5tupleIJNS5_1CILi1EEES8_S8_EEENS6_IJNS7_ILi128EEENS7_ILi160EEENS7_ILi192EEEEEELi192ENS_12float_e4m3_tEfNS_4arch4Sm90ELb0ELb0ELb1ELb1ELb1ELb1ELb0ELb1ELb1ELb1ELb1ELb0EEENS1_21CollectiveEpilogueFwdINS6_IJSA_SC_SB_EEES9_NS_10bfloat16_tESG_Li256ELb1ELb1ELb1ELb1EEENS1_36VarlenDynamicPersistentTileSchedulerILi128ELi160ELi256ELi128ELb1ELb1ELb1ELb0ELb1ELb1EEEEEEEEEvNT_6ParamsE,"ax",@progbits
	.align	128
.text._ZN7cutlass13device_kernelIN5flash11enable_sm90INS1_16FlashAttnFwdSm90INS1_25CollectiveMainloopFwdSm90ILi2EN4cute5tupleIJNS5_1CILi1EEES8_S8_EEENS6_IJNS7_ILi128EEENS7_ILi160EEENS7_ILi192EEEEEELi192ENS_12float_e4m3_tEfNS_4arch4Sm90ELb0ELb0ELb1ELb1ELb1ELb1ELb0ELb1ELb1ELb1ELb1ELb0EEENS1_21CollectiveEpilogueFwdINS6_IJSA_SC_SB_EEES9_NS_10bfloat16_tESG_Li256ELb1ELb1ELb1ELb1EEENS1_36VarlenDynamicPersistentTileSchedulerILi128ELi160ELi256ELi128ELb1ELb1ELb1ELb0ELb1ELb1EEEEEEEEEvNT_6ParamsE:
        .type           _ZN7cutlass13device_kernelIN5flash11enable_sm90INS1_16FlashAttnFwdSm90INS1_25CollectiveMainloopFwdSm90ILi2EN4cute5tupleIJNS5_1CILi1EEES8_S8_EEENS6_IJNS7_ILi128EEENS7_ILi160EEENS7_ILi192EEEEEELi192ENS_12float_e4m3_tEfNS_4arch4Sm90ELb0ELb0ELb1ELb1ELb1ELb1ELb0ELb1ELb1ELb1ELb1ELb0EEENS1_21CollectiveEpilogueFwdINS6_IJSA_SC_SB_EEES9_NS_10bfloat16_tESG_Li256ELb1ELb1ELb1ELb1EEENS1_36VarlenDynamicPersistentTileSchedulerILi128ELi160ELi256ELi128ELb1ELb1ELb1ELb0ELb1ELb1EEEEEEEEEvNT_6ParamsE,@function
        .size           _ZN7cutlass13device_kernelIN5flash11enable_sm90INS1_16FlashAttnFwdSm90INS1_25CollectiveMainloopFwdSm90ILi2EN4cute5tupleIJNS5_1CILi1EEES8_S8_EEENS6_IJNS7_ILi128EEENS7_ILi160EEENS7_ILi192EEEEEELi192ENS_12float_e4m3_tEfNS_4arch4Sm90ELb0ELb0ELb1ELb1ELb1ELb1ELb0ELb1ELb1ELb1ELb1ELb0EEENS1_21CollectiveEpilogueFwdINS6_IJSA_SC_SB_EEES9_NS_10bfloat16_tESG_Li256ELb1ELb1ELb1ELb1EEENS1_36VarlenDynamicPersistentTileSchedulerILi128ELi160ELi256ELi128ELb1ELb1ELb1ELb0ELb1ELb1EEEEEEEEEvNT_6ParamsE,(.L_x_56 - _ZN7cutlass13device_kernelIN5flash11enable_sm90INS1_16FlashAttnFwdSm90INS1_25CollectiveMainloopFwdSm90ILi2EN4cute5tupleIJNS5_1CILi1EEES8_S8_EEENS6_IJNS7_ILi128EEENS7_ILi160EEENS7_ILi192EEEEEELi192ENS_12float_e4m3_tEfNS_4arch4Sm90ELb0ELb0ELb1ELb1ELb1ELb1ELb0ELb1ELb1ELb1ELb1ELb0EEENS1_21CollectiveEpilogueFwdINS6_IJSA_SC_SB_EEES9_NS_10bfloat16_tESG_Li256ELb1ELb1ELb1ELb1EEENS1_36VarlenDynamicPersistentTileSchedulerILi128ELi160ELi256ELi128ELb1ELb1ELb1ELb0ELb1ELb1EEEEEEEEEvNT_6ParamsE)
        .other          _ZN7cutlass13device_kernelIN5flash11enable_sm90INS1_16FlashAttnFwdSm90INS1_25CollectiveMainloopFwdSm90ILi2EN4cute5tupleIJNS5_1CILi1EEES8_S8_EEENS6_IJNS7_ILi128EEENS7_ILi160EEENS7_ILi192EEEEEELi192ENS_12float_e4m3_tEfNS_4arch4Sm90ELb0ELb0ELb1ELb1ELb1ELb1ELb0ELb1ELb1ELb1ELb1ELb0EEENS1_21CollectiveEpilogueFwdINS6_IJSA_SC_SB_EEES9_NS_10bfloat16_tESG_Li256ELb1ELb1ELb1ELb1EEENS1_36VarlenDynamicPersistentTileSchedulerILi128ELi160ELi256ELi128ELb1ELb1ELb1ELb0ELb1ELb1EEEEEEEEEvNT_6ParamsE,@"STO_CUDA_ENTRY STV_DEFAULT"
_ZN7cutlass13device_kernelIN5flash11enable_sm90INS1_16FlashAttnFwdSm90INS1_25CollectiveMainloopFwdSm90ILi2EN4cute5tupleIJNS5_1CILi1EEES8_S8_EEENS6_IJNS7_ILi128EEENS7_ILi160EEENS7_ILi192EEEEEELi192ENS_12float_e4m3_tEfNS_4arch4Sm90ELb0ELb0ELb1ELb1ELb1ELb1ELb0ELb1ELb1ELb1ELb1ELb0EEENS1_21CollectiveEpilogueFwdINS6_IJSA_SC_SB_EEES9_NS_10bfloat16_tESG_Li256ELb1ELb1ELb1ELb1EEENS1_36VarlenDynamicPersistentTileSchedulerILi128ELi160ELi256ELi128ELb1ELb1ELb1ELb0ELb1ELb1EEEEEEEEEvNT_6ParamsE:
[----:B------:R-:W-:Y:S01]  /*0000*/  LDC R1, c[0x0][0x37c] ;  /* 0x0000df00ff017b82 */ /* 0x000fe20000000800 */
[----:B------:R-:W-:Y:S05]  /*0010*/  EXIT ;  /* 0x000000000000794d */ /* 0x000fea0003800000 */
.L_x_11:
        /* <DEDUP_REMOVED lines=14> */
.L_x_56:


//--------------------- .text._ZN7cutlass13device_kernelIN5flash11enable_sm90INS1_16FlashAttnFwdSm90INS1_25CollectiveMainloopFwdSm90ILi2EN4cute5tupleIJNS5_1CILi1EEES8_S8_EEENS6_IJNS7_ILi128EEESA_NS7_ILi192EEEEEELi192ENS_12float_e4m3_tEfNS_4arch4Sm90ELb0ELb1ELb1ELb0ELb1ELb0ELb0ELb1ELb1ELb1ELb1ELb0EEENS1_21CollectiveEpilogueFwdINS6_IJSA_SB_SA_EEES9_NS_10bfloat16_tESF_Li256ELb0ELb1ELb1ELb1EEENS1_19SingleTileSchedulerILb0ELb1ELb1ELi128EEEEEEEEEvNT_6ParamsE --------------------------
	.section	.text._ZN7cutlass13device_kernelIN5flash11enable_sm90INS1_16FlashAttnFwdSm90INS1_25CollectiveMainloopFwdSm90ILi2EN4cute5tupleIJNS5_1CILi1EEES8_S8_EEENS6_IJNS7_ILi128EEESA_NS7_ILi192EEEEEELi192ENS_12float_e4m3_tEfNS_4arch4Sm90ELb0ELb1ELb1ELb0ELb1ELb0ELb0ELb1ELb1ELb1ELb1ELb0EEENS1_21CollectiveEpilogueFwdINS6_IJSA_SB_SA_EEES9_NS_10bfloat16_tESF_Li256ELb0ELb1ELb1ELb1EEENS1_19SingleTileSchedulerILb0ELb1ELb1ELi128EEEEEEEEEvNT_6ParamsE,"ax",@progbits
	.align	128
.text._ZN7cutlass13device_kernelIN5flash11enable_sm90INS1_16FlashAttnFwdSm90INS1_25CollectiveMainloopFwdSm90ILi2EN4cute5tupleIJNS5_1CILi1EEES8_S8_EEENS6_IJNS7_ILi128EEESA_NS7_ILi192EEEEEELi192ENS_12float_e4m3_tEfNS_4arch4Sm90ELb0ELb1ELb1ELb0ELb1ELb0ELb0ELb1ELb1ELb1ELb1ELb0EEENS1_21CollectiveEpilogueFwdINS6_IJSA_SB_SA_EEES9_NS_10bfloat16_tESF_Li256ELb0ELb1ELb1ELb1EEENS1_19SingleTileSchedulerILb0ELb1ELb1ELi128EEEEEEEEEvNT_6ParamsE:
        .type           _ZN7cutlass13device_kernelIN5flash11enable_sm90INS1_16FlashAttnFwdSm90INS1_25CollectiveMainloopFwdSm90ILi2EN4cute5tupleIJNS5_1CILi1EEES8_S8_EEENS6_IJNS7_ILi128EEESA_NS7_ILi192EEEEEELi192ENS_12float_e4m3_tEfNS_4arch4Sm90ELb0ELb1ELb1ELb0ELb1ELb0ELb0ELb1ELb1ELb1ELb1ELb0EEENS1_21CollectiveEpilogueFwdINS6_IJSA_SB_SA_EEES9_NS_10bfloat16_tESF_Li256ELb0ELb1ELb1ELb1EEENS1_19SingleTileSchedulerILb0ELb1ELb1ELi128EEEEEEEEEvNT_6ParamsE,@function
        .size           _ZN7cutlass13device_kernelIN5flash11enable_sm90INS1_16FlashAttnFwdSm90INS1_25CollectiveMainloopFwdSm90ILi2EN4cute5tupleIJNS5_1CILi1EEES8_S8_EEENS6_IJNS7_ILi128EEESA_NS7_ILi192EEEEEELi192ENS_12float_e4m3_tEfNS_4arch4Sm90ELb0ELb1ELb1ELb0ELb1ELb0ELb0ELb1ELb1ELb1ELb1ELb0EEENS1_21CollectiveEpilogueFwdINS6_IJSA_SB_SA_EEES9_NS_10bfloat16_tESF_Li256ELb0ELb1ELb1ELb1EEENS1_19SingleTileSchedulerILb0ELb1ELb1ELi128EEEEEEEEEvNT_6ParamsE,(.L_x_57 - _ZN7cutlass13device_kernelIN5flash11enable_sm90INS1_16FlashAttnFwdSm90INS1_25CollectiveMainloopFwdSm90ILi2EN4cute5tupleIJNS5_1CILi1EEES8_S8_EEENS6_IJNS7_ILi128EEESA_NS7_ILi192EEEEEELi192ENS_12float_e4m3_tEfNS_4arch4Sm90ELb0ELb1ELb1ELb0ELb1ELb0ELb0ELb1ELb1ELb1ELb1ELb0EEENS1_21CollectiveEpilogueFwdINS6_IJSA_SB_SA_EEES9_NS_10bfloat16_tESF_Li256ELb0ELb1ELb1ELb1EEENS1_19SingleTileSchedulerILb0ELb1ELb1ELi128EEEEEEEEEvNT_6ParamsE)
        .other          _ZN7cutlass13device_kernelIN5flash11enable_sm90INS1_16FlashAttnFwdSm90INS1_25CollectiveMainloopFwdSm90ILi2EN4cute5tupleIJNS5_1CILi1EEES8_S8_EEENS6_IJNS7_ILi128EEESA_NS7_ILi192EEEEEELi192ENS_12float_e4m3_tEfNS_4arch4Sm90ELb0ELb1ELb1ELb0ELb1ELb0ELb0ELb1ELb1ELb1ELb1ELb0EEENS1_21CollectiveEpilogueFwdINS6_IJSA_SB_SA_EEES9_NS_10bfloat16_tESF_Li256ELb0ELb1ELb1ELb1EEENS1_19SingleTileSchedulerILb0ELb1ELb1ELi128EEEEEEEEEvNT_6ParamsE,@"STO_CUDA_ENTRY STV_DEFAULT"
_ZN7cutlass13device_kernelIN5flash11enable_sm90INS1_16FlashAttnFwdSm90INS1_25CollectiveMainloopFwdSm90ILi2EN4cute5tupleIJNS5_1CILi1EEES8_S8_EEENS6_IJNS7_ILi128EEESA_NS7_ILi192EEEEEELi192ENS_12float_e4m3_tEfNS_4arch4Sm90ELb0ELb1ELb1ELb0ELb1ELb0ELb0ELb1ELb1ELb1ELb1ELb0EEENS1_21CollectiveEpilogueFwdINS6_IJSA_SB_SA_EEES9_NS_10bfloat16_tESF_Li256ELb0ELb1ELb1ELb1EEENS1_19SingleTileSchedulerILb0ELb1ELb1ELi128EEEEEEEEEvNT_6ParamsE:
[----:B------:R-:W-:Y:S01]  /*0000*/  LDC R1, c[0x0][0x37c] ;  /* 0x0000df00ff017b82 */ /* 0x000fe20000000800 */
[----:B------:R-:W-:Y:S05]  /*0010*/  EXIT ;  /* 0x000000000000794d */ /* 0x000fea0003800000 */
.L_x_12:
        /* <DEDUP_REMOVED lines=14> */
.L_x_57:


//--------------------- .text._ZN7cutlass13device_kernelIN5flash11enable_sm90INS1_16FlashAttnFwdSm90INS1_25CollectiveMainloopFwdSm90ILi2EN4cute5tupleIJNS5_1CILi1EEES8_S8_EEENS6_IJNS7_ILi128EEESA_NS7_ILi192EEEEEELi192ENS_12float_e4m3_tEfNS_4arch4Sm90ELb0ELb1ELb1ELb1ELb1ELb0ELb0ELb1ELb1ELb1ELb1ELb0EEENS1_21CollectiveEpilogueFwdINS6_IJSA_SB_SA_EEES9_NS_10bfloat16_tESF_Li256ELb1ELb1ELb1ELb1EEENS1_36VarlenDynamicPersistentTileSchedulerILi128ELi128ELi256ELi128ELb1ELb1ELb1ELb1ELb0ELb1EEEEEEEEEvNT_6ParamsE --------------------------
	.section	.text._ZN7cutlass13device_kernelIN5flash11enable_sm90INS1_16FlashAttnFwdSm90INS1_25CollectiveMainloopFwdSm90ILi2EN4cute5tupleIJNS5_1CILi1EEES8_S8_EEENS6_IJNS7_ILi128EEESA_NS7_ILi192EEEEEELi192ENS_12float_e4m3_tEfNS_4arch4Sm90ELb0ELb1ELb1ELb1ELb1ELb0ELb0ELb1ELb1ELb1ELb1ELb0EEENS1_21CollectiveEpilogueFwdINS6_IJSA_SB_SA_EEES9_NS_10bfloat16_tESF_Li256ELb1ELb1ELb1ELb1EEENS1_36VarlenDynamicPersistentTileSchedulerILi128ELi128ELi256ELi128ELb1ELb1ELb1ELb1ELb0ELb1EEEEEEEEEvNT_6ParamsE,"ax",@progbits
	.align	128
.text._ZN7cutlass13device_kernelIN5flash11enable_sm90INS1_16FlashAttnFwdSm90INS1_25CollectiveMainloopFwdSm90ILi2EN4cute5tupleIJNS5_1CILi1EEES8_S8_EEENS6_IJNS7_ILi128EEESA_NS7_ILi192EEEEEELi192ENS_12float_e4m3_tEfNS_4arch4Sm90ELb0ELb1ELb1ELb1ELb1ELb0ELb0ELb1ELb1ELb1ELb1ELb0EEENS1_21CollectiveEpilogueFwdINS6_IJSA_SB_SA_EEES9_NS_10bfloat16_tESF_Li256ELb1ELb1ELb1ELb1EEENS1_36VarlenDynamicPersistentTileSchedulerILi128ELi128ELi256ELi128ELb1ELb1ELb1ELb1ELb0ELb1EEEEEEEEEvNT_6ParamsE:
        .type           _ZN7cutlass13device_kernelIN5flash11enable_sm90INS1_16FlashAttnFwdSm90INS1_25CollectiveMainloopFwdSm90ILi2EN4cute5tupleIJNS5_1CILi1EEES8_S8_EEENS6_IJNS7_ILi128EEESA_NS7_ILi192EEEEEELi192ENS_12float_e4m3_tEfNS_4arch4Sm90ELb0ELb1ELb1ELb1ELb1ELb0ELb0ELb1ELb1ELb1ELb1ELb0EEENS1_21CollectiveEpilogueFwdINS6_IJSA_SB_SA_EEES9_NS_10bfloat16_tESF_Li256ELb1ELb1ELb1ELb1EEENS1_36VarlenDynamicPersistentTileSchedulerILi128ELi128ELi256ELi128ELb1ELb1ELb1ELb1ELb0ELb1EEEEEEEEEvNT_6ParamsE,@function
        .size           _ZN7cutlass13device_kernelIN5flash11enable_sm90INS1_16FlashAttnFwdSm90INS1_25CollectiveMainloopFwdSm90ILi2EN4cute5tupleIJNS5_1CILi1EEES8_S8_EEENS6_IJNS7_ILi128EEESA_NS7_ILi192EEEEEELi192ENS_12float_e4m3_tEfNS_4arch4Sm90ELb0ELb1ELb1ELb1ELb1ELb0ELb0ELb1ELb1ELb1ELb1ELb0EEENS1_21CollectiveEpilogueFwdINS6_IJSA_SB_SA_EEES9_NS_10bfloat16_tESF_Li256ELb1ELb1ELb1ELb1EEENS1_36VarlenDynamicPersistentTileSchedulerILi128ELi128ELi256ELi128ELb1ELb1ELb1ELb1ELb0ELb1EEEEEEEEEvNT_6ParamsE,(.L_x_58 - _ZN7cutlass13device_kernelIN5flash11enable_sm90INS1_16FlashAttnFwdSm90INS1_25CollectiveMainloopFwdSm90ILi2EN4cute5tupleIJNS5_1CILi1EEES8_S8_EEENS6_IJNS7_ILi128EEESA_NS7_ILi192EEEEEELi192ENS_12float_e4m3_tEfNS_4arch4Sm90ELb0ELb1ELb1ELb1ELb1ELb0ELb0ELb1ELb1ELb1ELb1ELb0EEENS1_21CollectiveEpilogueFwdINS6_IJSA_SB_SA_EEES9_NS_10bfloat16_tESF_Li256ELb1ELb1ELb1ELb1EEENS1_36VarlenDynamicPersistentTileSchedulerILi128ELi128ELi256ELi128ELb1ELb1ELb1ELb1ELb0ELb1EEEEEEEEEvNT_6ParamsE)
        .other          _ZN7cutlass13device_kernelIN5flash11enable_sm90INS1_16FlashAttnFwdSm90INS1_25CollectiveMainloopFwdSm90ILi2EN4cute5tupleIJNS5_1CILi1EEES8_S8_EEENS6_IJNS7_ILi128EEESA_NS7_ILi192EEEEEELi192ENS_12float_e4m3_tEfNS_4arch4Sm90ELb0ELb1ELb1ELb1ELb1ELb0ELb0ELb1ELb1ELb1ELb1ELb0EEENS1_21CollectiveEpilogueFwdINS6_IJSA_SB_SA_EEES9_NS_10bfloat16_tESF_Li256ELb1ELb1ELb1ELb1EEENS1_36VarlenDynamicPersistentTileSchedulerILi128ELi128ELi256ELi128ELb1ELb1ELb1ELb1ELb0ELb1EEEEEEEEEvNT_6ParamsE,@"STO_CUDA_ENTRY STV_DEFAULT"
_ZN7cutlass13device_kernelIN5flash11enable_sm90INS1_16FlashAttnFwdSm90INS1_25CollectiveMainloopFwdSm90ILi2EN4cute5tupleIJNS5_1CILi1EEES8_S8_EEENS6_IJNS7_ILi128EEESA_NS7_ILi192EEEEEELi192ENS_12float_e4m3_tEfNS_4arch4Sm90ELb0ELb1ELb1ELb1ELb1ELb0ELb0ELb1ELb1ELb1ELb1ELb0EEENS1_21CollectiveEpilogueFwdINS6_IJSA_SB_SA_EEES9_NS_10bfloat16_tESF_Li256ELb1ELb1ELb1ELb1EEENS1_36VarlenDynamicPersistentTileSchedulerILi128ELi128ELi256ELi128ELb1ELb1ELb1ELb1ELb0ELb1EEEEEEEEEvNT_6ParamsE:
[----:B------:R-:W-:Y:S01]  /*0000*/  LDC R1, c[0x0][0x37c] ;  /* 0x0000df00ff017b82 */ /* 0x000fe20000000800 */
[----:B------:R-:W-:Y:S05]  /*0010*/  EXIT ;  /* 0x000000000000794d */ /* 0x000fea0003800000 */
.L_x_13:
        /* <DEDUP_REMOVED lines=14> */
.L_x_58:


//--------------------- .text._ZN7cutlass13device_kernelIN5flash11enable_sm90INS1_16FlashAttnFwdSm90INS1_25CollectiveMainloopFwdSm90ILi2EN4cute5tupleIJNS5_1CILi1EEES8_S8_EEENS6_IJNS7_ILi128EEESA_NS7_ILi192EEEEEELi192ENS_12float_e4m3_tEfNS_4arch4Sm90ELb0ELb1ELb1ELb1ELb1ELb1ELb0ELb1ELb1ELb1ELb1ELb0EEENS1_21CollectiveEpilogueFwdINS6_IJSA_SB_SA_EEES9_NS_10bfloat16_tESF_Li256ELb1ELb1ELb1ELb1EEENS1_36VarlenDynamicPersistentTileSchedulerILi128ELi128ELi256ELi128ELb1ELb1ELb1ELb1ELb0ELb1EEEEEEEEEvNT_6ParamsE --------------------------
	.section	.text._ZN7cutlass13device_kernelIN5flash11enable_sm90INS1_16FlashAttnFwdSm90INS1_25CollectiveMainloopFwdSm90ILi2EN4cute5tupleIJNS5_1CILi1EEES8_S8_EEENS6_IJNS7_ILi128EEESA_NS7_ILi192EEEEEELi192ENS_12float_e4m3_tEfNS_4arch4Sm90ELb0ELb1ELb1ELb1ELb1ELb1ELb0ELb1ELb1ELb1ELb1ELb0EEENS1_21CollectiveEpilogueFwdINS6_IJSA_SB_SA_EEES9_NS_10bfloat16_tESF_Li256ELb1ELb1ELb1ELb1EEENS1_36VarlenDynamicPersistentTileSchedulerILi128ELi128ELi256ELi128ELb1ELb1ELb1ELb1ELb0ELb1EEEEEEEEEvNT_6ParamsE,"ax",@progbits
	.align	128
.text._ZN7cutlass13device_kernelIN5flash11enable_sm90INS1_16FlashAttnFwdSm90INS1_25CollectiveMainloopFwdSm90ILi2EN4cute5tupleIJNS5_1CILi1EEES8_S8_EEENS6_IJNS7_ILi128EEESA_NS7_ILi192EEEEEELi192ENS_12float_e4m3_tEfNS_4arch4Sm90ELb0ELb1ELb1ELb1ELb1ELb1ELb0ELb1ELb1ELb1ELb1ELb0EEENS1_21CollectiveEpilogueFwdINS6_IJSA_SB_SA_EEES9_NS_10bfloat16_tESF_Li256ELb1ELb1ELb1ELb1EEENS1_36VarlenDynamicPersistentTileSchedulerILi128ELi128ELi256ELi128ELb1ELb1ELb1ELb1ELb0ELb1EEEEEEEEEvNT_6ParamsE:
        .type           _ZN7cutlass13device_kernelIN5flash11enable_sm90INS1_16FlashAttnFwdSm90INS1_25CollectiveMainloopFwdSm90ILi2EN4cute5tupleIJNS5_1CILi1EEES8_S8_EEENS6_IJNS7_ILi128EEESA_NS7_ILi192EEEEEELi192ENS_12float_e4m3_tEfNS_4arch4Sm90ELb0ELb1ELb1ELb1ELb1ELb1ELb0ELb1ELb1ELb1ELb1ELb0EEENS1_21CollectiveEpilogueFwdINS6_IJSA_SB_SA_EEES9_NS_10bfloat16_tESF_Li256ELb1ELb1ELb1ELb1EEENS1_36VarlenDynamicPersistentTileSchedulerILi128ELi128ELi256ELi128ELb1ELb1ELb1ELb1ELb0ELb1EEEEEEEEEvNT_6ParamsE,@function
        .size           _ZN7cutlass13device_kernelIN5flash11enable_sm90INS1_16FlashAttnFwdSm90INS1_25CollectiveMainloopFwdSm90ILi2EN4cute5tupleIJNS5_1CILi1EEES8_S8_EEENS6_IJNS7_ILi128EEESA_NS7_ILi192EEEEEELi192ENS_12float_e4m3_tEfNS_4arch4Sm90ELb0ELb1ELb1ELb1ELb1ELb1ELb0ELb1ELb1ELb1ELb1ELb0EEENS1_21CollectiveEpilogueFwdINS6_IJSA_SB_SA_EEES9_NS_10bfloat16_tESF_Li256ELb1ELb1ELb1ELb1EEENS1_36VarlenDynamicPersistentTileSchedulerILi128ELi128ELi256ELi128ELb1ELb1ELb1ELb1ELb0ELb1EEEEEEEEEvNT_6ParamsE,(.L_x_59 - _ZN7cutlass13device_kernelIN5flash11enable_sm90INS1_16FlashAttnFwdSm90INS1_25CollectiveMainloopFwdSm90ILi2EN4cute5tupleIJNS5_1CILi1EEES8_S8_EEENS6_IJNS7_ILi128EEESA_NS7_ILi192EEEEEELi192ENS_12float_e4m3_tEfNS_4arch4Sm90ELb0ELb1ELb1ELb1ELb1ELb1ELb0ELb1ELb1ELb1ELb1ELb0EEENS1_21CollectiveEpilogueFwdINS6_IJSA_SB_SA_EEES9_NS_10bfloat16_tESF_Li256ELb1ELb1ELb1ELb1EEENS1_36VarlenDynamicPersistentTileSchedulerILi128ELi128ELi256ELi128ELb1ELb1ELb1ELb1ELb0ELb1EEEEEEEEEvNT_6ParamsE)
        .other          _ZN7cutlass13device_kernelIN5flash11enable_sm90INS1_16FlashAttnFwdSm90INS1_25CollectiveMainloopFwdSm90ILi2EN4cute5tupleIJNS5_1CILi1EEES8_S8_EEENS6_IJNS7_ILi128EEESA_NS7_ILi192EEEEEELi192ENS_12float_e4m3_tEfNS_4arch4Sm90ELb0ELb1ELb1ELb1ELb1ELb1ELb0ELb1ELb1ELb1ELb1ELb0EEENS1_21CollectiveEpilogueFwdINS6_IJSA_SB_SA_EEES9_NS_10bfloat16_tESF_Li256ELb1ELb1ELb1ELb1EEENS1_36VarlenDynamicPersistentTileSchedulerILi128ELi128ELi256ELi128ELb1ELb1ELb1ELb1ELb0ELb1EEEEEEEEEvNT_6ParamsE,@"STO_CUDA_ENTRY STV_DEFAULT"
_ZN7cutlass13device_kernelIN5flash11enable_sm90INS1_16FlashAttnFwdSm90INS1_25CollectiveMainloopFwdSm90ILi2EN4cute5tupleIJNS5_1CILi1EEES8_S8_EEENS6_IJNS7_ILi128EEESA_NS7_ILi192EEEEEELi192ENS_12float_e4m3_tEfNS_4arch4Sm90ELb0ELb1ELb1ELb1ELb1ELb1ELb0ELb1ELb1ELb1ELb1ELb0EEENS1_21CollectiveEpilogueFwdINS6_IJSA_SB_SA_EEES9_NS_10bfloat16_tESF_Li256ELb1ELb1ELb1ELb1EEENS1_36VarlenDynamicPersistentTileSchedulerILi128ELi128ELi256ELi128ELb1ELb1ELb1ELb1ELb0ELb1EEEEEEEEEvNT_6ParamsE:
[----:B------:R-:W-:Y:S01]  /*0000*/  LDC R1, c[0x0][0x37c] ;  /* 0x0000df00ff017b82 */ /* 0x000fe20000000800 */
[----:B------:R-:W-:Y:S05]  /*0010*/  EXIT ;  /* 0x000000000000794d */ /* 0x000fea0003800000 */
.L_x_14:
        /* <DEDUP_REMOVED lines=14> */
.L_x_59:


//--------------------- .text._ZN7cutlass13device_kernelIN5flash11enable_sm90INS1_16FlashAttnFwdSm90INS1_25CollectiveMainloopFwdSm90ILi2EN4cute5tupleIJNS5_1CILi1EEES8_S8_EEENS6_IJNS7_ILi128EEENS7_ILi160EEENS7_ILi192EEEEEELi192ENS_12float_e4m3_tEfNS_4arch4Sm90ELb1ELb0ELb1ELb0ELb1ELb0ELb0ELb1ELb1ELb1ELb1ELb0EEENS1_21CollectiveEpilogueFwdINS6_IJSA_SC_SB_EEES9_NS_10bfloat16_tESG_Li256ELb0ELb1ELb1ELb1EEENS1_19SingleTileSchedulerILb0ELb1ELb1ELi128EEEEEEEEEvNT_6ParamsE --------------------------
	.section	.text._ZN7cutlass13device_kernelIN5flash11enable_sm90INS1_16FlashAttnFwdSm90INS1_25CollectiveMainloopFwdSm90ILi2EN4cute5tupleIJNS5_1CILi1EEES8_S8_EEENS6_IJNS7_ILi128EEENS7_ILi160EEENS7_ILi192EEEEEELi192ENS_12float_e4m3_tEfNS_4arch4Sm90ELb1ELb0ELb1ELb0ELb1ELb0ELb0ELb1ELb1ELb1ELb1ELb0EEENS1_21CollectiveEpilogueFwdINS6_IJSA_SC_SB_EEES9_NS_10bfloat16_tESG_Li256ELb0ELb1ELb1ELb1EEENS1_19SingleTileSchedulerILb0ELb1ELb1ELi128EEEEEEEEEvNT_6ParamsE,"ax",@progbits
	.align	128
.text._ZN7cutlass13device_kernelIN5flash11enable_sm90INS1_16FlashAttnFwdSm90INS1_25CollectiveMainloopFwdSm90ILi2EN4cute5tupleIJNS5_1CILi1EEES8_S8_EEENS6_IJNS7_ILi128EEENS7_ILi160EEENS7_ILi192EEEEEELi192ENS_12float_e4m3_tEfNS_4arch4Sm90ELb1ELb0ELb1ELb0ELb1ELb0ELb0ELb1ELb1ELb1ELb1ELb0EEENS1_21CollectiveEpilogueFwdINS6_IJSA_SC_SB_EEES9_NS_10bfloat16_tESG_Li256ELb0ELb1ELb1ELb1EEENS1_19SingleTileSchedulerILb0ELb1ELb1ELi128EEEEEEEEEvNT_6ParamsE:
        .type           _ZN7cutlass13device_kernelIN5flash11enable_sm90INS1_16FlashAttnFwdSm90INS1_25CollectiveMainloopFwdSm90ILi2EN4cute5tupleIJNS5_1CILi1EEES8_S8_EEENS6_IJNS7_ILi128EEENS7_ILi160EEENS7_ILi192EEEEEELi192ENS_12float_e4m3_tEfNS_4arch4Sm90ELb1ELb0ELb1ELb0ELb1ELb0ELb0ELb1ELb1ELb1ELb1ELb0EEENS1_21CollectiveEpilogueFwdINS6_IJSA_SC_SB_EEES9_NS_10bfloat16_tESG_Li256ELb0ELb1ELb1ELb1EEENS1_19SingleTileSchedulerILb0ELb1ELb1ELi128EEEEEEEEEvNT_6ParamsE,@function
        .size           _ZN7cutlass13device_kernelIN5flash11enable_sm90INS1_16FlashAttnFwdSm90INS1_25CollectiveMainloopFwdSm90ILi2EN4cute5tupleIJNS5_1CILi1EEES8_S8_EEENS6_IJNS7_ILi128EEENS7_ILi160EEENS7_ILi192EEEEEELi192ENS_12float_e4m3_tEfNS_4arch4Sm90ELb1ELb0ELb1ELb0ELb1ELb0ELb0ELb1ELb1ELb1ELb1ELb0EEENS1_21CollectiveEpilogueFwdINS6_IJSA_SC_SB_EEES9_NS_10bfloat16_tESG_Li256ELb0ELb1ELb1ELb1EEENS1_19SingleTileSchedulerILb0ELb1ELb1ELi128EEEEEEEEEvNT_6ParamsE,(.L_x_60 - _ZN7cutlass13device_kernelIN5flash11enable_sm90INS1_16FlashAttnFwdSm90INS1_25CollectiveMainloopFwdSm90ILi2EN4cute5tupleIJNS5_1CILi1EEES8_S8_EEENS6_IJNS7_ILi128EEENS7_ILi160EEENS7_ILi192EEEEEELi192ENS_12float_e4m3_tEfNS_4arch4Sm90ELb1ELb0ELb1ELb0ELb1ELb0ELb0ELb1ELb1ELb1ELb1ELb0EEENS1_21CollectiveEpilogueFwdINS6_IJSA_SC_SB_EEES9_NS_10bfloat16_tESG_Li256ELb0ELb1ELb1ELb1EEENS1_19SingleTileSchedulerILb0ELb1ELb1ELi128EEEEEEEEEvNT_6ParamsE)
        .other          _ZN7cutlass13device_kernelIN5flash11enable_sm90INS1_16FlashAttnFwdSm90INS1_25CollectiveMainloopFwdSm90ILi2EN4cute5tupleIJNS5_1CILi1EEES8_S8_EEENS6_IJNS7_ILi128EEENS7_ILi160EEENS7_ILi192EEEEEELi192ENS_12float_e4m3_tEfNS_4arch4Sm90ELb1ELb0ELb1ELb0ELb1ELb0ELb0ELb1ELb1ELb1ELb1ELb0EEENS1_21CollectiveEpilogueFwdINS6_IJSA_SC_SB_EEES9_NS_10bfloat16_tESG_Li256ELb0ELb1ELb1ELb1EEENS1_19SingleTileSchedulerILb0ELb1ELb1ELi128EEEEEEEEEvNT_6ParamsE,@"STO_CUDA_ENTRY STV_DEFAULT"
_ZN7cutlass13device_kernelIN5flash11enable_sm90INS1_16FlashAttnFwdSm90INS1_25CollectiveMainloopFwdSm90ILi2EN4cute5tupleIJNS5_1CILi1EEES8_S8_EEENS6_IJNS7_ILi128EEENS7_ILi160EEENS7_ILi192EEEEEELi192ENS_12float_e4m3_tEfNS_4arch4Sm90ELb1ELb0ELb1ELb0ELb1ELb0ELb0ELb1ELb1ELb1ELb1ELb0EEENS1_21CollectiveEpilogueFwdINS6_IJSA_SC_SB_EEES9_NS_10bfloat16_tESG_Li256ELb0ELb1ELb1ELb1EEENS1_19SingleTileSchedulerILb0ELb1ELb1ELi128EEEEEEEEEvNT_6ParamsE:
[----:B------:R-:W-:Y:S01]  /*0000*/  LDC R1, c[0x0][0x37c] ;  /* 0x0000df00ff017b82 */ /* 0x000fe20000000800 */
[----:B------:R-:W-:Y:S05]  /*0010*/  EXIT ;  /* 0x000000000000794d */ /* 0x000fea0003800000 */
.L_x_15:
        /* <DEDUP_REMOVED lines=14> */
.L_x_60:


//--------------------- .text._ZN7cutlass13device_kernelIN5flash11enable_sm90INS1_16FlashAttnFwdSm90INS1_25CollectiveMainloopFwdSm90ILi2EN4cute5tupleIJNS5_1CILi1EEES8_S8_EEENS6_IJNS7_ILi128EEENS7_ILi160EEENS7_ILi192EEEEEELi192ENS_12float_e4m3_tEfNS_4arch4Sm90ELb1ELb0ELb1ELb1ELb1ELb0ELb0ELb1ELb1ELb1ELb1ELb0EEENS1_21CollectiveEpilogueFwdINS6_IJSA_SC_SB_EEES9_NS_10bfloat16_tESG_Li256ELb1ELb1ELb1ELb1EEENS1_36VarlenDynamicPersistentTileSchedulerILi128ELi160ELi256ELi128ELb1ELb1ELb1ELb1ELb1ELb1EEEEEEEEEvNT_6ParamsE --------------------------
	.section	.text._ZN7cutlass13device_kernelIN5flash11enable_sm90INS1_16FlashAttnFwdSm90INS1_25CollectiveMainloopFwdSm90ILi2EN4cute5tupleIJNS5_1CILi1EEES8_S8_EEENS6_IJNS7_ILi128EEENS7_ILi160EEENS7_ILi192EEEEEELi192ENS_12float_e4m3_tEfNS_4arch4Sm90ELb1ELb0ELb1ELb1ELb1ELb0ELb0ELb1ELb1ELb1ELb1ELb0EEENS1_21CollectiveEpilogueFwdINS6_IJSA_SC_SB_EEES9_NS_10bfloat16_tESG_Li256ELb1ELb1ELb1ELb1EEENS1_36VarlenDynamicPersistentTileSchedulerILi128ELi160ELi256ELi128ELb1ELb1ELb1ELb1ELb1ELb1EEEEEEEEEvNT_6ParamsE,"ax",@progbits
	.align	128
.text._ZN7cutlass13device_kernelIN5flash11enable_sm90INS1_16FlashAttnFwdSm90INS1_25CollectiveMainloopFwdSm90ILi2EN4cute5tupleIJNS5_1CILi1EEES8_S8_EEENS6_IJNS7_ILi128EEENS7_ILi160EEENS7_ILi192EEEEEELi192ENS_12float_e4m3_tEfNS_4arch4Sm90ELb1ELb0ELb1ELb1ELb1ELb0ELb0ELb1ELb1ELb1ELb1ELb0EEENS1_21CollectiveEpilogueFwdINS6_IJSA_SC_SB_EEES9_NS_10bfloat16_tESG_Li256ELb1ELb1ELb1ELb1EEENS1_36VarlenDynamicPersistentTileSchedulerILi128ELi160ELi256ELi128ELb1ELb1ELb1ELb1ELb1ELb1EEEEEEEEEvNT_6ParamsE:
        .type           _ZN7cutlass13device_kernelIN5flash11enable_sm90INS1_16FlashAttnFwdSm90INS1_25CollectiveMainloopFwdSm90ILi2EN4cute5tupleIJNS5_1CILi1EEES8_S8_EEENS6_IJNS7_ILi128EEENS7_ILi160EEENS7_ILi192EEEEEELi192ENS_12float_e4m3_tEfNS_4arch4Sm90ELb1ELb0ELb1ELb1ELb1ELb0ELb0ELb1ELb1ELb1ELb1ELb0EEENS1_21CollectiveEpilogueFwdINS6_IJSA_SC_SB_EEES9_NS_10bfloat16_tESG_Li256ELb1ELb1ELb1ELb1EEENS1_36VarlenDynamicPersistentTileSchedulerILi128ELi160ELi256ELi128ELb1ELb1ELb1ELb1ELb1ELb1EEEEEEEEEvNT_6ParamsE,@function
        .size           _ZN7cutlass13device_kernelIN5flash11enable_sm90INS1_16FlashAttnFwdSm90INS1_25CollectiveMainloopFwdSm90ILi2EN4cute5tupleIJNS5_1CILi1EEES8_S8_EEENS6_IJNS7_ILi128EEENS7_ILi160EEENS7_ILi192EEEEEELi192ENS_12float_e4m3_tEfNS_4arch4Sm90ELb1ELb0ELb1ELb1ELb1ELb0ELb0ELb1ELb1ELb1ELb1ELb0EEENS1_21CollectiveEpilogueFwdINS6_IJSA_SC_SB_EEES9_NS_10bfloat16_tESG_Li256ELb1ELb1ELb1ELb1EEENS1_36VarlenDynamicPersistentTileSchedulerILi128ELi160ELi256ELi128ELb1ELb1ELb1ELb1ELb1ELb1EEEEEEEEEvNT_6ParamsE,(.L_x_61 - _ZN7cutlass13device_kernelIN5flash11enable_sm90INS1_16FlashAttnFwdSm90INS1_25CollectiveMainloopFwdSm90ILi2EN4cute5tupleIJNS5_1CILi1EEES8_S8_EEENS6_IJNS7_ILi128EEENS7_ILi160EEENS7_ILi192EEEEEELi192ENS_12float_e4m3_tEfNS_4arch4Sm90ELb1ELb0ELb1ELb1ELb1ELb0ELb0ELb1ELb1ELb1ELb1ELb0EEENS1_21CollectiveEpilogueFwdINS6_IJSA_SC_SB_EEES9_NS_10bfloat16_tESG_Li256ELb1ELb1ELb1ELb1EEENS1_36VarlenDynamicPersistentTileSchedulerILi128ELi160ELi256ELi128ELb1ELb1ELb1ELb1ELb1ELb1EEEEEEEEEvNT_6ParamsE)
        .other          _ZN7cutlass13device_kernelIN5flash11enable_sm90INS1_16FlashAttnFwdSm90INS1_25CollectiveMainloopFwdSm90ILi2EN4cute5tupleIJNS5_1CILi1EEES8_S8_EEENS6_IJNS7_ILi128EEENS7_ILi160EEENS7_ILi192EEEEEELi192ENS_12float_e4m3_tEfNS_4arch4Sm90ELb1ELb0ELb1ELb1ELb1ELb0ELb0ELb1ELb1ELb1ELb1ELb0EEENS1_21CollectiveEpilogueFwdINS6_IJSA_SC_SB_EEES9_NS_10bfloat16_tESG_Li256ELb1ELb1ELb1ELb1EEENS1_36VarlenDynamicPersistentTileSchedulerILi128ELi160ELi256ELi128ELb1ELb1ELb1ELb1ELb1ELb1EEEEEEEEEvNT_6ParamsE,@"STO_CUDA_ENTRY STV_DEFAULT"
_ZN7cutlass13device_kernelIN5flash11enable_sm90INS1_16FlashAttnFwdSm90INS1_25CollectiveMainloopFwdSm90ILi2EN4cute5tupleIJNS5_1CILi1EEES8_S8_EEENS6_IJNS7_ILi128EEENS7_ILi160EEENS7_ILi192EEEEEELi192ENS_12float_e4m3_tEfNS_4arch4Sm90ELb1ELb0ELb1ELb1ELb1ELb0ELb0ELb1ELb1ELb1ELb1ELb0EEENS1_21CollectiveEpilogueFwdINS6_IJSA_SC_SB_EEES9_NS_10bfloat16_tESG_Li256ELb1ELb1ELb1ELb1EEENS1_36VarlenDynamicPersistentTileSchedulerILi128ELi160ELi256ELi128ELb1ELb1ELb1ELb1ELb1ELb1EEEEEEEEEvNT_6ParamsE:
[----:B------:R-:W-:Y:S01]  /*0000*/  LDC R1, c[0x0][0x37c] ;  /* 0x0000df00ff017b82 */ /* 0x000fe20000000800 */
[----:B------:R-:W-:Y:S05]  /*0010*/  EXIT ;  /* 0x000000000000794d */ /* 0x000fea0003800000 */
.L_x_16:
        /* <DEDUP_REMOVED lines=14> */
.L_x_61:


//--------------------- .text._ZN7cutlass13device_kernelIN5flash11enable_sm90INS1_16FlashAttnFwdSm90INS1_25CollectiveMainloopFwdSm90ILi2EN4cute5tupleIJNS5_1CILi1EEES8_S8_EEENS6_IJNS7_ILi128EEENS7_ILi160EEENS7_ILi192EEEEEELi192ENS_12float_e4m3_tEfNS_4arch4Sm90ELb1ELb0ELb1ELb1ELb1ELb1ELb0ELb1ELb1ELb1ELb1ELb0EEENS1_21CollectiveEpilogueFwdINS6_IJSA_SC_SB_EEES9_NS_10bfloat16_tESG_Li256ELb1ELb1ELb1ELb1EEENS1_36VarlenDynamicPersistentTileSchedulerILi128ELi160ELi256ELi128ELb1ELb1ELb1ELb1ELb1ELb1EEEEEEEEEvNT_6ParamsE --------------------------
	.section	.text._ZN7cutlass13device_kernelIN5flash11enable_sm90INS1_16FlashAttnFwdSm90INS1_25CollectiveMainloopFwdSm90ILi2EN4cute5tupleIJNS5_1CILi1EEES8_S8_EEENS6_IJNS7_ILi128EEENS7_ILi160EEENS7_ILi192EEEEEELi192ENS_12float_e4m3_tEfNS_4arch4Sm90ELb1ELb0ELb1ELb1ELb1ELb1ELb0ELb1ELb1ELb1ELb1ELb0EEENS1_21CollectiveEpilogueFwdINS6_IJSA_SC_SB_EEES9_NS_10bfloat16_tESG_Li256ELb1ELb1ELb1ELb1EEENS1_36VarlenDynamicPersistentTileSchedulerILi128ELi160ELi256ELi128ELb1ELb1ELb1ELb1ELb1ELb1EEEEEEEEEvNT_6ParamsE,"ax",@progbits
	.align	128
.text._ZN7cutlass13device_kernelIN5flash11enable_sm90INS1_16FlashAttnFwdSm90INS1_25CollectiveMainloopFwdSm90ILi2EN4cute5tupleIJNS5_1CILi1EEES8_S8_EEENS6_IJNS7_ILi128EEENS7_ILi160EEENS7_ILi192EEEEEELi192ENS_12float_e4m3_tEfNS_4arch4Sm90ELb1ELb0ELb1ELb1ELb1ELb1ELb0ELb1ELb1ELb1ELb1ELb0EEENS1_21CollectiveEpilogueFwdINS6_IJSA_SC_SB_EEES9_NS_10bfloat16_tESG_Li256ELb1ELb1ELb1ELb1EEENS1_36VarlenDynamicPersistentTileSchedulerILi128ELi160ELi256ELi128ELb1ELb1ELb1ELb1ELb1ELb1EEEEEEEEEvNT_6ParamsE:
        .type           _ZN7cutlass13device_kernelIN5flash11enable_sm90INS1_16FlashAttnFwdSm90INS1_25CollectiveMainloopFwdSm90ILi2EN4cute5tupleIJNS5_1CILi1EEES8_S8_EEENS6_IJNS7_ILi128EEENS7_ILi160EEENS7_ILi192EEEEEELi192ENS_12float_e4m3_tEfNS_4arch4Sm90ELb1ELb0ELb1ELb1ELb1ELb1ELb0ELb1ELb1ELb1ELb1ELb0EEENS1_21CollectiveEpilogueFwdINS6_IJSA_SC_SB_EEES9_NS_10bfloat16_tESG_Li256ELb1ELb1ELb1ELb1EEENS1_36VarlenDynamicPersistentTileSchedulerILi128ELi160ELi256ELi128ELb1ELb1ELb1ELb1ELb1ELb1EEEEEEEEEvNT_6ParamsE,@function
        .size           _ZN7cutlass13device_kernelIN5flash11enable_sm90INS1_16FlashAttnFwdSm90INS1_25CollectiveMainloopFwdSm90ILi2EN4cute5tupleIJNS5_1CILi1EEES8_S8_EEENS6_IJNS7_ILi128EEENS7_ILi160EEENS7_ILi192EEEEEELi192ENS_12float_e4m3_tEfNS_4arch4Sm90ELb1ELb0ELb1ELb1ELb1ELb1ELb0ELb1ELb1ELb1ELb1ELb0EEENS1_21CollectiveEpilogueFwdINS6_IJSA_SC_SB_EEES9_NS_10bfloat16_tESG_Li256ELb1ELb1ELb1ELb1EEENS1_36VarlenDynamicPersistentTileSchedulerILi128ELi160ELi256ELi128ELb1ELb1ELb1ELb1ELb1ELb1EEEEEEEEEvNT_6ParamsE,(.L_x_62 - _ZN7cutlass13device_kernelIN5flash11enable_sm90INS1_16FlashAttnFwdSm90INS1_25CollectiveMainloopFwdSm90ILi2EN4cute5tupleIJNS5_1CILi1EEES8_S8_EEENS6_IJNS7_ILi128EEENS7_ILi160EEENS7_ILi192EEEEEELi192ENS_12float_e4m3_tEfNS_4arch4Sm90ELb1ELb0ELb1ELb1ELb1ELb1ELb0ELb1ELb1ELb1ELb1ELb0EEENS1_21CollectiveEpilogueFwdINS6_IJSA_SC_SB_EEES9_NS_10bfloat16_tESG_Li256ELb1ELb1ELb1ELb1EEENS1_36VarlenDynamicPersistentTileSchedulerILi128ELi160ELi256ELi128ELb1ELb1ELb1ELb1ELb1ELb1EEEEEEEEEvNT_6ParamsE)
        .other          _ZN7cutlass13device_kernelIN5flash11enable_sm90INS1_16FlashAttnFwdSm90INS1_25CollectiveMainloopFwdSm90ILi2EN4cute5tupleIJNS5_1CILi1EEES8_S8_EEENS6_IJNS7_ILi128EEENS7_ILi160EEENS7_ILi192EEEEEELi192ENS_12float_e4m3_tEfNS_4arch4Sm90ELb1ELb0ELb1ELb1ELb1ELb1ELb0ELb1ELb1ELb1ELb1ELb0EEENS1_21CollectiveEpilogueFwdINS6_IJSA_SC_SB_EEES9_NS_10bfloat16_tESG_Li256ELb1ELb1ELb1ELb1EEENS1_36VarlenDynamicPersistentTileSchedulerILi128ELi160ELi256ELi128ELb1ELb1ELb1ELb1ELb1ELb1EEEEEEEEEvNT_6ParamsE,@"STO_CUDA_ENTRY STV_DEFAULT"
_ZN7cutlass13device_kernelIN5flash11enable_sm90INS1_16FlashAttnFwdSm90INS1_25CollectiveMainloopFwdSm90ILi2EN4cute5tupleIJNS5_1CILi1EEES8_S8_EEENS6_IJNS7_ILi128EEENS7_ILi160EEENS7_ILi192EEEEEELi192ENS_12float_e4m3_tEfNS_4arch4Sm90ELb1ELb0ELb1ELb1ELb1ELb1ELb0ELb1ELb1ELb1ELb1ELb0EEENS1_21CollectiveEpilogueFwdINS6_IJSA_SC_SB_EEES9_NS_10bfloat16_tESG_Li256ELb1ELb1ELb1ELb1EEENS1_36VarlenDynamicPersistentTileSchedulerILi128ELi160ELi256ELi128ELb1ELb1ELb1ELb1ELb1ELb1EEEEEEEEEvNT_6ParamsE:
[----:B------:R-:W-:Y:S01]  /*0000*/  LDC R1, c[0x0][0x37c] ;  /* 0x0000df00ff017b82 */ /* 0x000fe20000000800 */
[----:B------:R-:W-:Y:S05]  /*0010*/  EXIT ;  /* 0x000000000000794d */ /* 0x000fea0003800000 */
.L_x_17:
        /* <DEDUP_REMOVED lines=14> */
.L_x_62:


//--------------------- .text._ZN7cutlass13device_kernelIN5flash11enable_sm90INS1_16FlashAttnFwdSm90INS1_25CollectiveMainloopFwdSm90ILi2EN4cute5tupleIJNS5_1CILi1EEES8_S8_EEENS6_IJNS7_ILi128EEENS7_ILi160EEESA_EEELi128ENS_12float_e4m3_tEfNS_4arch4Sm90ELb0ELb0ELb1ELb0ELb1ELb0ELb0ELb1ELb1ELb1ELb1ELb0EEENS1_21CollectiveEpilogueFwdINS6_IJSA_SA_SB_EEES9_NS_10bfloat16_tESF_Li256ELb0ELb1ELb1ELb1EEENS1_19SingleTileSchedulerILb0ELb1ELb1ELi128EEEEEEEEEvNT_6ParamsE --------------------------
	.section	.text._ZN7cutlass13device_kernelIN5flash11enable_sm90INS1_16FlashAttnFwdSm90INS1_25CollectiveMainloopFwdSm90ILi2EN4cute5tupleIJNS5_1CILi1EEES8_S8_EEENS6_IJNS7_ILi128EEENS7_ILi160EEESA_EEELi128ENS_12float_e4m3_tEfNS_4arch4Sm90ELb0ELb0ELb1ELb0ELb1ELb0ELb0ELb1ELb1ELb1ELb1ELb0EEENS1_21CollectiveEpilogueFwdINS6_IJSA_SA_SB_EEES9_NS_10bfloat16_tESF_Li256ELb0ELb1ELb1ELb1EEENS1_19SingleTileSchedulerILb0ELb1ELb1ELi128EEEEEEEEEvNT_6ParamsE,"ax",@progbits
	.align	128
.text._ZN7cutlass13device_kernelIN5flash11enable_sm90INS1_16FlashAttnFwdSm90INS1_25CollectiveMainloopFwdSm90ILi2EN4cute5tupleIJNS5_1CILi1EEES8_S8_EEENS6_IJNS7_ILi128EEENS7_ILi160EEESA_EEELi128ENS_12float_e4m3_tEfNS_4arch4Sm90ELb0ELb0ELb1ELb0ELb1ELb0ELb0ELb1ELb1ELb1ELb1ELb0EEENS1_21CollectiveEpilogueFwdINS6_IJSA_SA_SB_EEES9_NS_10bfloat16_tESF_Li256ELb0ELb1ELb1ELb1EEENS1_19SingleTileSchedulerILb0ELb1ELb1ELi128EEEEEEEEEvNT_6ParamsE:
        .type           _ZN7cutlass13device_kernelIN5flash11enable_sm90INS1_16FlashAttnFwdSm90INS1_25CollectiveMainloopFwdSm90ILi2EN4cute5tupleIJNS5_1CILi1EEES8_S8_EEENS6_IJNS7_ILi128EEENS7_ILi160EEESA_EEELi128ENS_12float_e4m3_tEfNS_4arch4Sm90ELb0ELb0ELb1ELb0ELb1ELb0ELb0ELb1ELb1ELb1ELb1ELb0EEENS1_21CollectiveEpilogueFwdINS6_IJSA_SA_SB_EEES9_NS_10bfloat16_tESF_Li256ELb0ELb1ELb1ELb1EEENS1_19SingleTileSchedulerILb0ELb1ELb1ELi128EEEEEEEEEvNT_6ParamsE,@function
        .size           _ZN7cutlass13device_kernelIN5flash11enable_sm90INS1_16FlashAttnFwdSm90INS1_25CollectiveMainloopFwdSm90ILi2EN4cute5tupleIJNS5_1CILi1EEES8_S8_EEENS6_IJNS7_ILi128EEENS7_ILi160EEESA_EEELi128ENS_12float_e4m3_tEfNS_4arch4Sm90ELb0ELb0ELb1ELb0ELb1ELb0ELb0ELb1ELb1ELb1ELb1ELb0EEENS1_21CollectiveEpilogueFwdINS6_IJSA_SA_SB_EEES9_NS_10bfloat16_tESF_Li256ELb0ELb1ELb1ELb1EEENS1_19SingleTileSchedulerILb0ELb1ELb1ELi128EEEEEEEEEvNT_6ParamsE,(.L_x_63 - _ZN7cutlass13device_kernelIN5flash11enable_sm90INS1_16FlashAttnFwdSm90INS1_25CollectiveMainloopFwdSm90ILi2EN4cute5tupleIJNS5_1CILi1EEES8_S8_EEENS6_IJNS7_ILi128EEENS7_ILi160EEESA_EEELi128ENS_12float_e4m3_tEfNS_4arch4Sm90ELb0ELb0ELb1ELb0ELb1ELb0ELb0ELb1ELb1ELb1ELb1ELb0EEENS1_21CollectiveEpilogueFwdINS6_IJSA_SA_SB_EEES9_NS_10bfloat16_tESF_Li256ELb0ELb1ELb1ELb1EEENS1_19SingleTileSchedulerILb0ELb1ELb1ELi128EEEEEEEEEvNT_6ParamsE)
        .other          _ZN7cutlass13device_kernelIN5flash11enable_sm90INS1_16FlashAttnFwdSm90INS1_25CollectiveMainloopFwdSm90ILi2EN4cute5tupleIJNS5_1CILi1EEES8_S8_EEENS6_IJNS7_ILi128EEENS7_ILi160EEESA_EEELi128ENS_12float_e4m3_tEfNS_4arch4Sm90ELb0ELb0ELb1ELb0ELb1ELb0ELb0ELb1ELb1ELb1ELb1ELb0EEENS1_21CollectiveEpilogueFwdINS6_IJSA_SA_SB_EEES9_NS_10bfloat16_tESF_Li256ELb0ELb1ELb1ELb1EEENS1_19SingleTileSchedulerILb0ELb1ELb1ELi128EEEEEEEEEvNT_6ParamsE,@"STO_CUDA_ENTRY STV_DEFAULT"
_ZN7cutlass13device_kernelIN5flash11enable_sm90INS1_16FlashAttnFwdSm90INS1_25CollectiveMainloopFwdSm90ILi2EN4cute5tupleIJNS5_1CILi1EEES8_S8_EEENS6_IJNS7_ILi128EEENS7_ILi160EEESA_EEELi128ENS_12float_e4m3_tEfNS_4arch4Sm90ELb0ELb0ELb1ELb0ELb1ELb0ELb0ELb1ELb1ELb1ELb1ELb0EEENS1_21CollectiveEpilogueFwdINS6_IJSA_SA_SB_EEES9_NS_10bfloat16_tESF_Li256ELb0ELb1ELb1ELb1EEENS1_19SingleTileSchedulerILb0ELb1ELb1ELi128EEEEEEEEEvNT_6ParamsE:
[----:B------:R-:W-:Y:S01]  /*0000*/  LDC R1, c[0x0][0x37c] ;  /* 0x0000df00ff017b82 */ /* 0x000fe20000000800 */
[----:B------:R-:W-:Y:S05]  /*0010*/  EXIT ;  /* 0x000000000000794d */ /* 0x000fea0003800000 */
.L_x_18:
        /* <DEDUP_REMOVED lines=14> */
.L_x_63:


//--------------------- .text._ZN7cutlass13device_kernelIN5flash11enable_sm90INS1_16FlashAttnFwdSm90INS1_25CollectiveMainloopFwdSm90ILi2EN4cute5tupleIJNS5_1CILi1EEES8_S8_EEENS6_IJNS7_ILi128EEENS7_ILi160EEESA_EEELi128ENS_12float_e4m3_tEfNS_4arch4Sm90ELb0ELb0ELb1ELb1ELb1ELb0ELb0ELb1ELb1ELb1ELb1ELb0EEENS1_21CollectiveEpilogueFwdINS6_IJSA_SA_SB_EEES9_NS_10bfloat16_tESF_Li256ELb1ELb1ELb1ELb1EEENS1_36VarlenDynamicPersistentTileSchedulerILi128ELi160ELi256ELi128ELb1ELb1ELb1ELb0ELb1ELb1EEEEEEEEEvNT_6ParamsE --------------------------
	.section	.text._ZN7cutlass13device_kernelIN5flash11enable_sm90INS1_16FlashAttnFwdSm90INS1_25CollectiveMainloopFwdSm90ILi2EN4cute5tupleIJNS5_1CILi1EEES8_S8_EEENS6_IJNS7_ILi128EEENS7_ILi160EEESA_EEELi128ENS_12float_e4m3_tEfNS_4arch4Sm90ELb0ELb0ELb1ELb1ELb1ELb0ELb0ELb1ELb1ELb1ELb1ELb0EEENS1_21CollectiveEpilogueFwdINS6_IJSA_SA_SB_EEES9_NS_10bfloat16_tESF_Li256ELb1ELb1ELb1ELb1EEENS1_36VarlenDynamicPersistentTileSchedulerILi128ELi160ELi256ELi128ELb1ELb1ELb1ELb0ELb1ELb1EEEEEEEEEvNT_6ParamsE,"ax",@progbits
	.align	128
.text._ZN7cutlass13device_kernelIN5flash11enable_sm90INS1_16FlashAttnFwdSm90INS1_25CollectiveMainloopFwdSm90ILi2EN4cute5tupleIJNS5_1CILi1EEES8_S8_EEENS6_IJNS7_ILi128EEENS7_ILi160EEESA_EEELi128ENS_12float_e4m3_tEfNS_4arch4Sm90ELb0ELb0ELb1ELb1ELb1ELb0ELb0ELb1ELb1ELb1ELb1ELb0EEENS1_21CollectiveEpilogueFwdINS6_IJSA_SA_SB_EEES9_NS_10bfloat16_tESF_Li256ELb1ELb1ELb1ELb1EEENS1_36VarlenDynamicPersistentTileSchedulerILi128ELi160ELi256ELi128ELb1ELb1ELb1ELb0ELb1ELb1EEEEEEEEEvNT_6ParamsE:
        .type           _ZN7cutlass13device_kernelIN5flash11enable_sm90INS1_16FlashAttnFwdSm90INS1_25CollectiveMainloopFwdSm90ILi2EN4cute5tupleIJNS5_1CILi1EEES8_S8_EEENS6_IJNS7_ILi128EEENS7_ILi160EEESA_EEELi128ENS_12float_e4m3_tEfNS_4arch4Sm90ELb0ELb0ELb1ELb1ELb1ELb0ELb0ELb1ELb1ELb1ELb1ELb0EEENS1_21CollectiveEpilogueFwdINS6_IJSA_SA_SB_EEES9_NS_10bfloat16_tESF_Li256ELb1ELb1ELb1ELb1EEENS1_36VarlenDynamicPersistentTileSchedulerILi128ELi160ELi256ELi128ELb1ELb1ELb1ELb0ELb1ELb1EEEEEEEEEvNT_6ParamsE,@function
        .size           _ZN7cutlass13device_kernelIN5flash11enable_sm90INS1_16FlashAttnFwdSm90INS1_25CollectiveMainloopFwdSm90ILi2EN4cute5tupleIJNS5_1CILi1EEES8_S8_EEENS6_IJNS7_ILi128EEENS7_ILi160EEESA_EEELi128ENS_12float_e4m3_tEfNS_4arch4Sm90ELb0ELb0ELb1ELb1ELb1ELb0ELb0ELb1ELb1ELb1ELb1ELb0EEENS1_21CollectiveEpilogueFwdINS6_IJSA_SA_SB_EEES9_NS_10bfloat16_tESF_Li256ELb1ELb1ELb1ELb1EEENS1_36VarlenDynamicPersistentTileSchedulerILi128ELi160ELi256ELi128ELb1ELb1ELb1ELb0ELb1ELb1EEEEEEEEEvNT_6ParamsE,(.L_x_64 - _ZN7cutlass13device_kernelIN5flash11enable_sm90INS1_16FlashAttnFwdSm90INS1_25CollectiveMainloopFwdSm90ILi2EN4cute5tupleIJNS5_1CILi1EEES8_S8_EEENS6_IJNS7_ILi128EEENS7_ILi160EEESA_EEELi128ENS_12float_e4m3_tEfNS_4arch4Sm90ELb0ELb0ELb1ELb1ELb1ELb0ELb0ELb1ELb1ELb1ELb1ELb0EEENS1_21CollectiveEpilogueFwdINS6_IJSA_SA_SB_EEES9_NS_10bfloat16_tESF_Li256ELb1ELb1ELb1ELb1EEENS1_36VarlenDynamicPersistentTileSchedulerILi128ELi160ELi256ELi128ELb1ELb1ELb1ELb0ELb1ELb1EEEEEEEEEvNT_6ParamsE)
        .other          _ZN7cutlass13device_kernelIN5flash11enable_sm90INS1_16FlashAttnFwdSm90INS1_25CollectiveMainloopFwdSm90ILi2EN4cute5tupleIJNS5_1CILi1EEES8_S8_EEENS6_IJNS7_ILi128EEENS7_ILi160EEESA_EEELi128ENS_12float_e4m3_tEfNS_4arch4Sm90ELb0ELb0ELb1ELb1ELb1ELb0ELb0ELb1ELb1ELb1ELb1ELb0EEENS1_21CollectiveEpilogueFwdINS6_IJSA_SA_SB_EEES9_NS_10bfloat16_tESF_Li256ELb1ELb1ELb1ELb1EEENS1_36VarlenDynamicPersistentTileSchedulerILi128ELi160ELi256ELi128ELb1ELb1ELb1ELb0ELb1ELb1EEEEEEEEEvNT_6ParamsE,@"STO_CUDA_ENTRY STV_DEFAULT"
_ZN7cutlass13device_kernelIN5flash11enable_sm90INS1_16FlashAttnFwdSm90INS1_25CollectiveMainloopFwdSm90ILi2EN4cute5tupleIJNS5_1CILi1EEES8_S8_EEENS6_IJNS7_ILi128EEENS7_ILi160EEESA_EEELi128ENS_12float_e4m3_tEfNS_4arch4Sm90ELb0ELb0ELb1ELb1ELb1ELb0ELb0ELb1ELb1ELb1ELb1ELb0EEENS1_21CollectiveEpilogueFwdINS6_IJSA_SA_SB_EEES9_NS_10bfloat16_tESF_Li256ELb1ELb1ELb1ELb1EEENS1_36VarlenDynamicPersistentTileSchedulerILi128ELi160ELi256ELi128ELb1ELb1ELb1ELb0ELb1ELb1EEEEEEEEEvNT_6ParamsE:
[----:B------:R-:W-:Y:S01]  /*0000*/  LDC R1, c[0x0][0x37c] ;  /* 0x0000df00ff017b82 */ /* 0x000fe20000000800 */
[----:B------:R-:W-:Y:S05]  /*0010*/  EXIT ;  /* 0x000000000000794d */ /* 0x000fea0003800000 */
.L_x_19:
        /* <DEDUP_REMOVED lines=14> */
.L_x_64:


//--------------------- .text._ZN7cutlass13device_kernelIN5flash11enable_sm90INS1_16FlashAttnFwdSm90INS1_25CollectiveMainloopFwdSm90ILi2EN4cute5tupleIJNS5_1CILi1EEES8_S8_EEENS6_IJNS7_ILi128EEENS7_ILi160EEESA_EEELi128ENS_12float_e4m3_tEfNS_4arch4Sm90ELb0ELb0ELb1ELb1ELb1ELb1ELb0ELb1ELb1ELb1ELb1ELb0EEENS1_21CollectiveEpilogueFwdINS6_IJSA_SA_SB_EEES9_NS_10bfloat16_tESF_Li256ELb1ELb1ELb1ELb1EEENS1_36VarlenDynamicPersistentTileSchedulerILi128ELi160ELi256ELi128ELb1ELb1ELb1ELb0ELb1ELb1EEEEEEEEEvNT_6ParamsE --------------------------
	.section	.text._ZN7cutlass13device_kernelIN5flash11enable_sm90INS1_16FlashAttnFwdSm90INS1_25CollectiveMainloopFwdSm90ILi2EN4cute5tupleIJNS5_1CILi1EEES8_S8_EEENS6_IJNS7_ILi128EEENS7_ILi160EEESA_EEELi128ENS_12float_e4m3_tEfNS_4arch4Sm90ELb0ELb0ELb1ELb1ELb1ELb1ELb0ELb1ELb1ELb1ELb1ELb0EEENS1_21CollectiveEpilogueFwdINS6_IJSA_SA_SB_EEES9_NS_10bfloat16_tESF_Li256ELb1ELb1ELb1ELb1EEENS1_36VarlenDynamicPersistentTileSchedulerILi128ELi160ELi256ELi128ELb1ELb1ELb1ELb0ELb1ELb1EEEEEEEEEvNT_6ParamsE,"ax",@progbits
	.align	128
.text._ZN7cutlass13device_kernelIN5flash11enable_sm90INS1_16FlashAttnFwdSm90INS1_25CollectiveMainloopFwdSm90ILi2EN4cute5tupleIJNS5_1CILi1EEES8_S8_EEENS6_IJNS7_ILi128EEENS7_ILi160EEESA_EEELi128ENS_12float_e4m3_tEfNS_4arch4Sm90ELb0ELb0ELb1ELb1ELb1ELb1ELb0ELb1ELb1ELb1ELb1ELb0EEENS1_21CollectiveEpilogueFwdINS6_IJSA_SA_SB_EEES9_NS_10bfloat16_tESF_Li256ELb1ELb1ELb1ELb1EEENS1_36VarlenDynamicPersistentTileSchedulerILi128ELi160ELi256ELi128ELb1ELb1ELb1ELb0ELb1ELb1EEEEEEEEEvNT_6ParamsE:
        .type           _ZN7cutlass13device_kernelIN5flash11enable_sm90INS1_16FlashAttnFwdSm90INS1_25CollectiveMainloopFwdSm90ILi2EN4cute5tupleIJNS5_1CILi1EEES8_S8_EEENS6_IJNS7_ILi128EEENS7_ILi160EEESA_EEELi128ENS_12float_e4m3_tEfNS_4arch4Sm90ELb0ELb0ELb1ELb1ELb1ELb1ELb0ELb1ELb1ELb1ELb1ELb0EEENS1_21CollectiveEpilogueFwdINS6_IJSA_SA_SB_EEES9_NS_10bfloat16_tESF_Li256ELb1ELb1ELb1ELb1EEENS1_36VarlenDynamicPersistentTileSchedulerILi128ELi160ELi256ELi128ELb1ELb1ELb1ELb0ELb1ELb1EEEEEEEEEvNT_6ParamsE,@function
        .size           _ZN7cutlass13device_kernelIN5flash11enable_sm90INS1_16FlashAttnFwdSm90INS1_25CollectiveMainloopFwdSm90ILi2EN4cute5tupleIJNS5_1CILi1EEES8_S8_EEENS6_IJNS7_ILi128EEENS7_ILi160EEESA_EEELi128ENS_12float_e4m3_tEfNS_4arch4Sm90ELb0ELb0ELb1ELb1ELb1ELb1ELb0ELb1ELb1ELb1ELb1ELb0EEENS1_21CollectiveEpilogueFwdINS6_IJSA_SA_SB_EEES9_NS_10bfloat16_tESF_Li256ELb1ELb1ELb1ELb1EEENS1_36VarlenDynamicPersistentTileSchedulerILi128ELi160ELi256ELi128ELb1ELb1ELb1ELb0ELb1ELb1EEEEEEEEEvNT_6ParamsE,(.L_x_65 - _ZN7cutlass13device_kernelIN5flash11enable_sm90INS1_16FlashAttnFwdSm90INS1_25CollectiveMainloopFwdSm90ILi2EN4cute5tupleIJNS5_1CILi1EEES8_S8_EEENS6_IJNS7_ILi128EEENS7_ILi160EEESA_EEELi128ENS_12float_e4m3_tEfNS_4arch4Sm90ELb0ELb0ELb1ELb1ELb1ELb1ELb0ELb1ELb1ELb1ELb1ELb0EEENS1_21CollectiveEpilogueFwdINS6_IJSA_SA_SB_EEES9_NS_10bfloat16_tESF_Li256ELb1ELb1ELb1ELb1EEENS1_36VarlenDynamicPersistentTileSchedulerILi128ELi160ELi256ELi128ELb1ELb1ELb1ELb0ELb1ELb1EEEEEEEEEvNT_6ParamsE)
        .other          _ZN7cutlass13device_kernelIN5flash11enable_sm90INS1_16FlashAttnFwdSm90INS1_25CollectiveMainloopFwdSm90ILi2EN4cute5tupleIJNS5_1CILi1EEES8_S8_EEENS6_IJNS7_ILi128EEENS7_ILi160EEESA_EEELi128ENS_12float_e4m3_tEfNS_4arch4Sm90ELb0ELb0ELb1ELb1ELb1ELb1ELb0ELb1ELb1ELb1ELb1ELb0EEENS1_21CollectiveEpilogueFwdINS6_IJSA_SA_SB_EEES9_NS_10bfloat16_tESF_Li256ELb1ELb1ELb1ELb1EEENS1_36VarlenDynamicPersistentTileSchedulerILi128ELi160ELi256ELi128ELb1ELb1ELb1ELb0ELb1ELb1EEEEEEEEEvNT_6ParamsE,@"STO_CUDA_ENTRY STV_DEFAULT"
_ZN7cutlass13device_kernelIN5flash11enable_sm90INS1_16FlashAttnFwdSm90INS1_25CollectiveMainloopFwdSm90ILi2EN4cute5tupleIJNS5_1CILi1EEES8_S8_EEENS6_IJNS7_ILi128EEENS7_ILi160EEESA_EEELi128ENS_12float_e4m3_tEfNS_4arch4Sm90ELb0ELb0ELb1ELb1ELb1ELb1ELb0ELb1ELb1ELb1ELb1ELb0EEENS1_21CollectiveEpilogueFwdINS6_IJSA_SA_SB_EEES9_NS_10bfloat16_tESF_Li256ELb1ELb1ELb1ELb1EEENS1_36VarlenDynamicPersistentTileSchedulerILi128ELi160ELi256ELi128ELb1ELb1ELb1ELb0ELb1ELb1EEEEEEEEEvNT_6ParamsE:
[----:B------:R-:W-:Y:S01]  /*0000*/  LDC R1, c[0x0][0x37c] ;  /* 0x0000df00ff017b82 */ /* 0x000fe20000000800 */
[----:B------:R-:W-:Y:S05]  /*0010*/  EXIT ;  /* 0x000000000000794d */ /* 0x000fea0003800000 */
.L_x_20:
        /* <DEDUP_REMOVED lines=14> */
.L_x_65:


//--------------------- .text._ZN7cutlass13device_kernelIN5flash11enable_sm90INS1_16FlashAttnFwdSm90INS1_25CollectiveMainloopFwdSm90ILi2EN4cute5tupleIJNS5_1CILi1EEES8_S8_EEENS6_IJNS7_ILi128EEENS7_ILi160EEESA_EEELi128ENS_12float_e4m3_tEfNS_4arch4Sm90ELb0ELb1ELb1ELb0ELb1ELb0ELb0ELb1ELb1ELb1ELb1ELb0EEENS1_21CollectiveEpilogueFwdINS6_IJSA_SA_SB_EEES9_NS_10bfloat16_tESF_Li256ELb0ELb1ELb1ELb1EEENS1_19SingleTileSchedulerILb0ELb1ELb1ELi128EEEEEEEEEvNT_6ParamsE --------------------------
	.section	.text._ZN7cutlass13device_kernelIN5flash11enable_sm90INS1_16FlashAttnFwdSm90INS1_25CollectiveMainloopFwdSm90ILi2EN4cute5tupleIJNS5_1CILi1EEES8_S8_EEENS6_IJNS7_ILi128EEENS7_ILi160EEESA_EEELi128ENS_12float_e4m3_tEfNS_4arch4Sm90ELb0ELb1ELb1ELb0ELb1ELb0ELb0ELb1ELb1ELb1ELb1ELb0EEENS1_21CollectiveEpilogueFwdINS6_IJSA_SA_SB_EEES9_NS_10bfloat16_tESF_Li256ELb0ELb1ELb1ELb1EEENS1_19SingleTileSchedulerILb0ELb1ELb1ELi128EEEEEEEEEvNT_6ParamsE,"ax",@progbits
	.align	128
.text._ZN7cutlass13device_kernelIN5flash11enable_sm90INS1_16FlashAttnFwdSm90INS1_25CollectiveMainloopFwdSm90ILi2EN4cute5tupleIJNS5_1CILi1EEES8_S8_EEENS6_IJNS7_ILi128EEENS7_ILi160EEESA_EEELi128ENS_12float_e4m3_tEfNS_4arch4Sm90ELb0ELb1ELb1ELb0ELb1ELb0ELb0ELb1ELb1ELb1ELb1ELb0EEENS1_21CollectiveEpilogueFwdINS6_IJSA_SA_SB_EEES9_NS_10bfloat16_tESF_Li256ELb0ELb1ELb1ELb1EEENS1_19SingleTileSchedulerILb0ELb1ELb1ELi128EEEEEEEEEvNT_6ParamsE:
        .type           _ZN7cutlass13device_kernelIN5flash11enable_sm90INS1_16FlashAttnFwdSm90INS1_25CollectiveMainloopFwdSm90ILi2EN4cute5tupleIJNS5_1CILi1EEES8_S8_EEENS6_IJNS7_ILi128EEENS7_ILi160EEESA_EEELi128ENS_12float_e4m3_tEfNS_4arch4Sm90ELb0ELb1ELb1ELb0ELb1ELb0ELb0ELb1ELb1ELb1ELb1ELb0EEENS1_21CollectiveEpilogueFwdINS6_IJSA_SA_SB_EEES9_NS_10bfloat16_tESF_Li256ELb0ELb1ELb1ELb1EEENS1_19SingleTileSchedulerILb0ELb1ELb1ELi128EEEEEEEEEvNT_6ParamsE,@function
        .size           _ZN7cutlass13device_kernelIN5flash11enable_sm90INS1_16FlashAttnFwdSm90INS1_25CollectiveMainloopFwdSm90ILi2EN4cute5tupleIJNS5_1CILi1EEES8_S8_EEENS6_IJNS7_ILi128EEENS7_ILi160EEESA_EEELi128ENS_12float_e4m3_tEfNS_4arch4Sm90ELb0ELb1ELb1ELb0ELb1ELb0ELb0ELb1ELb1ELb1ELb1ELb0EEENS1_21CollectiveEpilogueFwdINS6_IJSA_SA_SB_EEES9_NS_10bfloat16_tESF_Li256ELb0ELb1ELb1ELb1EEENS1_19SingleTileSchedulerILb0ELb1ELb1ELi128EEEEEEEEEvNT_6ParamsE,(.L_x_66 - _ZN7cutlass13device_kernelIN5flash11enable_sm90INS1_16FlashAttnFwdSm90INS1_25CollectiveMainloopFwdSm90ILi2EN4cute5tupleIJNS5_1CILi1EEES8_S8_EEENS6_IJNS7_ILi128EEENS7_ILi160EEESA_EEELi128ENS_12float_e4m3_tEfNS_4arch4Sm90ELb0ELb1ELb1ELb0ELb1ELb0ELb0ELb1ELb1ELb1ELb1ELb0EEENS1_21CollectiveEpilogueFwdINS6_IJSA_SA_SB_EEES9_NS_10bfloat16_tESF_Li256ELb0ELb1ELb1ELb1EEENS1_19SingleTileSchedulerILb0ELb1ELb1ELi128EEEEEEEEEvNT_6ParamsE)
        .other          _ZN7cutlass13device_kernelIN5flash11enable_sm90INS1_16FlashAttnFwdSm90INS1_25CollectiveMainloopFwdSm90ILi2EN4cute5tupleIJNS5_1CILi1EEES8_S8_EEENS6_IJNS7_ILi128EEENS7_ILi160EEESA_EEELi128ENS_12float_e4m3_tEfNS_4arch4Sm90ELb0ELb1ELb1ELb0ELb1ELb0ELb0ELb1ELb1ELb1ELb1ELb0EEENS1_21CollectiveEpilogueFwdINS6_IJSA_SA_SB_EEES9_NS_10bfloat16_tESF_Li256ELb0ELb1ELb1ELb1EEENS1_19SingleTileSchedulerILb0ELb1ELb1ELi128EEEEEEEEEvNT_6ParamsE,@"STO_CUDA_ENTRY STV_DEFAULT"
_ZN7cutlass13device_kernelIN5flash11enable_sm90INS1_16FlashAttnFwdSm90INS1_25CollectiveMainloopFwdSm90ILi2EN4cute5tupleIJNS5_1CILi1EEES8_S8_EEENS6_IJNS7_ILi128EEENS7_ILi160EEESA_EEELi128ENS_12float_e4m3_tEfNS_4arch4Sm90ELb0ELb1ELb1ELb0ELb1ELb0ELb0ELb1ELb1ELb1ELb1ELb0EEENS1_21CollectiveEpilogueFwdINS6_IJSA_SA_SB_EEES9_NS_10bfloat16_tESF_Li256ELb0ELb1ELb1ELb1EEENS1_19SingleTileSchedulerILb0ELb1ELb1ELi128EEEEEEEEEvNT_6ParamsE:
[----:B------:R-:W-:Y:S01]  /*0000*/  LDC R1, c[0x0][0x37c] ;  /* 0x0000df00ff017b82 */ /* 0x000fe20000000800 */
[----:B------:R-:W-:Y:S05]  /*0010*/  EXIT ;  /* 0x000000000000794d */ /* 0x000fea0003800000 */
.L_x_21:
        /* <DEDUP_REMOVED lines=14> */
.L_x_66:


//--------------------- .text._ZN7cutlass13device_kernelIN5flash11enable_sm90INS1_16FlashAttnFwdSm90INS1_25CollectiveMainloopFwdSm90ILi2EN4cute5tupleIJNS5_1CILi1EEES8_S8_EEENS6_IJNS7_ILi128EEENS7_ILi160EEESA_EEELi128ENS_12float_e4m3_tEfNS_4arch4Sm90ELb0ELb1ELb1ELb1ELb1ELb0ELb0ELb1ELb1ELb1ELb1ELb0EEENS1_21CollectiveEpilogueFwdINS6_IJSA_SA_SB_EEES9_NS_10bfloat16_tESF_Li256ELb1ELb1ELb1ELb1EEENS1_36VarlenDynamicPersistentTileSchedulerILi128ELi160ELi256ELi128ELb1ELb1ELb1ELb1ELb0ELb1EEEEEEEEEvNT_6ParamsE --------------------------
	.section	.text._ZN7cutlass13device_kernelIN5flash11enable_sm90INS1_16FlashAttnFwdSm90INS1_25CollectiveMainloopFwdSm90ILi2EN4cute5tupleIJNS5_1CILi1EEES8_S8_EEENS6_IJNS7_ILi128EEENS7_ILi160EEESA_EEELi128ENS_12float_e4m3_tEfNS_4arch4Sm90ELb0ELb1ELb1ELb1ELb1ELb0ELb0ELb1ELb1ELb1ELb1ELb0EEENS1_21CollectiveEpilogueFwdINS6_IJSA_SA_SB_EEES9_NS_10bfloat16_tESF_Li256ELb1ELb1ELb1ELb1EEENS1_36VarlenDynamicPersistentTileSchedulerILi128ELi160ELi256ELi128ELb1ELb1ELb1ELb1ELb0ELb1EEEEEEEEEvNT_6ParamsE,"ax",@progbits
	.align	128
.text._ZN7cutlass13device_kernelIN5flash11enable_sm90INS1_16FlashAttnFwdSm90INS1_25CollectiveMainloopFwdSm90ILi2EN4cute5tupleIJNS5_1CILi1EEES8_S8_EEENS6_IJNS7_ILi128EEENS7_ILi160EEESA_EEELi128ENS_12float_e4m3_tEfNS_4arch4Sm90ELb0ELb1ELb1ELb1ELb1ELb0ELb0ELb1ELb1ELb1ELb1ELb0EEENS1_21CollectiveEpilogueFwdINS6_IJSA_SA_SB_EEES9_NS_10bfloat16_tESF_Li256ELb1ELb1ELb1ELb1EEENS1_36VarlenDynamicPersistentTileSchedulerILi128ELi160ELi256ELi128ELb1ELb1ELb1ELb1ELb0ELb1EEEEEEEEEvNT_6ParamsE:
        .type           _ZN7cutlass13device_kernelIN5flash11enable_sm90INS1_16FlashAttnFwdSm90INS1_25CollectiveMainloopFwdSm90ILi2EN4cute5tupleIJNS5_1CILi1EEES8_S8_EEENS6_IJNS7_ILi128EEENS7_ILi160EEESA_EEELi128ENS_12float_e4m3_tEfNS_4arch4Sm90ELb0ELb1ELb1ELb1ELb1ELb0ELb0ELb1ELb1ELb1ELb1ELb0EEENS1_21CollectiveEpilogueFwdINS6_IJSA_SA_SB_EEES9_NS_10bfloat16_tESF_Li256ELb1ELb1ELb1ELb1EEENS1_36VarlenDynamicPersistentTileSchedulerILi128ELi160ELi256ELi128ELb1ELb1ELb1ELb1ELb0ELb1EEEEEEEEEvNT_6ParamsE,@function
        .size           _ZN7cutlass13device_kernelIN5flash11enable_sm90INS1_16FlashAttnFwdSm90INS1_25CollectiveMainloopFwdSm90ILi2EN4cute5tupleIJNS5_1CILi1EEES8_S8_EEENS6_IJNS7_ILi128EEENS7_ILi160EEESA_EEELi128ENS_12float_e4m3_tEfNS_4arch4Sm90ELb0ELb1ELb1ELb1ELb1ELb0ELb0ELb1ELb1ELb1ELb1ELb0EEENS1_21CollectiveEpilogueFwdINS6_IJSA_SA_SB_EEES9_NS_10bfloat16_tESF_Li256ELb1ELb1ELb1ELb1EEENS1_36VarlenDynamicPersistentTileSchedulerILi128ELi160ELi256ELi128ELb1ELb1ELb1ELb1ELb0ELb1EEEEEEEEEvNT_6ParamsE,(.L_x_67 - _ZN7cutlass13device_kernelIN5flash11enable_sm90INS1_16FlashAttnFwdSm90INS1_25CollectiveMainloopFwdSm90ILi2EN4cute5tupleIJNS5_1CILi1EEES8_S8_EEENS6_IJNS7_ILi128EEENS7_ILi160EEESA_EEELi128ENS_12float_e4m3_tEfNS_4arch4Sm90ELb0ELb1ELb1ELb1ELb1ELb0ELb0ELb1ELb1ELb1ELb1ELb0EEENS1_21CollectiveEpilogueFwdINS6_IJSA_SA_SB_EEES9_NS_10bfloat16_tESF_Li256ELb1ELb1ELb1ELb1EEENS1_36VarlenDynamicPersistentTileSchedulerILi128ELi160ELi256ELi128ELb1ELb1ELb1ELb1ELb0ELb1EEEEEEEEEvNT_6ParamsE)
        .other          _ZN7cutlass13device_kernelIN5flash11enable_sm90INS1_16FlashAttnFwdSm90INS1_25CollectiveMainloopFwdSm90ILi2EN4cute5tupleIJNS5_1CILi1EEES8_S8_EEENS6_IJNS7_ILi128EEENS7_ILi160EEESA_EEELi128ENS_12float_e4m3_tEfNS_4arch4Sm90ELb0ELb1ELb1ELb1ELb1ELb0ELb0ELb1ELb1ELb1ELb1ELb0EEENS1_21CollectiveEpilogueFwdINS6_IJSA_SA_SB_EEES9_NS_10bfloat16_tESF_Li256ELb1ELb1ELb1ELb1EEENS1_36VarlenDynamicPersistentTileSchedulerILi128ELi160ELi256ELi128ELb1ELb1ELb1ELb1ELb0ELb1EEEEEEEEEvNT_6ParamsE,@"STO_CUDA_ENTRY STV_DEFAULT"
_ZN7cutlass13device_kernelIN5flash11enable_sm90INS1_16FlashAttnFwdSm90INS1_25CollectiveMainloopFwdSm90ILi2EN4cute5tupleIJNS5_1CILi1EEES8_S8_EEENS6_IJNS7_ILi128EEENS7_ILi160EEESA_EEELi128ENS_12float_e4m3_tEfNS_4arch4Sm90ELb0ELb1ELb1ELb1ELb1ELb0ELb0ELb1ELb1ELb1ELb1ELb0EEENS1_21CollectiveEpilogueFwdINS6_IJSA_SA_SB_EEES9_NS_10bfloat16_tESF_Li256ELb1ELb1ELb1ELb1EEENS1_36VarlenDynamicPersistentTileSchedulerILi128ELi160ELi256ELi128ELb1ELb1ELb1ELb1ELb0ELb1EEEEEEEEEvNT_6ParamsE:
[----:B------:R-:W-:Y:S01]  /*0000*/  LDC R1, c[0x0][0x37c] ;  /* 0x0000df00ff017b82 */ /* 0x000fe20000000800 */
[----:B------:R-:W-:Y:S05]  /*0010*/  EXIT ;  /* 0x000000000000794d */ /* 0x000fea0003800000 */
.L_x_22:
        /* <DEDUP_REMOVED lines=14> */
.L_x_67:


//--------------------- .text._ZN7cutlass13device_kernelIN5flash11enable_sm90INS1_16FlashAttnFwdSm90INS1_25CollectiveMainloopFwdSm90ILi2EN4cute5tupleIJNS5_1CILi1EEES8_S8_EEENS6_IJNS7_ILi128EEENS7_ILi160EEESA_EEELi128ENS_12float_e4m3_tEfNS_4arch4Sm90ELb0ELb1ELb1ELb1ELb1ELb1ELb0ELb1ELb1ELb1ELb1ELb0EEENS1_21CollectiveEpilogueFwdINS6_IJSA_SA_SB_EEES9_NS_10bfloat16_tESF_Li256ELb1ELb1ELb1ELb1EEENS1_36VarlenDynamicPersistentTileSchedulerILi128ELi160ELi256ELi128ELb1ELb1ELb1ELb1ELb0ELb1EEEEEEEEEvNT_6ParamsE --------------------------
	.section	.text._ZN7cutlass13device_kernelIN5flash11enable_sm90INS1_16FlashAttnFwdSm90INS1_25CollectiveMainloopFwdSm90ILi2EN4cute5tupleIJNS5_1CILi1EEES8_S8_EEENS6_IJNS7_ILi128EEENS7_ILi160EEESA_EEELi128ENS_12float_e4m3_tEfNS_4arch4Sm90ELb0ELb1ELb1ELb1ELb1ELb1ELb0ELb1ELb1ELb1ELb1ELb0EEENS1_21CollectiveEpilogueFwdINS6_IJSA_SA_SB_EEES9_NS_10bfloat16_tESF_Li256ELb1ELb1ELb1ELb1EEENS1_36VarlenDynamicPersistentTileSchedulerILi128ELi160ELi256ELi128ELb1ELb1ELb1ELb1ELb0ELb1EEEEEEEEEvNT_6ParamsE,"ax",@progbits
	.align	128
.text._ZN7cutlass13device_kernelIN5flash11enable_sm90INS1_16FlashAttnFwdSm90INS1_25CollectiveMainloopFwdSm90ILi2EN4cute5tupleIJNS5_1CILi1EEES8_S8_EEENS6_IJNS7_ILi128EEENS7_ILi160EEESA_EEELi128ENS_12float_e4m3_tEfNS_4arch4Sm90ELb0ELb1ELb1ELb1ELb1ELb1ELb0ELb1ELb1ELb1ELb1ELb0EEENS1_21CollectiveEpilogueFwdINS6_IJSA_SA_SB_EEES9_NS_10bfloat16_tESF_Li256ELb1ELb1ELb1ELb1EEENS1_36VarlenDynamicPersistentTileSchedulerILi128ELi160ELi256ELi128ELb1ELb1ELb1ELb1ELb0ELb1EEEEEEEEEvNT_6ParamsE:
        .type           _ZN7cutlass13device_kernelIN5flash11enable_sm90INS1_16FlashAttnFwdSm90INS1_25CollectiveMainloopFwdSm90ILi2EN4cute5tupleIJNS5_1CILi1EEES8_S8_EEENS6_IJNS7_ILi128EEENS7_ILi160EEESA_EEELi128ENS_12float_e4m3_tEfNS_4arch4Sm90ELb0ELb1ELb1ELb1ELb1ELb1ELb0ELb1ELb1ELb1ELb1ELb0EEENS1_21CollectiveEpilogueFwdINS6_IJSA_SA_SB_EEES9_NS_10bfloat16_tESF_Li256ELb1ELb1ELb1ELb1EEENS1_36VarlenDynamicPersistentTileSchedulerILi128ELi160ELi256ELi128ELb1ELb1ELb1ELb1ELb0ELb1EEEEEEEEEvNT_6ParamsE,@function
        .size           _ZN7cutlass13device_kernelIN5flash11enable_sm90INS1_16FlashAttnFwdSm90INS1_25CollectiveMainloopFwdSm90ILi2EN4cute5tupleIJNS5_1CILi1EEES8_S8_EEENS6_IJNS7_ILi128EEENS7_ILi160EEESA_EEELi128ENS_12float_e4m3_tEfNS_4arch4Sm90ELb0ELb1ELb1ELb1ELb1ELb1ELb0ELb1ELb1ELb1ELb1ELb0EEENS1_21CollectiveEpilogueFwdINS6_IJSA_SA_SB_EEES9_NS_10bfloat16_tESF_Li256ELb1ELb1ELb1ELb1EEENS1_36VarlenDynamicPersistentTileSchedulerILi128ELi160ELi256ELi128ELb1ELb1ELb1ELb1ELb0ELb1EEEEEEEEEvNT_6ParamsE,(.L_x_68 - _ZN7cutlass13device_kernelIN5flash11enable_sm90INS1_16FlashAttnFwdSm90INS1_25CollectiveMainloopFwdSm90ILi2EN4cute5tupleIJNS5_1CILi1EEES8_S8_EEENS6_IJNS7_ILi128EEENS7_ILi160EEESA_EEELi128ENS_12float_e4m3_tEfNS_4arch4Sm90ELb0ELb1ELb1ELb1ELb1ELb1ELb0ELb1ELb1ELb1ELb1ELb0EEENS1_21CollectiveEpilogueFwdINS6_IJSA_SA_SB_EEES9_NS_10bfloat16_tESF_Li256ELb1ELb1ELb1ELb1EEENS1_36VarlenDynamicPersistentTileSchedulerILi128ELi160ELi256ELi128ELb1ELb1ELb1ELb1ELb0ELb1EEEEEEEEEvNT_6ParamsE)
        .other          _ZN7cutlass13device_kernelIN5flash11enable_sm90INS1_16FlashAttnFwdSm90INS1_25CollectiveMainloopFwdSm90ILi2EN4cute5tupleIJNS5_1CILi1EEES8_S8_EEENS6_IJNS7_ILi128EEENS7_ILi160EEESA_EEELi128ENS_12float_e4m3_tEfNS_4arch4Sm90ELb0ELb1ELb1ELb1ELb1ELb1ELb0ELb1ELb1ELb1ELb1ELb0EEENS1_21CollectiveEpilogueFwdINS6_IJSA_SA_SB_EEES9_NS_10bfloat16_tESF_Li256ELb1ELb1ELb1ELb1EEENS1_36VarlenDynamicPersistentTileSchedulerILi128ELi160ELi256ELi128ELb1ELb1ELb1ELb1ELb0ELb1EEEEEEEEEvNT_6ParamsE,@"STO_CUDA_ENTRY STV_DEFAULT"
_ZN7cutlass13device_kernelIN5flash11enable_sm90INS1_16FlashAttnFwdSm90INS1_25CollectiveMainloopFwdSm90ILi2EN4cute5tupleIJNS5_1CILi1EEES8_S8_EEENS6_IJNS7_ILi128EEENS7_ILi160EEESA_EEELi128ENS_12float_e4m3_tEfNS_4arch4Sm90ELb0ELb1ELb1ELb1ELb1ELb1ELb0ELb1ELb1ELb1ELb1ELb0EEENS1_21CollectiveEpilogueFwdINS6_IJSA_SA_SB_EEES9_NS_10bfloat16_tESF_Li256ELb1ELb1ELb1ELb1EEENS1_36VarlenDynamicPersistentTileSchedulerILi128ELi160ELi256ELi128ELb1ELb1ELb1ELb1ELb0ELb1EEEEEEEEEvNT_6ParamsE:
[----:B------:R-:W-:Y:S01]  /*0000*/  LDC R1, c[0x0][0x37c] ;  /* 0x0000df00ff017b82 */ /* 0x000fe20000000800 */
[----:B------:R-:W-:Y:S05]  /*0010*/  EXIT ;  /* 0x000000000000794d */ /* 0x000fea0003800000 */
.L_x_23:
        /* <DEDUP_REMOVED lines=14> */
.L_x_68:


//--------------------- .text._ZN7cutlass13device_kernelIN5flash11enable_sm90INS1_16FlashAttnFwdSm90INS1_25CollectiveMainloopFwdSm90ILi2EN4cute5tupleIJNS5_1CILi1EEES8_S8_EEENS6_IJNS7_ILi128EEENS7_ILi160EEESA_EEELi128ENS_12float_e4m3_tEfNS_4arch4Sm90ELb1ELb0ELb1ELb0ELb1ELb0ELb0ELb1ELb1ELb1ELb1ELb0EEENS1_21CollectiveEpilogueFwdINS6_IJSA_SA_SB_EEES9_NS_10bfloat16_tESF_Li256ELb0ELb1ELb1ELb1EEENS1_19SingleTileSchedulerILb0ELb1ELb1ELi128EEEEEEEEEvNT_6ParamsE --------------------------
	.section	.text._ZN7cutlass13device_kernelIN5flash11enable_sm90INS1_16FlashAttnFwdSm90INS1_25CollectiveMainloopFwdSm90ILi2EN4cute5tupleIJNS5_1CILi1EEES8_S8_EEENS6_IJNS7_ILi128EEENS7_ILi160EEESA_EEELi128ENS_12float_e4m3_tEfNS_4arch4Sm90ELb1ELb0ELb1ELb0ELb1ELb0ELb0ELb1ELb1ELb1ELb1ELb0EEENS1_21CollectiveEpilogueFwdINS6_IJSA_SA_SB_EEES9_NS_10bfloat16_tESF_Li256ELb0ELb1ELb1ELb1EEENS1_19SingleTileSchedulerILb0ELb1ELb1ELi128EEEEEEEEEvNT_6ParamsE,"ax",@progbits
	.align	128
.text._ZN7cutlass13device_kernelIN5flash11enable_sm90INS1_16FlashAttnFwdSm90INS1_25CollectiveMainloopFwdSm90ILi2EN4cute5tupleIJNS5_1CILi1EEES8_S8_EEENS6_IJNS7_ILi128EEENS7_ILi160EEESA_EEELi128ENS_12float_e4m3_tEfNS_4arch4Sm90ELb1ELb0ELb1ELb0ELb1ELb0ELb0ELb1ELb1ELb1ELb1ELb0EEENS1_21CollectiveEpilogueFwdINS6_IJSA_SA_SB_EEES9_NS_10bfloat16_tESF_Li256ELb0ELb1ELb1ELb1EEENS1_19SingleTileSchedulerILb0ELb1ELb1ELi128EEEEEEEEEvNT_6ParamsE:
        .type           _ZN7cutlass13device_kernelIN5flash11enable_sm90INS1_16FlashAttnFwdSm90INS1_25CollectiveMainloopFwdSm90ILi2EN4cute5tupleIJNS5_1CILi1EEES8_S8_EEENS6_IJNS7_ILi128EEENS7_ILi160EEESA_EEELi128ENS_12float_e4m3_tEfNS_4arch4Sm90ELb1ELb0ELb1ELb0ELb1ELb0ELb0ELb1ELb1ELb1ELb1ELb0EEENS1_21CollectiveEpilogueFwdINS6_IJSA_SA_SB_EEES9_NS_10bfloat16_tESF_Li256ELb0ELb1ELb1ELb1EEENS1_19SingleTileSchedulerILb0ELb1ELb1ELi128EEEEEEEEEvNT_6ParamsE,@function
        .size           _ZN7cutlass13device_kernelIN5flash11enable_sm90INS1_16FlashAttnFwdSm90INS1_25CollectiveMainloopFwdSm90ILi2EN4cute5tupleIJNS5_1CILi1EEES8_S8_EEENS6_IJNS7_ILi128EEENS7_ILi160EEESA_EEELi128ENS_12float_e4m3_tEfNS_4arch4Sm90ELb1ELb0ELb1ELb0ELb1ELb0ELb0ELb1ELb1ELb1ELb1ELb0EEENS1_21CollectiveEpilogueFwdINS6_IJSA_SA_SB_EEES9_NS_10bfloat16_tESF_Li256ELb0ELb1ELb1ELb1EEENS1_19SingleTileSchedulerILb0ELb1ELb1ELi128EEEEEEEEEvNT_6ParamsE,(.L_x_69 - _ZN7cutlass13device_kernelIN5flash11enable_sm90INS1_16FlashAttnFwdSm90INS1_25CollectiveMainloopFwdSm90ILi2EN4cute5tupleIJNS5_1CILi1EEES8_S8_EEENS6_IJNS7_ILi128EEENS7_ILi160EEESA_EEELi128ENS_12float_e4m3_tEfNS_4arch4Sm90ELb1ELb0ELb1ELb0ELb1ELb0ELb0ELb1ELb1ELb1ELb1ELb0EEENS1_21CollectiveEpilogueFwdINS6_IJSA_SA_SB_EEES9_NS_10bfloat16_tESF_Li256ELb0ELb1ELb1ELb1EEENS1_19SingleTileSchedulerILb0ELb1ELb1ELi128EEEEEEEEEvNT_6ParamsE)
        .other          _ZN7cutlass13device_kernelIN5flash11enable_sm90INS1_16FlashAttnFwdSm90INS1_25CollectiveMainloopFwdSm90ILi2EN4cute5tupleIJNS5_1CILi1EEES8_S8_EEENS6_IJNS7_ILi128EEENS7_ILi160EEESA_EEELi128ENS_12float_e4m3_tEfNS_4arch4Sm90ELb1ELb0ELb1ELb0ELb1ELb0ELb0ELb1ELb1ELb1ELb1ELb0EEENS1_21CollectiveEpilogueFwdINS6_IJSA_SA_SB_EEES9_NS_10bfloat16_tESF_Li256ELb0ELb1ELb1ELb1EEENS1_19SingleTileSchedulerILb0ELb1ELb1ELi128EEEEEEEEEvNT_6ParamsE,@"STO_CUDA_ENTRY STV_DEFAULT"
_ZN7cutlass13device_kernelIN5flash11enable_sm90INS1_16FlashAttnFwdSm90INS1_25CollectiveMainloopFwdSm90ILi2EN4cute5tupleIJNS5_1CILi1EEES8_S8_EEENS6_IJNS7_ILi128EEENS7_ILi160EEESA_EEELi128ENS_12float_e4m3_tEfNS_4arch4Sm90ELb1ELb0ELb1ELb0ELb1ELb0ELb0ELb1ELb1ELb1ELb1ELb0EEENS1_21CollectiveEpilogueFwdINS6_IJSA_SA_SB_EEES9_NS_10bfloat16_tESF_Li256ELb0ELb1ELb1ELb1EEENS1_19SingleTileSchedulerILb0ELb1ELb1ELi128EEEEEEEEEvNT_6ParamsE:
[----:B------:R-:W-:Y:S01]  /*0000*/  LDC R1, c[0x0][0x37c] ;  /* 0x0000df00ff017b82 */ /* 0x000fe20000000800 */
[----:B------:R-:W-:Y:S05]  /*0010*/  EXIT ;  /* 0x000000000000794d */ /* 0x000fea0003800000 */
.L_x_24:
        /* <DEDUP_REMOVED lines=14> */
.L_x_69:


//--------------------- .text._ZN7cutlass13device_kernelIN5flash11enable_sm90INS1_16FlashAttnFwdSm90INS1_25CollectiveMainloopFwdSm90ILi2EN4cute5tupleIJNS5_1CILi1EEES8_S8_EEENS6_IJNS7_ILi128EEENS7_ILi160EEESA_EEELi128ENS_12float_e4m3_tEfNS_4arch4Sm90ELb1ELb0ELb1ELb1ELb1ELb0ELb0ELb1ELb1ELb1ELb1ELb0EEENS1_21CollectiveEpilogueFwdINS6_IJSA_SA_SB_EEES9_NS_10bfloat16_tESF_Li256ELb1ELb1ELb1ELb1EEENS1_36VarlenDynamicPersistentTileSchedulerILi128ELi160ELi256ELi128ELb1ELb1ELb1ELb1ELb1ELb1EEEEEEEEEvNT_6ParamsE --------------------------
	.section	.text._ZN7cutlass13device_kernelIN5flash11enable_sm90INS1_16FlashAttnFwdSm90INS1_25CollectiveMainloopFwdSm90ILi2EN4cute5tupleIJNS5_1CILi1EEES8_S8_EEENS6_IJNS7_ILi128EEENS7_ILi160EEESA_EEELi128ENS_12float_e4m3_tEfNS_4arch4Sm90ELb1ELb0ELb1ELb1ELb1ELb0ELb0ELb1ELb1ELb1ELb1ELb0EEENS1_21CollectiveEpilogueFwdINS6_IJSA_SA_SB_EEES9_NS_10bfloat16_tESF_Li256ELb1ELb1ELb1ELb1EEENS1_36VarlenDynamicPersistentTileSchedulerILi128ELi160ELi256ELi128ELb1ELb1ELb1ELb1ELb1ELb1EEEEEEEEEvNT_6ParamsE,"ax",@progbits
	.align	128
.text._ZN7cutlass13device_kernelIN5flash11enable_sm90INS1_16FlashAttnFwdSm90INS1_25CollectiveMainloopFwdSm90ILi2EN4cute5tupleIJNS5_1CILi1EEES8_S8_EEENS6_IJNS7_ILi128EEENS7_ILi160EEESA_EEELi128ENS_12float_e4m3_tEfNS_4arch4Sm90ELb1ELb0ELb1ELb1ELb1ELb0ELb0ELb1ELb1ELb1ELb1ELb0EEENS1_21CollectiveEpilogueFwdINS6_IJSA_SA_SB_EEES9_NS_10bfloat16_tESF_Li256ELb1ELb1ELb1ELb1EEENS1_36VarlenDynamicPersistentTileSchedulerILi128ELi160ELi256ELi128ELb1ELb1ELb1ELb1ELb1ELb1EEEEEEEEEvNT_6ParamsE:
        .type           _ZN7cutlass13device_kernelIN5flash11enable_sm90INS1_16FlashAttnFwdSm90INS1_25CollectiveMainloopFwdSm90ILi2EN4cute5tupleIJNS5_1CILi1EEES8_S8_EEENS6_IJNS7_ILi128EEENS7_ILi160EEESA_EEELi128ENS_12float_e4m3_tEfNS_4arch4Sm90ELb1ELb0ELb1ELb1ELb1ELb0ELb0ELb1ELb1ELb1ELb1ELb0EEENS1_21CollectiveEpilogueFwdINS6_IJSA_SA_SB_EEES9_NS_10bfloat16_tESF_Li256ELb1ELb1ELb1ELb1EEENS1_36VarlenDynamicPersistentTileSchedulerILi128ELi160ELi256ELi128ELb1ELb1ELb1ELb1ELb1ELb1EEEEEEEEEvNT_6ParamsE,@function
        .size           _ZN7cutlass13device_kernelIN5flash11enable_sm90INS1_16FlashAttnFwdSm90INS1_25CollectiveMainloopFwdSm90ILi2EN4cute5tupleIJNS5_1CILi1EEES8_S8_EEENS6_IJNS7_ILi128EEENS7_ILi160EEESA_EEELi128ENS_12float_e4m3_tEfNS_4arch4Sm90ELb1ELb0ELb1ELb1ELb1ELb0ELb0ELb1ELb1ELb1ELb1ELb0EEENS1_21CollectiveEpilogueFwdINS6_IJSA_SA_SB_EEES9_NS_10bfloat16_tESF_Li256ELb1ELb1ELb1ELb1EEENS1_36VarlenDynamicPersistentTileSchedulerILi128ELi160ELi256ELi128ELb1ELb1ELb1ELb1ELb1ELb1EEEEEEEEEvNT_6ParamsE,(.L_x_70 - _ZN7cutlass13device_kernelIN5flash11enable_sm90INS1_16FlashAttnFwdSm90INS1_25CollectiveMainloopFwdSm90ILi2EN4cute5tupleIJNS5_1CILi1EEES8_S8_EEENS6_IJNS7_ILi128EEENS7_ILi160EEESA_EEELi128ENS_12float_e4m3_tEfNS_4arch4Sm90ELb1ELb0ELb1ELb1ELb1ELb0ELb0ELb1ELb1ELb1ELb1ELb0EEENS1_21CollectiveEpilogueFwdINS6_IJSA_SA_SB_EEES9_NS_10bfloat16_tESF_Li256ELb1ELb1ELb1ELb1EEENS1_36VarlenDynamicPersistentTileSchedulerILi128ELi160ELi256ELi128ELb1ELb1ELb1ELb1ELb1ELb1EEEEEEEEEvNT_6ParamsE)
        .other          _ZN7cutlass13device_kernelIN5flash11enable_sm90INS1_16FlashAttnFwdSm90INS1_25CollectiveMainloopFwdSm90ILi2EN4cute5tupleIJNS5_1CILi1EEES8_S8_EEENS6_IJNS7_ILi128EEENS7_ILi160EEESA_EEELi128ENS_12float_e4m3_tEfNS_4arch4Sm90ELb1ELb0ELb1ELb1ELb1ELb0ELb0ELb1ELb1ELb1ELb1ELb0EEENS1_21CollectiveEpilogueFwdINS6_IJSA_SA_SB_EEES9_NS_10bfloat16_tESF_Li256ELb1ELb1ELb1ELb1EEENS1_36VarlenDynamicPersistentTileSchedulerILi128ELi160ELi256ELi128ELb1ELb1ELb1ELb1ELb1ELb1EEEEEEEEEvNT_6ParamsE,@"STO_CUDA_ENTRY STV_DEFAULT"
_ZN7cutlass13device_kernelIN5flash11enable_sm90INS1_16FlashAttnFwdSm90INS1_25CollectiveMainloopFwdSm90ILi2EN4cute5tupleIJNS5_1CILi1EEES8_S8_EEENS6_IJNS7_ILi128EEENS7_ILi160EEESA_EEELi128ENS_12float_e4m3_tEfNS_4arch4Sm90ELb1ELb0ELb1ELb1ELb1ELb0ELb0ELb1ELb1ELb1ELb1ELb0EEENS1_21CollectiveEpilogueFwdINS6_IJSA_SA_SB_EEES9_NS_10bfloat16_tESF_Li256ELb1ELb1ELb1ELb1EEENS1_36VarlenDynamicPersistentTileSchedulerILi128ELi160ELi256ELi128ELb1ELb1ELb1ELb1ELb1ELb1EEEEEEEEEvNT_6ParamsE:
[----:B------:R-:W-:Y:S01]  /*0000*/  LDC R1, c[0x0][0x37c] ;  /* 0x0000df00ff017b82 */ /* 0x000fe20000000800 */
[----:B------:R-:W-:Y:S05]  /*0010*/  EXIT ;  /* 0x000000000000794d */ /* 0x000fea0003800000 */
.L_x_25:
        /* <DEDUP_REMOVED lines=14> */
.L_x_70:


//--------------------- .text._ZN7cutlass13device_kernelIN5flash11enable_sm90INS1_16FlashAttnFwdSm90INS1_25CollectiveMainloopFwdSm90ILi2EN4cute5tupleIJNS5_1CILi1EEES8_S8_EEENS6_IJNS7_ILi128EEENS7_ILi160EEESA_EEELi128ENS_12float_e4m3_tEfNS_4arch4Sm90ELb1ELb0ELb1ELb1ELb1ELb1ELb0ELb1ELb1ELb1ELb1ELb0EEENS1_21CollectiveEpilogueFwdINS6_IJSA_SA_SB_EEES9_NS_10bfloat16_tESF_Li256ELb1ELb1ELb1ELb1EEENS1_36VarlenDynamicPersistentTileSchedulerILi128ELi160ELi256ELi128ELb1ELb1ELb1ELb1ELb1ELb1EEEEEEEEEvNT_6ParamsE --------------------------
	.section	.text._ZN7cutlass13device_kernelIN5flash11enable_sm90INS1_16FlashAttnFwdSm90INS1_25CollectiveMainloopFwdSm90ILi2EN4cute5tupleIJNS5_1CILi1EEES8_S8_EEENS6_IJNS7_ILi128EEENS7_ILi160EEESA_EEELi128ENS_12float_e4m3_tEfNS_4arch4Sm90ELb1ELb0ELb1ELb1ELb1ELb1ELb0ELb1ELb1ELb1ELb1ELb0EEENS1_21CollectiveEpilogueFwdINS6_IJSA_SA_SB_EEES9_NS_10bfloat16_tESF_Li256ELb1ELb1ELb1ELb1EEENS1_36VarlenDynamicPersistentTileSchedulerILi128ELi160ELi256ELi128ELb1ELb1ELb1ELb1ELb1ELb1EEEEEEEEEvNT_6ParamsE,"ax",@progbits
	.align	128
.text._ZN7cutlass13device_kernelIN5flash11enable_sm90INS1_16FlashAttnFwdSm90INS1_25CollectiveMainloopFwdSm90ILi2EN4cute5tupleIJNS5_1CILi1EEES8_S8_EEENS6_IJNS7_ILi128EEENS7_ILi160EEESA_EEELi128ENS_12float_e4m3_tEfNS_4arch4Sm90ELb1ELb0ELb1ELb1ELb1ELb1ELb0ELb1ELb1ELb1ELb1ELb0EEENS1_21CollectiveEpilogueFwdINS6_IJSA_SA_SB_EEES9_NS_10bfloat16_tESF_Li256ELb1ELb1ELb1ELb1EEENS1_36VarlenDynamicPersistentTileSchedulerILi128ELi160ELi256ELi128ELb1ELb1ELb1ELb1ELb1ELb1EEEEEEEEEvNT_6ParamsE:
        .type           _ZN7cutlass13device_kernelIN5flash11enable_sm90INS1_16FlashAttnFwdSm90INS1_25CollectiveMainloopFwdSm90ILi2EN4cute5tupleIJNS5_1CILi1EEES8_S8_EEENS6_IJNS7_ILi128EEENS7_ILi160EEESA_EEELi128ENS_12float_e4m3_tEfNS_4arch4Sm90ELb1ELb0ELb1ELb1ELb1ELb1ELb0ELb1ELb1ELb1ELb1ELb0EEENS1_21CollectiveEpilogueFwdINS6_IJSA_SA_SB_EEES9_NS_10bfloat16_tESF_Li256ELb1ELb1ELb1ELb1EEENS1_36VarlenDynamicPersistentTileSchedulerILi128ELi160ELi256ELi128ELb1ELb1ELb1ELb1ELb1ELb1EEEEEEEEEvNT_6ParamsE,@function
        .size           _ZN7cutlass13device_kernelIN5flash11enable_sm90INS1_16FlashAttnFwdSm90INS1_25CollectiveMainloopFwdSm90ILi2EN4cute5tupleIJNS5_1CILi1EEES8_S8_EEENS6_IJNS7_ILi128EEENS7_ILi160EEESA_EEELi128ENS_12float_e4m3_tEfNS_4arch4Sm90ELb1ELb0ELb1ELb1ELb1ELb1ELb0ELb1ELb1ELb1ELb1ELb0EEENS1_21CollectiveEpilogueFwdINS6_IJSA_SA_SB_EEES9_NS_10bfloat16_tESF_Li256ELb1ELb1ELb1ELb1EEENS1_36VarlenDynamicPersistentTileSchedulerILi128ELi160ELi256ELi128ELb1ELb1ELb1ELb1ELb1ELb1EEEEEEEEEvNT_6ParamsE,(.L_x_71 - _ZN7cutlass13device_kernelIN5flash11enable_sm90INS1_16FlashAttnFwdSm90INS1_25CollectiveMainloopFwdSm90ILi2EN4cute5tupleIJNS5_1CILi1EEES8_S8_EEENS6_IJNS7_ILi128EEENS7_ILi160EEESA_EEELi128ENS_12float_e4m3_tEfNS_4arch4Sm90ELb1ELb0ELb1ELb1ELb1ELb1ELb0ELb1ELb1ELb1ELb1ELb0EEENS1_21CollectiveEpilogueFwdINS6_IJSA_SA_SB_EEES9_NS_10bfloat16_tESF_Li256ELb1ELb1ELb1ELb1EEENS1_36VarlenDynamicPersistentTileSchedulerILi128ELi160ELi256ELi128ELb1ELb1ELb1ELb1ELb1ELb1EEEEEEEEEvNT_6ParamsE)
        .other          _ZN7cutlass13device_kernelIN5flash11enable_sm90INS1_16FlashAttnFwdSm90INS1_25CollectiveMainloopFwdSm90ILi2EN4cute5tupleIJNS5_1CILi1EEES8_S8_EEENS6_IJNS7_ILi128EEENS7_ILi160EEESA_EEELi128ENS_12float_e4m3_tEfNS_4arch4Sm90ELb1ELb0ELb1ELb1ELb1ELb1ELb0ELb1ELb1ELb1ELb1ELb0EEENS1_21CollectiveEpilogueFwdINS6_IJSA_SA_SB_EEES9_NS_10bfloat16_tESF_Li256ELb1ELb1ELb1ELb1EEENS1_36VarlenDynamicPersistentTileSchedulerILi128ELi160ELi256ELi128ELb1ELb1ELb1ELb1ELb1ELb1EEEEEEEEEvNT_6ParamsE,@"STO_CUDA_ENTRY STV_DEFAULT"
_ZN7cutlass13device_kernelIN5flash11enable_sm90INS1_16FlashAttnFwdSm90INS1_25CollectiveMainloopFwdSm90ILi2EN4cute5tupleIJNS5_1CILi1EEES8_S8_EEENS6_IJNS7_ILi128EEENS7_ILi160EEESA_EEELi128ENS_12float_e4m3_tEfNS_4arch4Sm90ELb1ELb0ELb1ELb1ELb1ELb1ELb0ELb1ELb1ELb1ELb1ELb0EEENS1_21CollectiveEpilogueFwdINS6_IJSA_SA_SB_EEES9_NS_10bfloat16_tESF_Li256ELb1ELb1ELb1ELb1EEENS1_36VarlenDynamicPersistentTileSchedulerILi128ELi160ELi256ELi128ELb1ELb1ELb1ELb1ELb1ELb1EEEEEEEEEvNT_6ParamsE:
[----:B------:R-:W-:Y:S01]  /*0000*/  LDC R1, c[0x0][0x37c] ;  /* 0x0000df00ff017b82 */ /* 0x000fe20000000800 */
[----:B------:R-:W-:Y:S05]  /*0010*/  EXIT ;  /* 0x000000000000794d */ /* 0x000fea0003800000 */
.L_x_26:
        /* <DEDUP_REMOVED lines=14> */
.L_x_71:


//--------------------- .text._ZN7cutlass13device_kernelIN5flash11enable_sm90INS1_16FlashAttnFwdSm90INS1_25CollectiveMainloopFwdSm90ILi2EN4cute5tupleIJNS5_1CILi1EEES8_S8_EEENS6_IJNS7_ILi192EEENS7_ILi128EEENS7_ILi96EEEEEELi96ENS_12float_e4m3_tEfNS_4arch4Sm90ELb0ELb0ELb1ELb0ELb1ELb0ELb0ELb1ELb1ELb1ELb1ELb0EEENS1_21CollectiveEpilogueFwdINS6_IJSA_SC_SB_EEES9_NS_10bfloat16_tESG_Li384ELb0ELb1ELb1ELb1EEENS1_19SingleTileSchedulerILb0ELb1ELb1ELi192EEEEEEEEEvNT_6ParamsE --------------------------
	.section	.text._ZN7cutlass13device_kernelIN5flash11enable_sm90INS1_16FlashAttnFwdSm90INS1_25CollectiveMainloopFwdSm90ILi2EN4cute5tupleIJNS5_1CILi1EEES8_S8_EEENS6_IJNS7_ILi192EEENS7_ILi128EEENS7_ILi96EEEEEELi96ENS_12float_e4m3_tEfNS_4arch4Sm90ELb0ELb0ELb1ELb0ELb1ELb0ELb0ELb1ELb1ELb1ELb1ELb0EEENS1_21CollectiveEpilogueFwdINS6_IJSA_SC_SB_EEES9_NS_10bfloat16_tESG_Li384ELb0ELb1ELb1ELb1EEENS1_19SingleTileSchedulerILb0ELb1ELb1ELi192EEEEEEEEEvNT_6ParamsE,"ax",@progbits
	.align	128
.text._ZN7cutlass13device_kernelIN5flash11enable_sm90INS1_16FlashAttnFwdSm90INS1_25CollectiveMainloopFwdSm90ILi2EN4cute5tupleIJNS5_1CILi1EEES8_S8_EEENS6_IJNS7_ILi192EEENS7_ILi128EEENS7_ILi96EEEEEELi96ENS_12float_e4m3_tEfNS_4arch4Sm90ELb0ELb0ELb1ELb0ELb1ELb0ELb0ELb1ELb1ELb1ELb1ELb0EEENS1_21CollectiveEpilogueFwdINS6_IJSA_SC_SB_EEES9_NS_10bfloat16_tESG_Li384ELb0ELb1ELb1ELb1EEENS1_19SingleTileSchedulerILb0ELb1ELb1ELi192EEEEEEEEEvNT_6ParamsE:
        .type           _ZN7cutlass13device_kernelIN5flash11enable_sm90INS1_16FlashAttnFwdSm90INS1_25CollectiveMainloopFwdSm90ILi2EN4cute5tupleIJNS5_1CILi1EEES8_S8_EEENS6_IJNS7_ILi192EEENS7_ILi128EEENS7_ILi96EEEEEELi96ENS_12float_e4m3_tEfNS_4arch4Sm90ELb0ELb0ELb1ELb0ELb1ELb0ELb0ELb1ELb1ELb1ELb1ELb0EEENS1_21CollectiveEpilogueFwdINS6_IJSA_SC_SB_EEES9_NS_10bfloat16_tESG_Li384ELb0ELb1ELb1ELb1EEENS1_19SingleTileSchedulerILb0ELb1ELb1ELi192EEEEEEEEEvNT_6ParamsE,@function
        .size           _ZN7cutlass13device_kernelIN5flash11enable_sm90INS1_16FlashAttnFwdSm90INS1_25CollectiveMainloopFwdSm90ILi2EN4cute5tupleIJNS5_1CILi1EEES8_S8_EEENS6_IJNS7_ILi192EEENS7_ILi128EEENS7_ILi96EEEEEELi96ENS_12float_e4m3_tEfNS_4arch4Sm90ELb0ELb0ELb1ELb0ELb1ELb0ELb0ELb1ELb1ELb1ELb1ELb0EEENS1_21CollectiveEpilogueFwdINS6_IJSA_SC_SB_EEES9_NS_10bfloat16_tESG_Li384ELb0ELb1ELb1ELb1EEENS1_19SingleTileSchedulerILb0ELb1ELb1ELi192EEEEEEEEEvNT_6ParamsE,(.L_x_72 - _ZN7cutlass13device_kernelIN5flash11enable_sm90INS1_16FlashAttnFwdSm90INS1_25CollectiveMainloopFwdSm90ILi2EN4cute5tupleIJNS5_1CILi1EEES8_S8_EEENS6_IJNS7_ILi192EEENS7_ILi128EEENS7_ILi96EEEEEELi96ENS_12float_e4m3_tEfNS_4arch4Sm90ELb0ELb0ELb1ELb0ELb1ELb0ELb0ELb1ELb1ELb1ELb1ELb0EEENS1_21CollectiveEpilogueFwdINS6_IJSA_SC_SB_EEES9_NS_10bfloat16_tESG_Li384ELb0ELb1ELb1ELb1EEENS1_19SingleTileSchedulerILb0ELb1ELb1ELi192EEEEEEEEEvNT_6ParamsE)
        .other          _ZN7cutlass13device_kernelIN5flash11enable_sm90INS1_16FlashAttnFwdSm90INS1_25CollectiveMainloopFwdSm90ILi2EN4cute5tupleIJNS5_1CILi1EEES8_S8_EEENS6_IJNS7_ILi192EEENS7_ILi128EEENS7_ILi96EEEEEELi96ENS_12float_e4m3_tEfNS_4arch4Sm90ELb0ELb0ELb1ELb0ELb1ELb0ELb0ELb1ELb1ELb1ELb1ELb0EEENS1_21CollectiveEpilogueFwdINS6_IJSA_SC_SB_EEES9_NS_10bfloat16_tESG_Li384ELb0ELb1ELb1ELb1EEENS1_19SingleTileSchedulerILb0ELb1ELb1ELi192EEEEEEEEEvNT_6ParamsE,@"STO_CUDA_ENTRY STV_DEFAULT"
_ZN7cutlass13device_kernelIN5flash11enable_sm90INS1_16FlashAttnFwdSm90INS1_25CollectiveMainloopFwdSm90ILi2EN4cute5tupleIJNS5_1CILi1EEES8_S8_EEENS6_IJNS7_ILi192EEENS7_ILi128EEENS7_ILi96EEEEEELi96ENS_12float_e4m3_tEfNS_4arch4Sm90ELb0ELb0ELb1ELb0ELb1ELb0ELb0ELb1ELb1ELb1ELb1ELb0EEENS1_21CollectiveEpilogueFwdINS6_IJSA_SC_SB_EEES9_NS_10bfloat16_tESG_Li384ELb0ELb1ELb1ELb1EEENS1_19SingleTileSchedulerILb0ELb1ELb1ELi192EEEEEEEEEvNT_6ParamsE:
[----:B------:R-:W-:Y:S01]  /*0000*/  LDC R1, c[0x0][0x37c] ;  /* 0x0000df00ff017b82 */ /* 0x000fe20000000800 */
[----:B------:R-:W-:Y:S05]  /*0010*/  EXIT ;  /* 0x000000000000794d */ /* 0x000fea0003800000 */
.L_x_27:
        /* <DEDUP_REMOVED lines=14> */
.L_x_72:


//--------------------- .text._ZN7cutlass13device_kernelIN5flash11enable_sm90INS1_16FlashAttnFwdSm90INS1_25CollectiveMainloopFwdSm90ILi2EN4cute5tupleIJNS5_1CILi1EEES8_S8_EEENS6_IJNS7_ILi192EEENS7_ILi128EEENS7_ILi96EEEEEELi96ENS_12float_e4m3_tEfNS_4arch4Sm90ELb0ELb0ELb1ELb1ELb1ELb0ELb0ELb1ELb1ELb1ELb1ELb0EEENS1_21CollectiveEpilogueFwdINS6_IJSA_SC_SB_EEES9_NS_10bfloat16_tESG_Li384ELb1ELb1ELb1ELb1EEENS1_36VarlenDynamicPersistentTileSchedulerILi192ELi128ELi384ELi128ELb1ELb1ELb1ELb0ELb1ELb1EEEEEEEEEvNT_6ParamsE --------------------------
	.section	.text._ZN7cutlass13device_kernelIN5flash11enable_sm90INS1_16FlashAttnFwdSm90INS1_25CollectiveMainloopFwdSm90ILi2EN4cute5tupleIJNS5_1CILi1EEES8_S8_EEENS6_IJNS7_ILi192EEENS7_ILi128EEENS7_ILi96EEEEEELi96ENS_12float_e4m3_tEfNS_4arch4Sm90ELb0ELb0ELb1ELb1ELb1ELb0ELb0ELb1ELb1ELb1ELb1ELb0EEENS1_21CollectiveEpilogueFwdINS6_IJSA_SC_SB_EEES9_NS_10bfloat16_tESG_Li384ELb1ELb1ELb1ELb1EEENS1_36VarlenDynamicPersistentTileSchedulerILi192ELi128ELi384ELi128ELb1ELb1ELb1ELb0ELb1ELb1EEEEEEEEEvNT_6ParamsE,"ax",@progbits
	.align	128
.text._ZN7cutlass13device_kernelIN5flash11enable_sm90INS1_16FlashAttnFwdSm90INS1_25CollectiveMainloopFwdSm90ILi2EN4cute5tupleIJNS5_1CILi1EEES8_S8_EEENS6_IJNS7_ILi192EEENS7_ILi128EEENS7_ILi96EEEEEELi96ENS_12float_e4m3_tEfNS_4arch4Sm90ELb0ELb0ELb1ELb1ELb1ELb0ELb0ELb1ELb1ELb1ELb1ELb0EEENS1_21CollectiveEpilogueFwdINS6_IJSA_SC_SB_EEES9_NS_10bfloat16_tESG_Li384ELb1ELb1ELb1ELb1EEENS1_36VarlenDynamicPersistentTileSchedulerILi192ELi128ELi384ELi128ELb1ELb1ELb1ELb0ELb1ELb1EEEEEEEEEvNT_6ParamsE:
        .type           _ZN7cutlass13device_kernelIN5flash11enable_sm90INS1_16FlashAttnFwdSm90INS1_25CollectiveMainloopFwdSm90ILi2EN4cute5tupleIJNS5_1CILi1EEES8_S8_EEENS6_IJNS7_ILi192EEENS7_ILi128EEENS7_ILi96EEEEEELi96ENS_12float_e4m3_tEfNS_4arch4Sm90ELb0ELb0ELb1ELb1ELb1ELb0ELb0ELb1ELb1ELb1ELb1ELb0EEENS1_21CollectiveEpilogueFwdINS6_IJSA_SC_SB_EEES9_NS_10bfloat16_tESG_Li384ELb1ELb1ELb1ELb1EEENS1_36VarlenDynamicPersistentTileSchedulerILi192ELi128ELi384ELi128ELb1ELb1ELb1ELb0ELb1ELb1EEEEEEEEEvNT_6ParamsE,@function
        .size           _ZN7cutlass13device_kernelIN5flash11enable_sm90INS1_16FlashAttnFwdSm90INS1_25CollectiveMainloopFwdSm90ILi2EN4cute5tupleIJNS5_1CILi1EEES8_S8_EEENS6_IJNS7_ILi192EEENS7_ILi128EEENS7_ILi96EEEEEELi96ENS_12float_e4m3_tEfNS_4arch4Sm90ELb0ELb0ELb1ELb1ELb1ELb0ELb0ELb1ELb1ELb1ELb1ELb0EEENS1_21CollectiveEpilogueFwdINS6_IJSA_SC_SB_EEES9_NS_10bfloat16_tESG_Li384ELb1ELb1ELb1ELb1EEENS1_36VarlenDynamicPersistentTileSchedulerILi192ELi128ELi384ELi128ELb1ELb1ELb1ELb0ELb1ELb1EEEEEEEEEvNT_6ParamsE,(.L_x_73 - _ZN7cutlass13device_kernelIN5flash11enable_sm90INS1_16FlashAttnFwdSm90INS1_25CollectiveMainloopFwdSm90ILi2EN4cute5tupleIJNS5_1CILi1EEES8_S8_EEENS6_IJNS7_ILi192EEENS7_ILi128EEENS7_ILi96EEEEEELi96ENS_12float_e4m3_tEfNS_4arch4Sm90ELb0ELb0ELb1ELb1ELb1ELb0ELb0ELb1ELb1ELb1ELb1ELb0EEENS1_21CollectiveEpilogueFwdINS6_IJSA_SC_SB_EEES9_NS_10bfloat16_tESG_Li384ELb1ELb1ELb1ELb1EEENS1_36VarlenDynamicPersistentTileSchedulerILi192ELi128ELi384ELi128ELb1ELb1ELb1ELb0ELb1ELb1EEEEEEEEEvNT_6ParamsE)
        .other          _ZN7cutlass13device_kernelIN5flash11enable_sm90INS1_16FlashAttnFwdSm90INS1_25CollectiveMainloopFwdSm90ILi2EN4cute5tupleIJNS5_1CILi1EEES8_S8_EEENS6_IJNS7_ILi192EEENS7_ILi128EEENS7_ILi96EEEEEELi96ENS_12float_e4m3_tEfNS_4arch4Sm90ELb0ELb0ELb1ELb1ELb1ELb0ELb0ELb1ELb1ELb1ELb1ELb0EEENS1_21CollectiveEpilogueFwdINS6_IJSA_SC_SB_EEES9_NS_10bfloat16_tESG_Li384ELb1ELb1ELb1ELb1EEENS1_36VarlenDynamicPersistentTileSchedulerILi192ELi128ELi384ELi128ELb1ELb1ELb1ELb0ELb1ELb1EEEEEEEEEvNT_6ParamsE,@"STO_CUDA_ENTRY STV_DEFAULT"
_ZN7cutlass13device_kernelIN5flash11enable_sm90INS1_16FlashAttnFwdSm90INS1_25CollectiveMainloopFwdSm90ILi2EN4cute5tupleIJNS5_1CILi1EEES8_S8_EEENS6_IJNS7_ILi192EEENS7_ILi128EEENS7_ILi96EEEEEELi96ENS_12float_e4m3_tEfNS_4arch4Sm90ELb0ELb0ELb1ELb1ELb1ELb0ELb0ELb1ELb1ELb1ELb1ELb0EEENS1_21CollectiveEpilogueFwdINS6_IJSA_SC_SB_EEES9_NS_10bfloat16_tESG_Li384ELb1ELb1ELb1ELb1EEENS1_36VarlenDynamicPersistentTileSchedulerILi192ELi128ELi384ELi128ELb1ELb1ELb1ELb0ELb1ELb1EEEEEEEEEvNT_6ParamsE:
[----:B------:R-:W-:Y:S01]  /*0000*/  LDC R1, c[0x0][0x37c] ;  /* 0x0000df00ff017b82 */ /* 0x000fe20000000800 */
[----:B------:R-:W-:Y:S05]  /*0010*/  EXIT ;  /* 0x000000000000794d */ /* 0x000fea0003800000 */
.L_x_28:
        /* <DEDUP_REMOVED lines=14> */
.L_x_73:


//--------------------- .text._ZN7cutlass13device_kernelIN5flash11enable_sm90INS1_16FlashAttnFwdSm90INS1_25CollectiveMainloopFwdSm90ILi2EN4cute5tupleIJNS5_1CILi1EEES8_S8_EEENS6_IJNS7_ILi192EEENS7_ILi128EEENS7_ILi96EEEEEELi96ENS_12float_e4m3_tEfNS_4arch4Sm90ELb0ELb0ELb1ELb1ELb1ELb1ELb0ELb1ELb1ELb1ELb1ELb0EEENS1_21CollectiveEpilogueFwdINS6_IJSA_SC_SB_EEES9_NS_10bfloat16_tESG_Li384ELb1ELb1ELb1ELb1EEENS1_36VarlenDynamicPersistentTileSchedulerILi192ELi128ELi384ELi128ELb1ELb1ELb1ELb0ELb1ELb1EEEEEEEEEvNT_6ParamsE --------------------------
	.section	.text._ZN7cutlass13device_kernelIN5flash11enable_sm90INS1_16FlashAttnFwdSm90INS1_25CollectiveMainloopFwdSm90ILi2EN4cute5tupleIJNS5_1CILi1EEES8_S8_EEENS6_IJNS7_ILi192EEENS7_ILi128EEENS7_ILi96EEEEEELi96ENS_12float_e4m3_tEfNS_4arch4Sm90ELb0ELb0ELb1ELb1ELb1ELb1ELb0ELb1ELb1ELb1ELb1ELb0EEENS1_21CollectiveEpilogueFwdINS6_IJSA_SC_SB_EEES9_NS_10bfloat16_tESG_Li384ELb1ELb1ELb1ELb1EEENS1_36VarlenDynamicPersistentTileSchedulerILi192ELi128ELi384ELi128ELb1ELb1ELb1ELb0ELb1ELb1EEEEEEEEEvNT_6ParamsE,"ax",@progbits
	.align	128
.text._ZN7cutlass13device_kernelIN5flash11enable_sm90INS1_16FlashAttnFwdSm90INS1_25CollectiveMainloopFwdSm90ILi2EN4cute5tupleIJNS5_1CILi1EEES8_S8_EEENS6_IJNS7_ILi192EEENS7_ILi128EEENS7_ILi96EEEEEELi96ENS_12float_e4m3_tEfNS_4arch4Sm90ELb0ELb0ELb1ELb1ELb1ELb1ELb0ELb1ELb1ELb1ELb1ELb0EEENS1_21CollectiveEpilogueFwdINS6_IJSA_SC_SB_EEES9_NS_10bfloat16_tESG_Li384ELb1ELb1ELb1ELb1EEENS1_36VarlenDynamicPersistentTileSchedulerILi192ELi128ELi384ELi128ELb1ELb1ELb1ELb0ELb1ELb1EEEEEEEEEvNT_6ParamsE:
        .type           _ZN7cutlass13device_kernelIN5flash11enable_sm90INS1_16FlashAttnFwdSm90INS1_25CollectiveMainloopFwdSm90ILi2EN4cute5tupleIJNS5_1CILi1EEES8_S8_EEENS6_IJNS7_ILi192EEENS7_ILi128EEENS7_ILi96EEEEEELi96ENS_12float_e4m3_tEfNS_4arch4Sm90ELb0ELb0ELb1ELb1ELb1ELb1ELb0ELb1ELb1ELb1ELb1ELb0EEENS1_21CollectiveEpilogueFwdINS6_IJSA_SC_SB_EEES9_NS_10bfloat16_tESG_Li384ELb1ELb1ELb1ELb1EEENS1_36VarlenDynamicPersistentTileSchedulerILi192ELi128ELi384ELi128ELb1ELb1ELb1ELb0ELb1ELb1EEEEEEEEEvNT_6ParamsE,@function
        .size           _ZN7cutlass13device_kernelIN5flash11enable_sm90INS1_16FlashAttnFwdSm90INS1_25CollectiveMainloopFwdSm90ILi2EN4cute5tupleIJNS5_1CILi1EEES8_S8_EEENS6_IJNS7_ILi192EEENS7_ILi128EEENS7_ILi96EEEEEELi96ENS_12float_e4m3_tEfNS_4arch4Sm90ELb0ELb0ELb1ELb1ELb1ELb1ELb0ELb1ELb1ELb1ELb1ELb0EEENS1_21CollectiveEpilogueFwdINS6_IJSA_SC_SB_EEES9_NS_10bfloat16_tESG_Li384ELb1ELb1ELb1ELb1EEENS1_36VarlenDynamicPersistentTileSchedulerILi192ELi128ELi384ELi128ELb1ELb1ELb1ELb0ELb1ELb1EEEEEEEEEvNT_6ParamsE,(.L_x_74 - _ZN7cutlass13device_kernelIN5flash11enable_sm90INS1_16FlashAttnFwdSm90INS1_25CollectiveMainloopFwdSm90ILi2EN4cute5tupleIJNS5_1CILi1EEES8_S8_EEENS6_IJNS7_ILi192EEENS7_ILi128EEENS7_ILi96EEEEEELi96ENS_12float_e4m3_tEfNS_4arch4Sm90ELb0ELb0ELb1ELb1ELb1ELb1ELb0ELb1ELb1ELb1ELb1ELb0EEENS1_21CollectiveEpilogueFwdINS6_IJSA_SC_SB_EEES9_NS_10bfloat16_tESG_Li384ELb1ELb1ELb1ELb1EEENS1_36VarlenDynamicPersistentTileSchedulerILi192ELi128ELi384ELi128ELb1ELb1ELb1ELb0ELb1ELb1EEEEEEEEEvNT_6ParamsE)
        .other          _ZN7cutlass13device_kernelIN5flash11enable_sm90INS1_16FlashAttnFwdSm90INS1_25CollectiveMainloopFwdSm90ILi2EN4cute5tupleIJNS5_1CILi1EEES8_S8_EEENS6_IJNS7_ILi192EEENS7_ILi128EEENS7_ILi96EEEEEELi96ENS_12float_e4m3_tEfNS_4arch4Sm90ELb0ELb0ELb1ELb1ELb1ELb1ELb0ELb1ELb1ELb1ELb1ELb0EEENS1_21CollectiveEpilogueFwdINS6_IJSA_SC_SB_EEES9_NS_10bfloat16_tESG_Li384ELb1ELb1ELb1ELb1EEENS1_36VarlenDynamicPersistentTileSchedulerILi192ELi128ELi384ELi128ELb1ELb1ELb1ELb0ELb1ELb1EEEEEEEEEvNT_6ParamsE,@"STO_CUDA_ENTRY STV_DEFAULT"
_ZN7cutlass13device_kernelIN5flash11enable_sm90INS1_16FlashAttnFwdSm90INS1_25CollectiveMainloopFwdSm90ILi2EN4cute5tupleIJNS5_1CILi1EEES8_S8_EEENS6_IJNS7_ILi192EEENS7_ILi128EEENS7_ILi96EEEEEELi96ENS_12float_e4m3_tEfNS_4arch4Sm90ELb0ELb0ELb1ELb1ELb1ELb1ELb0ELb1ELb1ELb1ELb1ELb0EEENS1_21CollectiveEpilogueFwdINS6_IJSA_SC_SB_EEES9_NS_10bfloat16_tESG_Li384ELb1ELb1ELb1ELb1EEENS1_36VarlenDynamicPersistentTileSchedulerILi192ELi128ELi384ELi128ELb1ELb1ELb1ELb0ELb1ELb1EEEEEEEEEvNT_6ParamsE:
[----:B------:R-:W-:Y:S01]  /*0000*/  LDC R1, c[0x0][0x37c] ;  /* 0x0000df00ff017b82 */ /* 0x000fe20000000800 */
[----:B------:R-:W-:Y:S05]  /*0010*/  EXIT ;  /* 0x000000000000794d */ /* 0x000fea0003800000 */
.L_x_29:
        /* <DEDUP_REMOVED lines=14> */
.L_x_74:


//--------------------- .text._ZN7cutlass13device_kernelIN5flash11enable_sm90INS1_16FlashAttnFwdSm90INS1_25CollectiveMainloopFwdSm90ILi2EN4cute5tupleIJNS5_1CILi1EEES8_S8_EEENS6_IJNS7_ILi192EEENS7_ILi128EEENS7_ILi96EEEEEELi96ENS_12float_e4m3_tEfNS_4arch4Sm90ELb0ELb1ELb1ELb0ELb1ELb0ELb0ELb1ELb1ELb1ELb1ELb0EEENS1_21CollectiveEpilogueFwdINS6_IJSA_SC_SB_EEES9_NS_10bfloat16_tESG_Li384ELb0ELb1ELb1ELb1EEENS1_19SingleTileSchedulerILb0ELb1ELb1ELi192EEEEEEEEEvNT_6ParamsE --------------------------
	.section	.text._ZN7cutlass13device_kernelIN5flash11enable_sm90INS1_16FlashAttnFwdSm90INS1_25CollectiveMainloopFwdSm90ILi2EN4cute5tupleIJNS5_1CILi1EEES8_S8_EEENS6_IJNS7_ILi192EEENS7_ILi128EEENS7_ILi96EEEEEELi96ENS_12float_e4m3_tEfNS_4arch4Sm90ELb0ELb1ELb1ELb0ELb1ELb0ELb0ELb1ELb1ELb1ELb1ELb0EEENS1_21CollectiveEpilogueFwdINS6_IJSA_SC_SB_EEES9_NS_10bfloat16_tESG_Li384ELb0ELb1ELb1ELb1EEENS1_19SingleTileSchedulerILb0ELb1ELb1ELi192EEEEEEEEEvNT_6ParamsE,"ax",@progbits
	.align	128
.text._ZN7cutlass13device_kernelIN5flash11enable_sm90INS1_16FlashAttnFwdSm90INS1_25CollectiveMainloopFwdSm90ILi2EN4cute5tupleIJNS5_1CILi1EEES8_S8_EEENS6_IJNS7_ILi192EEENS7_ILi128EEENS7_ILi96EEEEEELi96ENS_12float_e4m3_tEfNS_4arch4Sm90ELb0ELb1ELb1ELb0ELb1ELb0ELb0ELb1ELb1ELb1ELb1ELb0EEENS1_21CollectiveEpilogueFwdINS6_IJSA_SC_SB_EEES9_NS_10bfloat16_tESG_Li384ELb0ELb1ELb1ELb1EEENS1_19SingleTileSchedulerILb0ELb1ELb1ELi192EEEEEEEEEvNT_6ParamsE:
        .type           _ZN7cutlass13device_kernelIN5flash11enable_sm90INS1_16FlashAttnFwdSm90INS1_25CollectiveMainloopFwdSm90ILi2EN4cute5tupleIJNS5_1CILi1EEES8_S8_EEENS6_IJNS7_ILi192EEENS7_ILi128EEENS7_ILi96EEEEEELi96ENS_12float_e4m3_tEfNS_4arch4Sm90ELb0ELb1ELb1ELb0ELb1ELb0ELb0ELb1ELb1ELb1ELb1ELb0EEENS1_21CollectiveEpilogueFwdINS6_IJSA_SC_SB_EEES9_NS_10bfloat16_tESG_Li384ELb0ELb1ELb1ELb1EEENS1_19SingleTileSchedulerILb0ELb1ELb1ELi192EEEEEEEEEvNT_6ParamsE,@function
        .size           _ZN7cutlass13device_kernelIN5flash11enable_sm90INS1_16FlashAttnFwdSm90INS1_25CollectiveMainloopFwdSm90ILi2EN4cute5tupleIJNS5_1CILi1EEES8_S8_EEENS6_IJNS7_ILi192EEENS7_ILi128EEENS7_ILi96EEEEEELi96ENS_12float_e4m3_tEfNS_4arch4Sm90ELb0ELb1ELb1ELb0ELb1ELb0ELb0ELb1ELb1ELb1ELb1ELb0EEENS1_21CollectiveEpilogueFwdINS6_IJSA_SC_SB_EEES9_NS_10bfloat16_tESG_Li384ELb0ELb1ELb1ELb1EEENS1_19SingleTileSchedulerILb0ELb1ELb1ELi192EEEEEEEEEvNT_6ParamsE,(.L_x_75 - _ZN7cutlass13device_kernelIN5flash11enable_sm90INS1_16FlashAttnFwdSm90INS1_25CollectiveMainloopFwdSm90ILi2EN4cute5tupleIJNS5_1CILi1EEES8_S8_EEENS6_IJNS7_ILi192EEENS7_ILi128EEENS7_ILi96EEEEEELi96ENS_12float_e4m3_tEfNS_4arch4Sm90ELb0ELb1ELb1ELb0ELb1ELb0ELb0ELb1ELb1ELb1ELb1ELb0EEENS1_21CollectiveEpilogueFwdINS6_IJSA_SC_SB_EEES9_NS_10bfloat16_tESG_Li384ELb0ELb1ELb1ELb1EEENS1_19SingleTileSchedulerILb0ELb1ELb1ELi192EEEEEEEEEvNT_6ParamsE)
        .other          _ZN7cutlass13device_kernelIN5flash11enable_sm90INS1_16FlashAttnFwdSm90INS1_25CollectiveMainloopFwdSm90ILi2EN4cute5tupleIJNS5_1CILi1EEES8_S8_EEENS6_IJNS7_ILi192EEENS7_ILi128EEENS7_ILi96EEEEEELi96ENS_12float_e4m3_tEfNS_4arch4Sm90ELb0ELb1ELb1ELb0ELb1ELb0ELb0ELb1ELb1ELb1ELb1ELb0EEENS1_21CollectiveEpilogueFwdINS6_IJSA_SC_SB_EEES9_NS_10bfloat16_tESG_Li384ELb0ELb1ELb1ELb1EEENS1_19SingleTileSchedulerILb0ELb1ELb1ELi192EEEEEEEEEvNT_6ParamsE,@"STO_CUDA_ENTRY STV_DEFAULT"
_ZN7cutlass13device_kernelIN5flash11enable_sm90INS1_16FlashAttnFwdSm90INS1_25CollectiveMainloopFwdSm90ILi2EN4cute5tupleIJNS5_1CILi1EEES8_S8_EEENS6_IJNS7_ILi192EEENS7_ILi128EEENS7_ILi96EEEEEELi96ENS_12float_e4m3_tEfNS_4arch4Sm90ELb0ELb1ELb1ELb0ELb1ELb0ELb0ELb1ELb1ELb1ELb1ELb0EEENS1_21CollectiveEpilogueFwdINS6_IJSA_SC_SB_EEES9_NS_10bfloat16_tESG_Li384ELb0ELb1ELb1ELb1EEENS1_19SingleTileSchedulerILb0ELb1ELb1ELi192EEEEEEEEEvNT_6ParamsE:
[----:B------:R-:W-:Y:S01]  /*0000*/  LDC R1, c[0x0][0x37c] ;  /* 0x0000df00ff017b82 */ /* 0x000fe20000000800 */
[----:B------:R-:W-:Y:S05]  /*0010*/  EXIT ;  /* 0x000000000000794d */ /* 0x000fea0003800000 */
.L_x_30:
        /* <DEDUP_REMOVED lines=14> */
.L_x_75:


//--------------------- .text._ZN7cutlass13device_kernelIN5flash11enable_sm90INS1_16FlashAttnFwdSm90INS1_25CollectiveMainloopFwdSm90ILi2EN4cute5tupleIJNS5_1CILi1EEES8_S8_EEENS6_IJNS7_ILi192EEENS7_ILi128EEENS7_ILi96EEEEEELi96ENS_12float_e4m3_tEfNS_4arch4Sm90ELb0ELb1ELb1ELb1ELb1ELb0ELb0ELb1ELb1ELb1ELb1ELb0EEENS1_21CollectiveEpilogueFwdINS6_IJSA_SC_SB_EEES9_NS_10bfloat16_tESG_Li384ELb1ELb1ELb1ELb1EEENS1_36VarlenDynamicPersistentTileSchedulerILi192ELi128ELi384ELi128ELb1ELb1ELb1ELb1ELb0ELb1EEEEEEEEEvNT_6ParamsE --------------------------
	.section	.text._ZN7cutlass13device_kernelIN5flash11enable_sm90INS1_16FlashAttnFwdSm90INS1_25CollectiveMainloopFwdSm90ILi2EN4cute5tupleIJNS5_1CILi1EEES8_S8_EEENS6_IJNS7_ILi192EEENS7_ILi128EEENS7_ILi96EEEEEELi96ENS_12float_e4m3_tEfNS_4arch4Sm90ELb0ELb1ELb1ELb1ELb1ELb0ELb0ELb1ELb1ELb1ELb1ELb0EEENS1_21CollectiveEpilogueFwdINS6_IJSA_SC_SB_EEES9_NS_10bfloat16_tESG_Li384ELb1ELb1ELb1ELb1EEENS1_36VarlenDynamicPersistentTileSchedulerILi192ELi128ELi384ELi128ELb1ELb1ELb1ELb1ELb0ELb1EEEEEEEEEvNT_6ParamsE,"ax",@progbits
	.align	128
.text._ZN7cutlass13device_kernelIN5flash11enable_sm90INS1_16FlashAttnFwdSm90INS1_25CollectiveMainloopFwdSm90ILi2EN4cute5tupleIJNS5_1CILi1EEES8_S8_EEENS6_IJNS7_ILi192EEENS7_ILi128EEENS7_ILi96EEEEEELi96ENS_12float_e4m3_tEfNS_4arch4Sm90ELb0ELb1ELb1ELb1ELb1ELb0ELb0ELb1ELb1ELb1ELb1ELb0EEENS1_21CollectiveEpilogueFwdINS6_IJSA_SC_SB_EEES9_NS_10bfloat16_tESG_Li384ELb1ELb1ELb1ELb1EEENS1_36VarlenDynamicPersistentTileSchedulerILi192ELi128ELi384ELi128ELb1ELb1ELb1ELb1ELb0ELb1EEEEEEEEEvNT_6ParamsE:
        .type           _ZN7cutlass13device_kernelIN5flash11enable_sm90INS1_16FlashAttnFwdSm90INS1_25CollectiveMainloopFwdSm90ILi2EN4cute5tupleIJNS5_1CILi1EEES8_S8_EEENS6_IJNS7_ILi192EEENS7_ILi128EEENS7_ILi96EEEEEELi96ENS_12float_e4m3_tEfNS_4arch4Sm90ELb0ELb1ELb1ELb1ELb1ELb0ELb0ELb1ELb1ELb1ELb1ELb0EEENS1_21CollectiveEpilogueFwdINS6_IJSA_SC_SB_EEES9_NS_10bfloat16_tESG_Li384ELb1ELb1ELb1ELb1EEENS1_36VarlenDynamicPersistentTileSchedulerILi192ELi128ELi384ELi128ELb1ELb1ELb1ELb1ELb0ELb1EEEEEEEEEvNT_6ParamsE,@function
        .size           _ZN7cutlass13device_kernelIN5flash11enable_sm90INS1_16FlashAttnFwdSm90INS1_25CollectiveMainloopFwdSm90ILi2EN4cute5tupleIJNS5_1CILi1EEES8_S8_EEENS6_IJNS7_ILi192EEENS7_ILi128EEENS7_ILi96EEEEEELi96ENS_12float_e4m3_tEfNS_4arch4Sm90ELb0ELb1ELb1ELb1ELb1ELb0ELb0ELb1ELb1ELb1ELb1ELb0EEENS1_21CollectiveEpilogueFwdINS6_IJSA_SC_SB_EEES9_NS_10bfloat16_tESG_Li384ELb1ELb1ELb1ELb1EEENS1_36VarlenDynamicPersistentTileSchedulerILi192ELi128ELi384ELi128ELb1ELb1ELb1ELb1ELb0ELb1EEEEEEEEEvNT_6ParamsE,(.L_x_76 - _ZN7cutlass13device_kernelIN5flash11enable_sm90INS1_16FlashAttnFwdSm90INS1_25CollectiveMainloopFwdSm90ILi2EN4cute5tupleIJNS5_1CILi1EEES8_S8_EEENS6_IJNS7_ILi192EEENS7_ILi128EEENS7_ILi96EEEEEELi96ENS_12float_e4m3_tEfNS_4arch4Sm90ELb0ELb1ELb1ELb1ELb1ELb0ELb0ELb1ELb1ELb1ELb1ELb0EEENS1_21CollectiveEpilogueFwdINS6_IJSA_SC_SB_EEES9_NS_10bfloat16_tESG_Li384ELb1ELb1ELb1ELb1EEENS1_36VarlenDynamicPersistentTileSchedulerILi192ELi128ELi384ELi128ELb1ELb1ELb1ELb1ELb0ELb1EEEEEEEEEvNT_6ParamsE)
        .other          _ZN7cutlass13device_kernelIN5flash11enable_sm90INS1_16FlashAttnFwdSm90INS1_25CollectiveMainloopFwdSm90ILi2EN4cute5tupleIJNS5_1CILi1EEES8_S8_EEENS6_IJNS7_ILi192EEENS7_ILi128EEENS7_ILi96EEEEEELi96ENS_12float_e4m3_tEfNS_4arch4Sm90ELb0ELb1ELb1ELb1ELb1ELb0ELb0ELb1ELb1ELb1ELb1ELb0EEENS1_21CollectiveEpilogueFwdINS6_IJSA_SC_SB_EEES9_NS_10bfloat16_tESG_Li384ELb1ELb1ELb1ELb1EEENS1_36VarlenDynamicPersistentTileSchedulerILi192ELi128ELi384ELi128ELb1ELb1ELb1ELb1ELb0ELb1EEEEEEEEEvNT_6ParamsE,@"STO_CUDA_ENTRY STV_DEFAULT"
_ZN7cutlass13device_kernelIN5flash11enable_sm90INS1_16FlashAttnFwdSm90INS1_25CollectiveMainloopFwdSm90ILi2EN4cute5tupleIJNS5_1CILi1EEES8_S8_EEENS6_IJNS7_ILi192EEENS7_ILi128EEENS7_ILi96EEEEEELi96ENS_12float_e4m3_tEfNS_4arch4Sm90ELb0ELb1ELb1ELb1ELb1ELb0ELb0ELb1ELb1ELb1ELb1ELb0EEENS1_21CollectiveEpilogueFwdINS6_IJSA_SC_SB_EEES9_NS_10bfloat16_tESG_Li384ELb1ELb1ELb1ELb1EEENS1_36VarlenDynamicPersistentTileSchedulerILi192ELi128ELi384ELi128ELb1ELb1ELb1ELb1ELb0ELb1EEEEEEEEEvNT_6ParamsE:
[----:B------:R-:W-:Y:S01]  /*0000*/  LDC R1, c[0x0][0x37c] ;  /* 0x0000df00ff017b82 */ /* 0x000fe20000000800 */
[----:B------:R-:W-:Y:S05]  /*0010*/  EXIT ;  /* 0x000000000000794d */ /* 0x000fea0003800000 */
.L_x_31:
        /* <DEDUP_REMOVED lines=14> */
.L_x_76:


//--------------------- .text._ZN7cutlass13device_kernelIN5flash11enable_sm90INS1_16FlashAttnFwdSm90INS1_25CollectiveMainloopFwdSm90ILi2EN4cute5tupleIJNS5_1CILi1EEES8_S8_EEENS6_IJNS7_ILi192EEENS7_ILi128EEENS7_ILi96EEEEEELi96ENS_12float_e4m3_tEfNS_4arch4Sm90ELb0ELb1ELb1ELb1ELb1ELb1ELb0ELb1ELb1ELb1ELb1ELb0EEENS1_21CollectiveEpilogueFwdINS6_IJSA_SC_SB_EEES9_NS_10bfloat16_tESG_Li384ELb1ELb1ELb1ELb1EEENS1_36VarlenDynamicPersistentTileSchedulerILi192ELi128ELi384ELi128ELb1ELb1ELb1ELb1ELb0ELb1EEEEEEEEEvNT_6ParamsE --------------------------
	.section	.text._ZN7cutlass13device_kernelIN5flash11enable_sm90INS1_16FlashAttnFwdSm90INS1_25CollectiveMainloopFwdSm90ILi2EN4cute5tupleIJNS5_1CILi1EEES8_S8_EEENS6_IJNS7_ILi192EEENS7_ILi128EEENS7_ILi96EEEEEELi96ENS_12float_e4m3_tEfNS_4arch4Sm90ELb0ELb1ELb1ELb1ELb1ELb1ELb0ELb1ELb1ELb1ELb1ELb0EEENS1_21CollectiveEpilogueFwdINS6_IJSA_SC_SB_EEES9_NS_10bfloat16_tESG_Li384ELb1ELb1ELb1ELb1EEENS1_36VarlenDynamicPersistentTileSchedulerILi192ELi128ELi384ELi128ELb1ELb1ELb1ELb1ELb0ELb1EEEEEEEEEvNT_6ParamsE,"ax",@progbits
	.align	128
.text._ZN7cutlass13device_kernelIN5flash11enable_sm90INS1_16FlashAttnFwdSm90INS1_25CollectiveMainloopFwdSm90ILi2EN4cute5tupleIJNS5_1CILi1EEES8_S8_EEENS6_IJNS7_ILi192EEENS7_ILi128EEENS7_ILi96EEEEEELi96ENS_12float_e4m3_tEfNS_4arch4Sm90ELb0ELb1ELb1ELb1ELb1ELb1ELb0ELb1ELb1ELb1ELb1ELb0EEENS1_21CollectiveEpilogueFwdINS6_IJSA_SC_SB_EEES9_NS_10bfloat16_tESG_Li384ELb1ELb1ELb1ELb1EEENS1_36VarlenDynamicPersistentTileSchedulerILi192ELi128ELi384ELi128ELb1ELb1ELb1ELb1ELb0ELb1EEEEEEEEEvNT_6ParamsE:
        .type           _ZN7cutlass13device_kernelIN5flash11enable_sm90INS1_16FlashAttnFwdSm90INS1_25CollectiveMainloopFwdSm90ILi2EN4cute5tupleIJNS5_1CILi1EEES8_S8_EEENS6_IJNS7_ILi192EEENS7_ILi128EEENS7_ILi96EEEEEELi96ENS_12float_e4m3_tEfNS_4arch4Sm90ELb0ELb1ELb1ELb1ELb1ELb1ELb0ELb1ELb1ELb1ELb1ELb0EEENS1_21CollectiveEpilogueFwdINS6_IJSA_SC_SB_EEES9_NS_10bfloat16_tESG_Li384ELb1ELb1ELb1ELb1EEENS1_36VarlenDynamicPersistentTileSchedulerILi192ELi128ELi384ELi128ELb1ELb1ELb1ELb1ELb0ELb1EEEEEEEEEvNT_6ParamsE,@function
        .size           _ZN7cutlass13device_kernelIN5flash11enable_sm90INS1_16FlashAttnFwdSm90INS1_25CollectiveMainloopFwdSm90ILi2EN4cute5tupleIJNS5_1CILi1EEES8_S8_EEENS6_IJNS7_ILi192EEENS7_ILi128EEENS7_ILi96EEEEEELi96ENS_12float_e4m3_tEfNS_4arch4Sm90ELb0ELb1ELb1ELb1ELb1ELb1ELb0ELb1ELb1ELb1ELb1ELb0EEENS1_21CollectiveEpilogueFwdINS6_IJSA_SC_SB_EEES9_NS_10bfloat16_tESG_Li384ELb1ELb1ELb1ELb1EEENS1_36VarlenDynamicPersistentTileSchedulerILi192ELi128ELi384ELi128ELb1ELb1ELb1ELb1ELb0ELb1EEEEEEEEEvNT_6ParamsE,(.L_x_77 - _ZN7cutlass13device_kernelIN5flash11enable_sm90INS1_16FlashAttnFwdSm90INS1_25CollectiveMainloopFwdSm90ILi2EN4cute5tupleIJNS5_1CILi1EEES8_S8_EEENS6_IJNS7_ILi192EEENS7_ILi128EEENS7_ILi96EEEEEELi96ENS_12float_e4m3_tEfNS_4arch4Sm90ELb0ELb1ELb1ELb1ELb1ELb1ELb0ELb1ELb1ELb1ELb1ELb0EEENS1_21CollectiveEpilogueFwdINS6_IJSA_SC_SB_EEES9_NS_10bfloat16_tESG_Li384ELb1ELb1ELb1ELb1EEENS1_36VarlenDynamicPersistentTileSchedulerILi192ELi128ELi384ELi128ELb1ELb1ELb1ELb1ELb0ELb1EEEEEEEEEvNT_6ParamsE)
        .other          _ZN7cutlass13device_kernelIN5flash11enable_sm90INS1_16FlashAttnFwdSm90INS1_25CollectiveMainloopFwdSm90ILi2EN4cute5tupleIJNS5_1CILi1EEES8_S8_EEENS6_IJNS7_ILi192EEENS7_ILi128EEENS7_ILi96EEEEEELi96ENS_12float_e4m3_tEfNS_4arch4Sm90ELb0ELb1ELb1ELb1ELb1ELb1ELb0ELb1ELb1ELb1ELb1ELb0EEENS1_21CollectiveEpilogueFwdINS6_IJSA_SC_SB_EEES9_NS_10bfloat16_tESG_Li384ELb1ELb1ELb1ELb1EEENS1_36VarlenDynamicPersistentTileSchedulerILi192ELi128ELi384ELi128ELb1ELb1ELb1ELb1ELb0ELb1EEEEEEEEEvNT_6ParamsE,@"STO_CUDA_ENTRY STV_DEFAULT"
_ZN7cutlass13device_kernelIN5flash11enable_sm90INS1_16FlashAttnFwdSm90INS1_25CollectiveMainloopFwdSm90ILi2EN4cute5tupleIJNS5_1CILi1EEES8_S8_EEENS6_IJNS7_ILi192EEENS7_ILi128EEENS7_ILi96EEEEEELi96ENS_12float_e4m3_tEfNS_4arch4Sm90ELb0ELb1ELb1ELb1ELb1ELb1ELb0ELb1ELb1ELb1ELb1ELb0EEENS1_21CollectiveEpilogueFwdINS6_IJSA_SC_SB_EEES9_NS_10bfloat16_tESG_Li384ELb1ELb1ELb1ELb1EEENS1_36VarlenDynamicPersistentTileSchedulerILi192ELi128ELi384ELi128ELb1ELb1ELb1ELb1ELb0ELb1EEEEEEEEEvNT_6ParamsE:
[----:B------:R-:W-:Y:S01]  /*0000*/  LDC R1, c[0x0][0x37c] ;  /* 0x0000df00ff017b82 */ /* 0x000fe20000000800 */
[----:B------:R-:W-:Y:S05]  /*0010*/  EXIT ;  /* 0x000000000000794d */ /* 0x000fea0003800000 */
.L_x_32:
        /* <DEDUP_REMOVED lines=14> */
.L_x_77:


//--------------------- .text._ZN7cutlass13device_kernelIN5flash11enable_sm90INS1_16FlashAttnFwdSm90INS1_25CollectiveMainloopFwdSm90ILi2EN4cute5tupleIJNS5_1CILi1EEES8_S8_EEENS6_IJNS7_ILi192EEENS7_ILi128EEENS7_ILi96EEEEEELi96ENS_12float_e4m3_tEfNS_4arch4Sm90ELb1ELb0ELb1ELb0ELb1ELb0ELb0ELb1ELb1ELb1ELb1ELb0EEENS1_21CollectiveEpilogueFwdINS6_IJSA_SC_SB_EEES9_NS_10bfloat16_tESG_Li384ELb0ELb1ELb1ELb1EEENS1_19SingleTileSchedulerILb0ELb1ELb1ELi192EEEEEEEEEvNT_6ParamsE --------------------------
	.section	.text._ZN7cutlass13device_kernelIN5flash11enable_sm90INS1_16FlashAttnFwdSm90INS1_25CollectiveMainloopFwdSm90ILi2EN4cute5tupleIJNS5_1CILi1EEES8_S8_EEENS6_IJNS7_ILi192EEENS7_ILi128EEENS7_ILi96EEEEEELi96ENS_12float_e4m3_tEfNS_4arch4Sm90ELb1ELb0ELb1ELb0ELb1ELb0ELb0ELb1ELb1ELb1ELb1ELb0EEENS1_21CollectiveEpilogueFwdINS6_IJSA_SC_SB_EEES9_NS_10bfloat16_tESG_Li384ELb0ELb1ELb1ELb1EEENS1_19SingleTileSchedulerILb0ELb1ELb1ELi192EEEEEEEEEvNT_6ParamsE,"ax",@progbits
	.align	128
.text._ZN7cutlass13device_kernelIN5flash11enable_sm90INS1_16FlashAttnFwdSm90INS1_25CollectiveMainloopFwdSm90ILi2EN4cute5tupleIJNS5_1CILi1EEES8_S8_EEENS6_IJNS7_ILi192EEENS7_ILi128EEENS7_ILi96EEEEEELi96ENS_12float_e4m3_tEfNS_4arch4Sm90ELb1ELb0ELb1ELb0ELb1ELb0ELb0ELb1ELb1ELb1ELb1ELb0EEENS1_21CollectiveEpilogueFwdINS6_IJSA_SC_SB_EEES9_NS_10bfloat16_tESG_Li384ELb0ELb1ELb1ELb1EEENS1_19SingleTileSchedulerILb0ELb1ELb1ELi192EEEEEEEEEvNT_6ParamsE:
        .type           _ZN7cutlass13device_kernelIN5flash11enable_sm90INS1_16FlashAttnFwdSm90INS1_25CollectiveMainloopFwdSm90ILi2EN4cute5tupleIJNS5_1CILi1EEES8_S8_EEENS6_IJNS7_ILi192EEENS7_ILi128EEENS7_ILi96EEEEEELi96ENS_12float_e4m3_tEfNS_4arch4Sm90ELb1ELb0ELb1ELb0ELb1ELb0ELb0ELb1ELb1ELb1ELb1ELb0EEENS1_21CollectiveEpilogueFwdINS6_IJSA_SC_SB_EEES9_NS_10bfloat16_tESG_Li384ELb0ELb1ELb1ELb1EEENS1_19SingleTileSchedulerILb0ELb1ELb1ELi192EEEEEEEEEvNT_6ParamsE,@function
        .size           _ZN7cutlass13device_kernelIN5flash11enable_sm90INS1_16FlashAttnFwdSm90INS1_25CollectiveMainloopFwdSm90ILi2EN4cute5tupleIJNS5_1CILi1EEES8_S8_EEENS6_IJNS7_ILi192EEENS7_ILi128EEENS7_ILi96EEEEEELi96ENS_12float_e4m3_tEfNS_4arch4Sm90ELb1ELb0ELb1ELb0ELb1ELb0ELb0ELb1ELb1ELb1ELb1ELb0EEENS1_21CollectiveEpilogueFwdINS6_IJSA_SC_SB_EEES9_NS_10bfloat16_tESG_Li384ELb0ELb1ELb1ELb1EEENS1_19SingleTileSchedulerILb0ELb1ELb1ELi192EEEEEEEEEvNT_6ParamsE,(.L_x_78 - _ZN7cutlass13device_kernelIN5flash11enable_sm90INS1_16FlashAttnFwdSm90INS1_25CollectiveMainloopFwdSm90ILi2EN4cute5tupleIJNS5_1CILi1EEES8_S8_EEENS6_IJNS7_ILi192EEENS7_ILi128EEENS7_ILi96EEEEEELi96ENS_12float_e4m3_tEfNS_4arch4Sm90ELb1ELb0ELb1ELb0ELb1ELb0ELb0ELb1ELb1ELb1ELb1ELb0EEENS1_21CollectiveEpilogueFwdINS6_IJSA_SC_SB_EEES9_NS_10bfloat16_tESG_Li384ELb0ELb1ELb1ELb1EEENS1_19SingleTileSchedulerILb0ELb1ELb1ELi192EEEEEEEEEvNT_6ParamsE)
        .other          _ZN7cutlass13device_kernelIN5flash11enable_sm90INS1_16FlashAttnFwdSm90INS1_25CollectiveMainloopFwdSm90ILi2EN4cute5tupleIJNS5_1CILi1EEES8_S8_EEENS6_IJNS7_ILi192EEENS7_ILi128EEENS7_ILi96EEEEEELi96ENS_12float_e4m3_tEfNS_4arch4Sm90ELb1ELb0ELb1ELb0ELb1ELb0ELb0ELb1ELb1ELb1ELb1ELb0EEENS1_21CollectiveEpilogueFwdINS6_IJSA_SC_SB_EEES9_NS_10bfloat16_tESG_Li384ELb0ELb1ELb1ELb1EEENS1_19SingleTileSchedulerILb0ELb1ELb1ELi192EEEEEEEEEvNT_6ParamsE,@"STO_CUDA_ENTRY STV_DEFAULT"
_ZN7cutlass13device_kernelIN5flash11enable_sm90INS1_16FlashAttnFwdSm90INS1_25CollectiveMainloopFwdSm90ILi2EN4cute5tupleIJNS5_1CILi1EEES8_S8_EEENS6_IJNS7_ILi192EEENS7_ILi128EEENS7_ILi96EEEEEELi96ENS_12float_e4m3_tEfNS_4arch4Sm90ELb1ELb0ELb1ELb0ELb1ELb0ELb0ELb1ELb1ELb1ELb1ELb0EEENS1_21CollectiveEpilogueFwdINS6_IJSA_SC_SB_EEES9_NS_10bfloat16_tESG_Li384ELb0ELb1ELb1ELb1EEENS1_19SingleTileSchedulerILb0ELb1ELb1ELi192EEEEEEEEEvNT_6ParamsE:
[----:B------:R-:W-:Y:S01]  /*0000*/  LDC R1, c[0x0][0x37c] ;  /* 0x0000df00ff017b82 */ /* 0x000fe20000000800 */
[----:B------:R-:W-:Y:S05]  /*0010*/  EXIT ;  /* 0x000000000000794d */ /* 0x000fea0003800000 */
.L_x_33:
        /* <DEDUP_REMOVED lines=14> */
.L_x_78:


//--------------------- .text._ZN7cutlass13device_kernelIN5flash11enable_sm90INS1_16FlashAttnFwdSm90INS1_25CollectiveMainloopFwdSm90ILi2EN4cute5tupleIJNS5_1CILi1EEES8_S8_EEENS6_IJNS7_ILi192EEENS7_ILi128EEENS7_ILi96EEEEEELi96ENS_12float_e4m3_tEfNS_4arch4Sm90ELb1ELb0ELb1ELb1ELb1ELb0ELb0ELb1ELb1ELb1ELb1ELb0EEENS1_21CollectiveEpilogueFwdINS6_IJSA_SC_SB_EEES9_NS_10bfloat16_tESG_Li384ELb1ELb1ELb1ELb1EEENS1_36VarlenDynamicPersistentTileSchedulerILi192ELi128ELi384ELi128ELb1ELb1ELb1ELb1ELb1ELb1EEEEEEEEEvNT_6ParamsE --------------------------
	.section	.text._ZN7cutlass13device_kernelIN5flash11enable_sm90INS1_16FlashAttnFwdSm90INS1_25CollectiveMainloopFwdSm90ILi2EN4cute5tupleIJNS5_1CILi1EEES8_S8_EEENS6_IJNS7_ILi192EEENS7_ILi128EEENS7_ILi96EEEEEELi96ENS_12float_e4m3_tEfNS_4arch4Sm90ELb1ELb0ELb1ELb1ELb1ELb0ELb0ELb1ELb1ELb1ELb1ELb0EEENS1_21CollectiveEpilogueFwdINS6_IJSA_SC_SB_EEES9_NS_10bfloat16_tESG_Li384ELb1ELb1ELb1ELb1EEENS1_36VarlenDynamicPersistentTileSchedulerILi192ELi128ELi384ELi128ELb1ELb1ELb1ELb1ELb1ELb1EEEEEEEEEvNT_6ParamsE,"ax",@progbits
	.align	128
.text._ZN7cutlass13device_kernelIN5flash11enable_sm90INS1_16FlashAttnFwdSm90INS1_25CollectiveMainloopFwdSm90ILi2EN4cute5tupleIJNS5_1CILi1EEES8_S8_EEENS6_IJNS7_ILi192EEENS7_ILi128EEENS7_ILi96EEEEEELi96ENS_12float_e4m3_tEfNS_4arch4Sm90ELb1ELb0ELb1ELb1ELb1ELb0ELb0ELb1ELb1ELb1ELb1ELb0EEENS1_21CollectiveEpilogueFwdINS6_IJSA_SC_SB_EEES9_NS_10bfloat16_tESG_Li384ELb1ELb1ELb1ELb1EEENS1_36VarlenDynamicPersistentTileSchedulerILi192ELi128ELi384ELi128ELb1ELb1ELb1ELb1ELb1ELb1EEEEEEEEEvNT_6ParamsE:
        .type           _ZN7cutlass13device_kernelIN5flash11enable_sm90INS1_16FlashAttnFwdSm90INS1_25CollectiveMainloopFwdSm90ILi2EN4cute5tupleIJNS5_1CILi1EEES8_S8_EEENS6_IJNS7_ILi192EEENS7_ILi128EEENS7_ILi96EEEEEELi96ENS_12float_e4m3_tEfNS_4arch4Sm90ELb1ELb0ELb1ELb1ELb1ELb0ELb0ELb1ELb1ELb1ELb1ELb0EEENS1_21CollectiveEpilogueFwdINS6_IJSA_SC_SB_EEES9_NS_10bfloat16_tESG_Li384ELb1ELb1ELb1ELb1EEENS1_36VarlenDynamicPersistentTileSchedulerILi192ELi128ELi384ELi128ELb1ELb1ELb1ELb1ELb1ELb1EEEEEEEEEvNT_6ParamsE,@function
        .size           _ZN7cutlass13device_kernelIN5flash11enable_sm90INS1_16FlashAttnFwdSm90INS1_25CollectiveMainloopFwdSm90ILi2EN4cute5tupleIJNS5_1CILi1EEES8_S8_EEENS6_IJNS7_ILi192EEENS7_ILi128EEENS7_ILi96EEEEEELi96ENS_12float_e4m3_tEfNS_4arch4Sm90ELb1ELb0ELb1ELb1ELb1ELb0ELb0ELb1ELb1ELb1ELb1ELb0EEENS1_21CollectiveEpilogueFwdINS6_IJSA_SC_SB_EEES9_NS_10bfloat16_tESG_Li384ELb1ELb1ELb1ELb1EEENS1_36VarlenDynamicPersistentTileSchedulerILi192ELi128ELi384ELi128ELb1ELb1ELb1ELb1ELb1ELb1EEEEEEEEEvNT_6ParamsE,(.L_x_79 - _ZN7cutlass13device_kernelIN5flash11enable_sm90INS1_16FlashAttnFwdSm90INS1_25CollectiveMainloopFwdSm90ILi2EN4cute5tupleIJNS5_1CILi1EEES8_S8_EEENS6_IJNS7_ILi192EEENS7_ILi128EEENS7_ILi96EEEEEELi96ENS_12float_e4m3_tEfNS_4arch4Sm90ELb1ELb0ELb1ELb1ELb1ELb0ELb0ELb1ELb1ELb1ELb1ELb0EEENS1_21CollectiveEpilogueFwdINS6_IJSA_SC_SB_EEES9_NS_10bfloat16_tESG_Li384ELb1ELb1ELb1ELb1EEENS1_36VarlenDynamicPersistentTileSchedulerILi192ELi128ELi384ELi128ELb1ELb1ELb1ELb1ELb1ELb1EEEEEEEEEvNT_6ParamsE)
        .other          _ZN7cutlass13device_kernelIN5flash11enable_sm90INS1_16FlashAttnFwdSm90INS1_25CollectiveMainloopFwdSm90ILi2EN4cute5tupleIJNS5_1CILi1EEES8_S8_EEENS6_IJNS7_ILi192EEENS7_ILi128EEENS7_ILi96EEEEEELi96ENS_12float_e4m3_tEfNS_4arch4Sm90ELb1ELb0ELb1ELb1ELb1ELb0ELb0ELb1ELb1ELb1ELb1ELb0EEENS1_21CollectiveEpilogueFwdINS6_IJSA_SC_SB_EEES9_NS_10bfloat16_tESG_Li384ELb1ELb1ELb1ELb1EEENS1_36VarlenDynamicPersistentTileSchedulerILi192ELi128ELi384ELi128ELb1ELb1ELb1ELb1ELb1ELb1EEEEEEEEEvNT_6ParamsE,@"STO_CUDA_ENTRY STV_DEFAULT"
_ZN7cutlass13device_kernelIN5flash11enable_sm90INS1_16FlashAttnFwdSm90INS1_25CollectiveMainloopFwdSm90ILi2EN4cute5tupleIJNS5_1CILi1EEES8_S8_EEENS6_IJNS7_ILi192EEENS7_ILi128EEENS7_ILi96EEEEEELi96ENS_12float_e4m3_tEfNS_4arch4Sm90ELb1ELb0ELb1ELb1ELb1ELb0ELb0ELb1ELb1ELb1ELb1ELb0EEENS1_21CollectiveEpilogueFwdINS6_IJSA_SC_SB_EEES9_NS_10bfloat16_tESG_Li384ELb1ELb1ELb1ELb1EEENS1_36VarlenDynamicPersistentTileSchedulerILi192ELi128ELi384ELi128ELb1ELb1ELb1ELb1ELb1ELb1EEEEEEEEEvNT_6ParamsE:
[----:B------:R-:W-:Y:S01]  /*0000*/  LDC R1, c[0x0][0x37c] ;  /* 0x0000df00ff017b82 */ /* 0x000fe20000000800 */
[----:B------:R-:W-:Y:S05]  /*0010*/  EXIT ;  /* 0x000000000000794d */ /* 0x000fea0003800000 */
.L_x_34:
        /* <DEDUP_REMOVED lines=14> */
.L_x_79:


//--------------------- .text._ZN7cutlass13device_kernelIN5flash11enable_sm90INS1_16FlashAttnFwdSm90INS1_25CollectiveMainloopFwdSm90ILi2EN4cute5tupleIJNS5_1CILi1EEES8_S8_EEENS6_IJNS7_ILi192EEENS7_ILi128EEENS7_ILi96EEEEEELi96ENS_12float_e4m3_tEfNS_4arch4Sm90ELb1ELb0ELb1ELb1ELb1ELb1ELb0ELb1ELb1ELb1ELb1ELb0EEENS1_21CollectiveEpilogueFwdINS6_IJSA_SC_SB_EEES9_NS_10bfloat16_tESG_Li384ELb1ELb1ELb1ELb1EEENS1_36VarlenDynamicPersistentTileSchedulerILi192ELi128ELi384ELi128ELb1ELb1ELb1ELb1ELb1ELb1EEEEEEEEEvNT_6ParamsE --------------------------
	.section	.text._ZN7cutlass13device_kernelIN5flash11enable_sm90INS1_16FlashAttnFwdSm90INS1_25CollectiveMainloopFwdSm90ILi2EN4cute5tupleIJNS5_1CILi1EEES8_S8_EEENS6_IJNS7_ILi192EEENS7_ILi128EEENS7_ILi96EEEEEELi96ENS_12float_e4m3_tEfNS_4arch4Sm90ELb1ELb0ELb1ELb1ELb1ELb1ELb0ELb1ELb1ELb1ELb1ELb0EEENS1_21CollectiveEpilogueFwdINS6_IJSA_SC_SB_EEES9_NS_10bfloat16_tESG_Li384ELb1ELb1ELb1ELb1EEENS1_36VarlenDynamicPersistentTileSchedulerILi192ELi128ELi384ELi128ELb1ELb1ELb1ELb1ELb1ELb1EEEEEEEEEvNT_6ParamsE,"ax",@progbits
	.align	128
.text._ZN7cutlass13device_kernelIN5flash11enable_sm90INS1_16FlashAttnFwdSm90INS1_25CollectiveMainloopFwdSm90ILi2EN4cute5tupleIJNS5_1CILi1EEES8_S8_EEENS6_IJNS7_ILi192EEENS7_ILi128EEENS7_ILi96EEEEEELi96ENS_12float_e4m3_tEfNS_4arch4Sm90ELb1ELb0ELb1ELb1ELb1ELb1ELb0ELb1ELb1ELb1ELb1ELb0EEENS1_21CollectiveEpilogueFwdINS6_IJSA_SC_SB_EEES9_NS_10bfloat16_tESG_Li384ELb1ELb1ELb1ELb1EEENS1_36VarlenDynamicPersistentTileSchedulerILi192ELi128ELi384ELi128ELb1ELb1ELb1ELb1ELb1ELb1EEEEEEEEEvNT_6ParamsE:
        .type           _ZN7cutlass13device_kernelIN5flash11enable_sm90INS1_16FlashAttnFwdSm90INS1_25CollectiveMainloopFwdSm90ILi2EN4cute5tupleIJNS5_1CILi1EEES8_S8_EEENS6_IJNS7_ILi192EEENS7_ILi128EEENS7_ILi96EEEEEELi96ENS_12float_e4m3_tEfNS_4arch4Sm90ELb1ELb0ELb1ELb1ELb1ELb1ELb0ELb1ELb1ELb1ELb1ELb0EEENS1_21CollectiveEpilogueFwdINS6_IJSA_SC_SB_EEES9_NS_10bfloat16_tESG_Li384ELb1ELb1ELb1ELb1EEENS1_36VarlenDynamicPersistentTileSchedulerILi192ELi128ELi384ELi128ELb1ELb1ELb1ELb1ELb1ELb1EEEEEEEEEvNT_6ParamsE,@function
        .size           _ZN7cutlass13device_kernelIN5flash11enable_sm90INS1_16FlashAttnFwdSm90INS1_25CollectiveMainloopFwdSm90ILi2EN4cute5tupleIJNS5_1CILi1EEES8_S8_EEENS6_IJNS7_ILi192EEENS7_ILi128EEENS7_ILi96EEEEEELi96ENS_12float_e4m3_tEfNS_4arch4Sm90ELb1ELb0ELb1ELb1ELb1ELb1ELb0ELb1ELb1ELb1ELb1ELb0EEENS1_21CollectiveEpilogueFwdINS6_IJSA_SC_SB_EEES9_NS_10bfloat16_tESG_Li384ELb1ELb1ELb1ELb1EEENS1_36VarlenDynamicPersistentTileSchedulerILi192ELi128ELi384ELi128ELb1ELb1ELb1ELb1ELb1ELb1EEEEEEEEEvNT_6ParamsE,(.L_x_80 - _ZN7cutlass13device_kernelIN5flash11enable_sm90INS1_16FlashAttnFwdSm90INS1_25CollectiveMainloopFwdSm90ILi2EN4cute5tupleIJNS5_1CILi1EEES8_S8_EEENS6_IJNS7_ILi192EEENS7_ILi128EEENS7_ILi96EEEEEELi96ENS_12float_e4m3_tEfNS_4arch4Sm90ELb1ELb0ELb1ELb1ELb1ELb1ELb0ELb1ELb1ELb1ELb1ELb0EEENS1_21CollectiveEpilogueFwdINS6_IJSA_SC_SB_EEES9_NS_10bfloat16_tESG_Li384ELb1ELb1ELb1ELb1EEENS1_36VarlenDynamicPersistentTileSchedulerILi192ELi128ELi384ELi128ELb1ELb1ELb1ELb1ELb1ELb1EEEEEEEEEvNT_6ParamsE)
        .other          _ZN7cutlass13device_kernelIN5flash11enable_sm90INS1_16FlashAttnFwdSm90INS1_25CollectiveMainloopFwdSm90ILi2EN4cute5tupleIJNS5_1CILi1EEES8_S8_EEENS6_IJNS7_ILi192EEENS7_ILi128EEENS7_ILi96EEEEEELi96ENS_12float_e4m3_tEfNS_4arch4Sm90ELb1ELb0ELb1ELb1ELb1ELb1ELb0ELb1ELb1ELb1ELb1ELb0EEENS1_21CollectiveEpilogueFwdINS6_IJSA_SC_SB_EEES9_NS_10bfloat16_tESG_Li384ELb1ELb1ELb1ELb1EEENS1_36VarlenDynamicPersistentTileSchedulerILi192ELi128ELi384ELi128ELb1ELb1ELb1ELb1ELb1ELb1EEEEEEEEEvNT_6ParamsE,@"STO_CUDA_ENTRY STV_DEFAULT"
_ZN7cutlass13device_kernelIN5flash11enable_sm90INS1_16FlashAttnFwdSm90INS1_25CollectiveMainloopFwdSm90ILi2EN4cute5tupleIJNS5_1CILi1EEES8_S8_EEENS6_IJNS7_ILi192EEENS7_ILi128EEENS7_ILi96EEEEEELi96ENS_12float_e4m3_tEfNS_4arch4Sm90ELb1ELb0ELb1ELb1ELb1ELb1ELb0ELb1ELb1ELb1ELb1ELb0EEENS1_21CollectiveEpilogueFwdINS6_IJSA_SC_SB_EEES9_NS_10bfloat16_tESG_Li384ELb1ELb1ELb1ELb1EEENS1_36VarlenDynamicPersistentTileSchedulerILi192ELi128ELi384ELi128ELb1ELb1ELb1ELb1ELb1ELb1EEEEEEEEEvNT_6ParamsE:
[----:B------:R-:W-:Y:S01]  /*0000*/  LDC R1, c[0x0][0x37c] ;  /* 0x0000df00ff017b82 */ /* 0x000fe20000000800 */
[----:B------:R-:W-:Y:S05]  /*0010*/  EXIT ;  /* 0x000000000000794d */ /* 0x000fea0003800000 */
.L_x_35:
        /* <DEDUP_REMOVED lines=14> */
.L_x_80:


//--------------------- .text._ZN7cutlass13device_kernelIN5flash11enable_sm90INS1_16FlashAttnFwdSm90INS1_25CollectiveMainloopFwdSm90ILi2EN4cute5tupleIJNS5_1CILi1EEES8_S8_EEENS6_IJNS7_ILi192EEENS7_ILi160EEENS7_ILi64EEEEEELi64ENS_12float_e4m3_tEfNS_4arch4Sm90ELb0ELb0ELb1ELb0ELb1ELb0ELb0ELb1ELb1ELb1ELb1ELb0EEENS1_21CollectiveEpilogueFwdINS6_IJSA_SC_SB_EEES9_NS_10bfloat16_tESG_Li384ELb0ELb1ELb1ELb1EEENS1_19SingleTileSchedulerILb0ELb1ELb1ELi192EEEEEEEEEvNT_6ParamsE --------------------------
	.section	.text._ZN7cutlass13device_kernelIN5flash11enable_sm90INS1_16FlashAttnFwdSm90INS1_25CollectiveMainloopFwdSm90ILi2EN4cute5tupleIJNS5_1CILi1EEES8_S8_EEENS6_IJNS7_ILi192EEENS7_ILi160EEENS7_ILi64EEEEEELi64ENS_12float_e4m3_tEfNS_4arch4Sm90ELb0ELb0ELb1ELb0ELb1ELb0ELb0ELb1ELb1ELb1ELb1ELb0EEENS1_21CollectiveEpilogueFwdINS6_IJSA_SC_SB_EEES9_NS_10bfloat16_tESG_Li384ELb0ELb1ELb1ELb1EEENS1_19SingleTileSchedulerILb0ELb1ELb1ELi192EEEEEEEEEvNT_6ParamsE,"ax",@progbits
	.align	128
.text._ZN7cutlass13device_kernelIN5flash11enable_sm90INS1_16FlashAttnFwdSm90INS1_25CollectiveMainloopFwdSm90ILi2EN4cute5tupleIJNS5_1CILi1EEES8_S8_EEENS6_IJNS7_ILi192EEENS7_ILi160EEENS7_ILi64EEEEEELi64ENS_12float_e4m3_tEfNS_4arch4Sm90ELb0ELb0ELb1ELb0ELb1ELb0ELb0ELb1ELb1ELb1ELb1ELb0EEENS1_21CollectiveEpilogueFwdINS6_IJSA_SC_SB_EEES9_NS_10bfloat16_tESG_Li384ELb0ELb1ELb1ELb1EEENS1_19SingleTileSchedulerILb0ELb1ELb1ELi192EEEEEEEEEvNT_6ParamsE:
        .type           _ZN7cutlass13device_kernelIN5flash11enable_sm90INS1_16FlashAttnFwdSm90INS1_25CollectiveMainloopFwdSm90ILi2EN4cute5tupleIJNS5_1CILi1EEES8_S8_EEENS6_IJNS7_ILi192EEENS7_ILi160EEENS7_ILi64EEEEEELi64ENS_12float_e4m3_tEfNS_4arch4Sm90ELb0ELb0ELb1ELb0ELb1ELb0ELb0ELb1ELb1ELb1ELb1ELb0EEENS1_21CollectiveEpilogueFwdINS6_IJSA_SC_SB_EEES9_NS_10bfloat16_tESG_Li384ELb0ELb1ELb1ELb1EEENS1_19SingleTileSchedulerILb0ELb1ELb1ELi192EEEEEEEEEvNT_6ParamsE,@function
        .size           _ZN7cutlass13device_kernelIN5flash11enable_sm90INS1_16FlashAttnFwdSm90INS1_25CollectiveMainloopFwdSm90ILi2EN4cute5tupleIJNS5_1CILi1EEES8_S8_EEENS6_IJNS7_ILi192EEENS7_ILi160EEENS7_ILi64EEEEEELi64ENS_12float_e4m3_tEfNS_4arch4Sm90ELb0ELb0ELb1ELb0ELb1ELb0ELb0ELb1ELb1ELb1ELb1ELb0EEENS1_21CollectiveEpilogueFwdINS6_IJSA_SC_SB_EEES9_NS_10bfloat16_tESG_Li384ELb0ELb1ELb1ELb1EEENS1_19SingleTileSchedulerILb0ELb1ELb1ELi192EEEEEEEEEvNT_6ParamsE,(.L_x_81 - _ZN7cutlass13device_kernelIN5flash11enable_sm90INS1_16FlashAttnFwdSm90INS1_25CollectiveMainloopFwdSm90ILi2EN4cute5tupleIJNS5_1CILi1EEES8_S8_EEENS6_IJNS7_ILi192EEENS7_ILi160EEENS7_ILi64EEEEEELi64ENS_12float_e4m3_tEfNS_4arch4Sm90ELb0ELb0ELb1ELb0ELb1ELb0ELb0ELb1ELb1ELb1ELb1ELb0EEENS1_21CollectiveEpilogueFwdINS6_IJSA_SC_SB_EEES9_NS_10bfloat16_tESG_Li384ELb0ELb1ELb1ELb1EEENS1_19SingleTileSchedulerILb0ELb1ELb1ELi192EEEEEEEEEvNT_6ParamsE)
        .other          _ZN7cutlass13device_kernelIN5flash11enable_sm90INS1_16FlashAttnFwdSm90INS1_25CollectiveMainloopFwdSm90ILi2EN4cute5tupleIJNS5_1CILi1EEES8_S8_EEENS6_IJNS7_ILi192EEENS7_ILi160EEENS7_ILi64EEEEEELi64ENS_12float_e4m3_tEfNS_4arch4Sm90ELb0ELb0ELb1ELb0ELb1ELb0ELb0ELb1ELb1ELb1ELb1ELb0EEENS1_21CollectiveEpilogueFwdINS6_IJSA_SC_SB_EEES9_NS_10bfloat16_tESG_Li384ELb0ELb1ELb1ELb1EEENS1_19SingleTileSchedulerILb0ELb1ELb1ELi192EEEEEEEEEvNT_6ParamsE,@"STO_CUDA_ENTRY STV_DEFAULT"
_ZN7cutlass13device_kernelIN5flash11enable_sm90INS1_16FlashAttnFwdSm90INS1_25CollectiveMainloopFwdSm90ILi2EN4cute5tupleIJNS5_1CILi1EEES8_S8_EEENS6_IJNS7_ILi192EEENS7_ILi160EEENS7_ILi64EEEEEELi64ENS_12float_e4m3_tEfNS_4arch4Sm90ELb0ELb0ELb1ELb0ELb1ELb0ELb0ELb1ELb1ELb1ELb1ELb0EEENS1_21CollectiveEpilogueFwdINS6_IJSA_SC_SB_EEES9_NS_10bfloat16_tESG_Li384ELb0ELb1ELb1ELb1EEENS1_19SingleTileSchedulerILb0ELb1ELb1ELi192EEEEEEEEEvNT_6ParamsE:
[----:B------:R-:W-:Y:S01]  /*0000*/  LDC R1, c[0x0][0x37c] ;  /* 0x0000df00ff017b82 */ /* 0x000fe20000000800 */
[----:B------:R-:W-:Y:S05]  /*0010*/  EXIT ;  /* 0x000000000000794d */ /* 0x000fea0003800000 */
.L_x_36:
        /* <DEDUP_REMOVED lines=14> */
.L_x_81:


//--------------------- .text._ZN7cutlass13device_kernelIN5flash11enable_sm90INS1_16FlashAttnFwdSm90INS1_25CollectiveMainloopFwdSm90ILi2EN4cute5tupleIJNS5_1CILi1EEES8_S8_EEENS6_IJNS7_ILi192EEENS7_ILi160EEENS7_ILi64EEEEEELi64ENS_12float_e4m3_tEfNS_4arch4Sm90ELb0ELb0ELb1ELb1ELb1ELb0ELb0ELb1ELb1ELb1ELb1ELb0EEENS1_21CollectiveEpilogueFwdINS6_IJSA_SC_SB_EEES9_NS_10bfloat16_tESG_Li384ELb1ELb1ELb1ELb1EEENS1_36VarlenDynamicPersistentTileSchedulerILi192ELi160ELi384ELi128ELb1ELb1ELb1ELb0ELb1ELb1EEEEEEEEEvNT_6ParamsE --------------------------
	.section	.text._ZN7cutlass13device_kernelIN5flash11enable_sm90INS1_16FlashAttnFwdSm90INS1_25CollectiveMainloopFwdSm90ILi2EN4cute5tupleIJNS5_1CILi1EEES8_S8_EEENS6_IJNS7_ILi192EEENS7_ILi160EEENS7_ILi64EEEEEELi64ENS_12float_e4m3_tEfNS_4arch4Sm90ELb0ELb0ELb1ELb1ELb1ELb0ELb0ELb1ELb1ELb1ELb1ELb0EEENS1_21CollectiveEpilogueFwdINS6_IJSA_SC_SB_EEES9_NS_10bfloat16_tESG_Li384ELb1ELb1ELb1ELb1EEENS1_36VarlenDynamicPersistentTileSchedulerILi192ELi160ELi384ELi128ELb1ELb1ELb1ELb0ELb1ELb1EEEEEEEEEvNT_6ParamsE,"ax",@progbits
	.align	128
.text._ZN7cutlass13device_kernelIN5flash11enable_sm90INS1_16FlashAttnFwdSm90INS1_25CollectiveMainloopFwdSm90ILi2EN4cute5tupleIJNS5_1CILi1EEES8_S8_EEENS6_IJNS7_ILi192EEENS7_ILi160EEENS7_ILi64EEEEEELi64ENS_12float_e4m3_tEfNS_4arch4Sm90ELb0ELb0ELb1ELb1ELb1ELb0ELb0ELb1ELb1ELb1ELb1ELb0EEENS1_21CollectiveEpilogueFwdINS6_IJSA_SC_SB_EEES9_NS_10bfloat16_tESG_Li384ELb1ELb1ELb1ELb1EEENS1_36VarlenDynamicPersistentTileSchedulerILi192ELi160ELi384ELi128ELb1ELb1ELb1ELb0ELb1ELb1EEEEEEEEEvNT_6ParamsE:
        .type           _ZN7cutlass13device_kernelIN5flash11enable_sm90INS1_16FlashAttnFwdSm90INS1_25CollectiveMainloopFwdSm90ILi2EN4cute5tupleIJNS5_1CILi1EEES8_S8_EEENS6_IJNS7_ILi192EEENS7_ILi160EEENS7_ILi64EEEEEELi64ENS_12float_e4m3_tEfNS_4arch4Sm90ELb0ELb0ELb1ELb1ELb1ELb0ELb0ELb1ELb1ELb1ELb1ELb0EEENS1_21CollectiveEpilogueFwdINS6_IJSA_SC_SB_EEES9_NS_10bfloat16_tESG_Li384ELb1ELb1ELb1ELb1EEENS1_36VarlenDynamicPersistentTileSchedulerILi192ELi160ELi384ELi128ELb1ELb1ELb1ELb0ELb1ELb1EEEEEEEEEvNT_6ParamsE,@function
        .size           _ZN7cutlass13device_kernelIN5flash11enable_sm90INS1_16FlashAttnFwdSm90INS1_25CollectiveMainloopFwdSm90ILi2EN4cute5tupleIJNS5_1CILi1EEES8_S8_EEENS6_IJNS7_ILi192EEENS7_ILi160EEENS7_ILi64EEEEEELi64ENS_12float_e4m3_tEfNS_4arch4Sm90ELb0ELb0ELb1ELb1ELb1ELb0ELb0ELb1ELb1ELb1ELb1ELb0EEENS1_21CollectiveEpilogueFwdINS6_IJSA_SC_SB_EEES9_NS_10bfloat16_tESG_Li384ELb1ELb1ELb1ELb1EEENS1_36VarlenDynamicPersistentTileSchedulerILi192ELi160ELi384ELi128ELb1ELb1ELb1ELb0ELb1ELb1EEEEEEEEEvNT_6ParamsE,(.L_x_82 - _ZN7cutlass13device_kernelIN5flash11enable_sm90INS1_16FlashAttnFwdSm90INS1_25CollectiveMainloopFwdSm90ILi2EN4cute5tupleIJNS5_1CILi1EEES8_S8_EEENS6_IJNS7_ILi192EEENS7_ILi160EEENS7_ILi64EEEEEELi64ENS_12float_e4m3_tEfNS_4arch4Sm90ELb0ELb0ELb1ELb1ELb1ELb0ELb0ELb1ELb1ELb1ELb1ELb0EEENS1_21CollectiveEpilogueFwdINS6_IJSA_SC_SB_EEES9_NS_10bfloat16_tESG_Li384ELb1ELb1ELb1ELb1EEENS1_36VarlenDynamicPersistentTileSchedulerILi192ELi160ELi384ELi128ELb1ELb1ELb1ELb0ELb1ELb1EEEEEEEEEvNT_6ParamsE)
        .other          _ZN7cutlass13device_kernelIN5flash11enable_sm90INS1_16FlashAttnFwdSm90INS1_25CollectiveMainloopFwdSm90ILi2EN4cute5tupleIJNS5_1CILi1EEES8_S8_EEENS6_IJNS7_ILi192EEENS7_ILi160EEENS7_ILi64EEEEEELi64ENS_12float_e4m3_tEfNS_4arch4Sm90ELb0ELb0ELb1ELb1ELb1ELb0ELb0ELb1ELb1ELb1ELb1ELb0EEENS1_21CollectiveEpilogueFwdINS6_IJSA_SC_SB_EEES9_NS_10bfloat16_tESG_Li384ELb1ELb1ELb1ELb1EEENS1_36VarlenDynamicPersistentTileSchedulerILi192ELi160ELi384ELi128ELb1ELb1ELb1ELb0ELb1ELb1EEEEEEEEEvNT_6ParamsE,@"STO_CUDA_ENTRY STV_DEFAULT"
_ZN7cutlass13device_kernelIN5flash11enable_sm90INS1_16FlashAttnFwdSm90INS1_25CollectiveMainloopFwdSm90ILi2EN4cute5tupleIJNS5_1CILi1EEES8_S8_EEENS6_IJNS7_ILi192EEENS7_ILi160EEENS7_ILi64EEEEEELi64ENS_12float_e4m3_tEfNS_4arch4Sm90ELb0ELb0ELb1ELb1ELb1ELb0ELb0ELb1ELb1ELb1ELb1ELb0EEENS1_21CollectiveEpilogueFwdINS6_IJSA_SC_SB_EEES9_NS_10bfloat16_tESG_Li384ELb1ELb1ELb1ELb1EEENS1_36VarlenDynamicPersistentTileSchedulerILi192ELi160ELi384ELi128ELb1ELb1ELb1ELb0ELb1ELb1EEEEEEEEEvNT_6ParamsE:
[----:B------:R-:W-:Y:S01]  /*0000*/  LDC R1, c[0x0][0x37c] ;  /* 0x0000df00ff017b82 */ /* 0x000fe20000000800 */
[----:B------:R-:W-:Y:S05]  /*0010*/  EXIT ;  /* 0x000000000000794d */ /* 0x000fea0003800000 */
.L_x_37:
        /* <DEDUP_REMOVED lines=14> */
.L_x_82:


//--------------------- .text._ZN7cutlass13device_kernelIN5flash11enable_sm90INS1_16FlashAttnFwdSm90INS1_25CollectiveMainloopFwdSm90ILi2EN4cute5tupleIJNS5_1CILi1EEES8_S8_EEENS6_IJNS7_ILi192EEENS7_ILi160EEENS7_ILi64EEEEEELi64ENS_12float_e4m3_tEfNS_4arch4Sm90ELb0ELb0ELb1ELb1ELb1ELb1ELb0ELb1ELb1ELb1ELb1ELb0EEENS1_21CollectiveEpilogueFwdINS6_IJSA_SC_SB_EEES9_NS_10bfloat16_tESG_Li384ELb1ELb1ELb1ELb1EEENS1_36VarlenDynamicPersistentTileSchedulerILi192ELi160ELi384ELi128ELb1ELb1ELb1ELb0ELb1ELb1EEEEEEEEEvNT_6ParamsE --------------------------
	.section	.text._ZN7cutlass13device_kernelIN5flash11enable_sm90INS1_16FlashAttnFwdSm90INS1_25CollectiveMainloopFwdSm90ILi2EN4cute5tupleIJNS5_1CILi1EEES8_S8_EEENS6_IJNS7_ILi192EEENS7_ILi160EEENS7_ILi64EEEEEELi64ENS_12float_e4m3_tEfNS_4arch4Sm90ELb0ELb0ELb1ELb1ELb1ELb1ELb0ELb1ELb1ELb1ELb1ELb0EEENS1_21CollectiveEpilogueFwdINS6_IJSA_SC_SB_EEES9_NS_10bfloat16_tESG_Li384ELb1ELb1ELb1ELb1EEENS1_36VarlenDynamicPersistentTileSchedulerILi192ELi160ELi384ELi128ELb1ELb1ELb1ELb0ELb1ELb1EEEEEEEEEvNT_6ParamsE,"ax",@progbits
	.align	128
.text._ZN7cutlass13device_kernelIN5flash11enable_sm90INS1_16FlashAttnFwdSm90INS1_25CollectiveMainloopFwdSm90ILi2EN4cute5tupleIJNS5_1CILi1EEES8_S8_EEENS6_IJNS7_ILi192EEENS7_ILi160EEENS7_ILi64EEEEEELi64ENS_12float_e4m3_tEfNS_4arch4Sm90ELb0ELb0ELb1ELb1ELb1ELb1ELb0ELb1ELb1ELb1ELb1ELb0EEENS1_21CollectiveEpilogueFwdINS6_IJSA_SC_SB_EEES9_NS_10bfloat16_tESG_Li384ELb1ELb1ELb1ELb1EEENS1_36VarlenDynamicPersistentTileSchedulerILi192ELi160ELi384ELi128ELb1ELb1ELb1ELb0ELb1ELb1EEEEEEEEEvNT_6ParamsE:
        .type           _ZN7cutlass13device_kernelIN5flash11enable_sm90INS1_16FlashAttnFwdSm90INS1_25CollectiveMainloopFwdSm90ILi2EN4cute5tupleIJNS5_1CILi1EEES8_S8_EEENS6_IJNS7_ILi192EEENS7_ILi160EEENS7_ILi64EEEEEELi64ENS_12float_e4m3_tEfNS_4arch4Sm90ELb0ELb0ELb1ELb1ELb1ELb1ELb0ELb1ELb1ELb1ELb1ELb0EEENS1_21CollectiveEpilogueFwdINS6_IJSA_SC_SB_EEES9_NS_10bfloat16_tESG_Li384ELb1ELb1ELb1ELb1EEENS1_36VarlenDynamicPersistentTileSchedulerILi192ELi160ELi384ELi128ELb1ELb1ELb1ELb0ELb1ELb1EEEEEEEEEvNT_6ParamsE,@function
        .size           _ZN7cutlass13device_kernelIN5flash11enable_sm90INS1_16FlashAttnFwdSm90INS1_25CollectiveMainloopFwdSm90ILi2EN4cute5tupleIJNS5_1CILi1EEES8_S8_EEENS6_IJNS7_ILi192EEENS7_ILi160EEENS7_ILi64EEEEEELi64ENS_12float_e4m3_tEfNS_4arch4Sm90ELb0ELb0ELb1ELb1ELb1ELb1ELb0ELb1ELb1ELb1ELb1ELb0EEENS1_21CollectiveEpilogueFwdINS6_IJSA_SC_SB_EEES9_NS_10bfloat16_tESG_Li384ELb1ELb1ELb1ELb1EEENS1_36VarlenDynamicPersistentTileSchedulerILi192ELi160ELi384ELi128ELb1ELb1ELb1ELb0ELb1ELb1EEEEEEEEEvNT_6ParamsE,(.L_x_83 - _ZN7cutlass13device_kernelIN5flash11enable_sm90INS1_16FlashAttnFwdSm90INS1_25CollectiveMainloopFwdSm90ILi2EN4cute5tupleIJNS5_1CILi1EEES8_S8_EEENS6_IJNS7_ILi192EEENS7_ILi160EEENS7_ILi64EEEEEELi64ENS_12float_e4m3_tEfNS_4arch4Sm90ELb0ELb0ELb1ELb1ELb1ELb1ELb0ELb1ELb1ELb1ELb1ELb0EEENS1_21CollectiveEpilogueFwdINS6_IJSA_SC_SB_EEES9_NS_10bfloat16_tESG_Li384ELb1ELb1ELb1ELb1EEENS1_36VarlenDynamicPersistentTileSchedulerILi192ELi160ELi384ELi128ELb1ELb1ELb1ELb0ELb1ELb1EEEEEEEEEvNT_6ParamsE)
        .other          _ZN7cutlass13device_kernelIN5flash11enable_sm90INS1_16FlashAttnFwdSm90INS1_25CollectiveMainloopFwdSm90ILi2EN4cute5tupleIJNS5_1CILi1EEES8_S8_EEENS6_IJNS7_ILi192EEENS7_ILi160EEENS7_ILi64EEEEEELi64ENS_12float_e4m3_tEfNS_4arch4Sm90ELb0ELb0ELb1ELb1ELb1ELb1ELb0ELb1ELb1ELb1ELb1ELb0EEENS1_21CollectiveEpilogueFwdINS6_IJSA_SC_SB_EEES9_NS_10bfloat16_tESG_Li384ELb1ELb1ELb1ELb1EEENS1_36VarlenDynamicPersistentTileSchedulerILi192ELi160ELi384ELi128ELb1ELb1ELb1ELb0ELb1ELb1EEEEEEEEEvNT_6ParamsE,@"STO_CUDA_ENTRY STV_DEFAULT"
_ZN7cutlass13device_kernelIN5flash11enable_sm90INS1_16FlashAttnFwdSm90INS1_25CollectiveMainloopFwdSm90ILi2EN4cute5tupleIJNS5_1CILi1EEES8_S8_EEENS6_IJNS7_ILi192EEENS7_ILi160EEENS7_ILi64EEEEEELi64ENS_12float_e4m3_tEfNS_4arch4Sm90ELb0ELb0ELb1ELb1ELb1ELb1ELb0ELb1ELb1ELb1ELb1ELb0EEENS1_21CollectiveEpilogueFwdINS6_IJSA_SC_SB_EEES9_NS_10bfloat16_tESG_Li384ELb1ELb1ELb1ELb1EEENS1_36VarlenDynamicPersistentTileSchedulerILi192ELi160ELi384ELi128ELb1ELb1ELb1ELb0ELb1ELb1EEEEEEEEEvNT_6ParamsE:
[----:B------:R-:W-:Y:S01]  /*0000*/  LDC R1, c[0x0][0x37c] ;  /* 0x0000df00ff017b82 */ /* 0x000fe20000000800 */
[----:B------:R-:W-:Y:S05]  /*0010*/  EXIT ;  /* 0x000000000000794d */ /* 0x000fea0003800000 */
.L_x_38:
        /* <DEDUP_REMOVED lines=14> */
.L_x_83:


//--------------------- .text._ZN7cutlass13device_kernelIN5flash11enable_sm90INS1_16FlashAttnFwdSm90INS1_25CollectiveMainloopFwdSm90ILi2EN4cute5tupleIJNS5_1CILi1EEES8_S8_EEENS6_IJNS7_ILi192EEENS7_ILi160EEENS7_ILi64EEEEEELi64ENS_12float_e4m3_tEfNS_4arch4Sm90ELb0ELb1ELb1ELb0ELb1ELb0ELb0ELb1ELb1ELb1ELb1ELb0EEENS1_21CollectiveEpilogueFwdINS6_IJSA_SC_SB_EEES9_NS_10bfloat16_tESG_Li384ELb0ELb1ELb1ELb1EEENS1_19SingleTileSchedulerILb0ELb1ELb1ELi192EEEEEEEEEvNT_6ParamsE --------------------------
	.section	.text._ZN7cutlass13device_kernelIN5flash11enable_sm90INS1_16FlashAttnFwdSm90INS1_25CollectiveMainloopFwdSm90ILi2EN4cute5tupleIJNS5_1CILi1EEES8_S8_EEENS6_IJNS7_ILi192EEENS7_ILi160EEENS7_ILi64EEEEEELi64ENS_12float_e4m3_tEfNS_4arch4Sm90ELb0ELb1ELb1ELb0ELb1ELb0ELb0ELb1ELb1ELb1ELb1ELb0EEENS1_21CollectiveEpilogueFwdINS6_IJSA_SC_SB_EEES9_NS_10bfloat16_tESG_Li384ELb0ELb1ELb1ELb1EEENS1_19SingleTileSchedulerILb0ELb1ELb1ELi192EEEEEEEEEvNT_6ParamsE,"ax",@progbits
	.align	128
.text._ZN7cutlass13device_kernelIN5flash11enable_sm90INS1_16FlashAttnFwdSm90INS1_25CollectiveMainloopFwdSm90ILi2EN4cute5tupleIJNS5_1CILi1EEES8_S8_EEENS6_IJNS7_ILi192EEENS7_ILi160EEENS7_ILi64EEEEEELi64ENS_12float_e4m3_tEfNS_4arch4Sm90ELb0ELb1ELb1ELb0ELb1ELb0ELb0ELb1ELb1ELb1ELb1ELb0EEENS1_21CollectiveEpilogueFwdINS6_IJSA_SC_SB_EEES9_NS_10bfloat16_tESG_Li384ELb0ELb1ELb1ELb1EEENS1_19SingleTileSchedulerILb0ELb1ELb1ELi192EEEEEEEEEvNT_6ParamsE:
        .type           _ZN7cutlass13device_kernelIN5flash11enable_sm90INS1_16FlashAttnFwdSm90INS1_25CollectiveMainloopFwdSm90ILi2EN4cute5tupleIJNS5_1CILi1EEES8_S8_EEENS6_IJNS7_ILi192EEENS7_ILi160EEENS7_ILi64EEEEEELi64ENS_12float_e4m3_tEfNS_4arch4Sm90ELb0ELb1ELb1ELb0ELb1ELb0ELb0ELb1ELb1ELb1ELb1ELb0EEENS1_21CollectiveEpilogueFwdINS6_IJSA_SC_SB_EEES9_NS_10bfloat16_tESG_Li384ELb0ELb1ELb1ELb1EEENS1_19SingleTileSchedulerILb0ELb1ELb1ELi192EEEEEEEEEvNT_6ParamsE,@function
        .size           _ZN7cutlass13device_kernelIN5flash11enable_sm90INS1_16FlashAttnFwdSm90INS1_25CollectiveMainloopFwdSm90ILi2EN4cute5tupleIJNS5_1CILi1EEES8_S8_EEENS6_IJNS7_ILi192EEENS7_ILi160EEENS7_ILi64EEEEEELi64ENS_12float_e4m3_tEfNS_4arch4Sm90ELb0ELb1ELb1ELb0ELb1ELb0ELb0ELb1ELb1ELb1ELb1ELb0EEENS1_21CollectiveEpilogueFwdINS6_IJSA_SC_SB_EEES9_NS_10bfloat16_tESG_Li384ELb0ELb1ELb1ELb1EEENS1_19SingleTileSchedulerILb0ELb1ELb1ELi192EEEEEEEEEvNT_6ParamsE,(.L_x_84 - _ZN7cutlass13device_kernelIN5flash11enable_sm90INS1_16FlashAttnFwdSm90INS1_25CollectiveMainloopFwdSm90ILi2EN4cute5tupleIJNS5_1CILi1EEES8_S8_EEENS6_IJNS7_ILi192EEENS7_ILi160EEENS7_ILi64EEEEEELi64ENS_12float_e4m3_tEfNS_4arch4Sm90ELb0ELb1ELb1ELb0ELb1ELb0ELb0ELb1ELb1ELb1ELb1ELb0EEENS1_21CollectiveEpilogueFwdINS6_IJSA_SC_SB_EEES9_NS_10bfloat16_tESG_Li384ELb0ELb1ELb1ELb1EEENS1_19SingleTileSchedulerILb0ELb1ELb1ELi192EEEEEEEEEvNT_6ParamsE)
        .other          _ZN7cutlass13device_kernelIN5flash11enable_sm90INS1_16FlashAttnFwdSm90INS1_25CollectiveMainloopFwdSm90ILi2EN4cute5tupleIJNS5_1CILi1EEES8_S8_EEENS6_IJNS7_ILi192EEENS7_ILi160EEENS7_ILi64EEEEEELi64ENS_12float_e4m3_tEfNS_4arch4Sm90ELb0ELb1ELb1ELb0ELb1ELb0ELb0ELb1ELb1ELb1ELb1ELb0EEENS1_21CollectiveEpilogueFwdINS6_IJSA_SC_SB_EEES9_NS_10bfloat16_tESG_Li384ELb0ELb1ELb1ELb1EEENS1_19SingleTileSchedulerILb0ELb1ELb1ELi192EEEEEEEEEvNT_6ParamsE,@"STO_CUDA_ENTRY STV_DEFAULT"
_ZN7cutlass13device_kernelIN5flash11enable_sm90INS1_16FlashAttnFwdSm90INS1_25CollectiveMainloopFwdSm90ILi2EN4cute5tupleIJNS5_1CILi1EEES8_S8_EEENS6_IJNS7_ILi192EEENS7_ILi160EEENS7_ILi64EEEEEELi64ENS_12float_e4m3_tEfNS_4arch4Sm90ELb0ELb1ELb1ELb0ELb1ELb0ELb0ELb1ELb1ELb1ELb1ELb0EEENS1_21CollectiveEpilogueFwdINS6_IJSA_SC_SB_EEES9_NS_10bfloat16_tESG_Li384ELb0ELb1ELb1ELb1EEENS1_19SingleTileSchedulerILb0ELb1ELb1ELi192EEEEEEEEEvNT_6ParamsE:
[----:B------:R-:W-:Y:S01]  /*0000*/  LDC R1, c[0x0][0x37c] ;  /* 0x0000df00ff017b82 */ /* 0x000fe20000000800 */
[----:B------:R-:W-:Y:S05]  /*0010*/  EXIT ;  /* 0x000000000000794d */ /* 0x000fea0003800000 */
.L_x_39:
        /* <DEDUP_REMOVED lines=14> */
.L_x_84:


//--------------------- .text._ZN7cutlass13device_kernelIN5flash11enable_sm90INS1_16FlashAttnFwdSm90INS1_25CollectiveMainloopFwdSm90ILi2EN4cute5tupleIJNS5_1CILi1EEES8_S8_EEENS6_IJNS7_ILi192EEENS7_ILi160EEENS7_ILi64EEEEEELi64ENS_12float_e4m3_tEfNS_4arch4Sm90ELb0ELb1ELb1ELb1ELb1ELb0ELb0ELb1ELb1ELb1ELb1ELb0EEENS1_21CollectiveEpilogueFwdINS6_IJSA_SC_SB_EEES9_NS_10bfloat16_tESG_Li384ELb1ELb1ELb1ELb1EEENS1_36VarlenDynamicPersistentTileSchedulerILi192ELi160ELi384ELi128ELb1ELb1ELb1ELb1ELb0ELb1EEEEEEEEEvNT_6ParamsE --------------------------
	.section	.text._ZN7cutlass13device_kernelIN5flash11enable_sm90INS1_16FlashAttnFwdSm90INS1_25CollectiveMainloopFwdSm90ILi2EN4cute5tupleIJNS5_1CILi1EEES8_S8_EEENS6_IJNS7_ILi192EEENS7_ILi160EEENS7_ILi64EEEEEELi64ENS_12float_e4m3_tEfNS_4arch4Sm90ELb0ELb1ELb1ELb1ELb1ELb0ELb0ELb1ELb1ELb1ELb1ELb0EEENS1_21CollectiveEpilogueFwdINS6_IJSA_SC_SB_EEES9_NS_10bfloat16_tESG_Li384ELb1ELb1ELb1ELb1EEENS1_36VarlenDynamicPersistentTileSchedulerILi192ELi160ELi384ELi128ELb1ELb1ELb1ELb1ELb0ELb1EEEEEEEEEvNT_6ParamsE,"ax",@progbits
	.align	128
.text._ZN7cutlass13device_kernelIN5flash11enable_sm90INS1_16FlashAttnFwdSm90INS1_25CollectiveMainloopFwdSm90ILi2EN4cute5tupleIJNS5_1CILi1EEES8_S8_EEENS6_IJNS7_ILi192EEENS7_ILi160EEENS7_ILi64EEEEEELi64ENS_12float_e4m3_tEfNS_4arch4Sm90ELb0ELb1ELb1ELb1ELb1ELb0ELb0ELb1ELb1ELb1ELb1ELb0EEENS1_21CollectiveEpilogueFwdINS6_IJSA_SC_SB_EEES9_NS_10bfloat16_tESG_Li384ELb1ELb1ELb1ELb1EEENS1_36VarlenDynamicPersistentTileSchedulerILi192ELi160ELi384ELi128ELb1ELb1ELb1ELb1ELb0ELb1EEEEEEEEEvNT_6ParamsE:
        .type           _ZN7cutlass13device_kernelIN5flash11enable_sm90INS1_16FlashAttnFwdSm90INS1_25CollectiveMainloopFwdSm90ILi2EN4cute5tupleIJNS5_1CILi1EEES8_S8_EEENS6_IJNS7_ILi192EEENS7_ILi160EEENS7_ILi64EEEEEELi64ENS_12float_e4m3_tEfNS_4arch4Sm90ELb0ELb1ELb1ELb1ELb1ELb0ELb0ELb1ELb1ELb1ELb1ELb0EEENS1_21CollectiveEpilogueFwdINS6_IJSA_SC_SB_EEES9_NS_10bfloat16_tESG_Li384ELb1ELb1ELb1ELb1EEENS1_36VarlenDynamicPersistentTileSchedulerILi192ELi160ELi384ELi128ELb1ELb1ELb1ELb1ELb0ELb1EEEEEEEEEvNT_6ParamsE,@function
        .size           _ZN7cutlass13device_kernelIN5flash11enable_sm90INS1_16FlashAttnFwdSm90INS1_25CollectiveMainloopFwdSm90ILi2EN4cute5tupleIJNS5_1CILi1EEES8_S8_EEENS6_IJNS7_ILi192EEENS7_ILi160EEENS7_ILi64EEEEEELi64ENS_12float_e4m3_tEfNS_4arch4Sm90ELb0ELb1ELb1ELb1ELb1ELb0ELb0ELb1ELb1ELb1ELb1ELb0EEENS1_21CollectiveEpilogueFwdINS6_IJSA_SC_SB_EEES9_NS_10bfloat16_tESG_Li384ELb1ELb1ELb1ELb1EEENS1_36VarlenDynamicPersistentTileSchedulerILi192ELi160ELi384ELi128ELb1ELb1ELb1ELb1ELb0ELb1EEEEEEEEEvNT_6ParamsE,(.L_x_85 - _ZN7cutlass13device_kernelIN5flash11enable_sm90INS1_16FlashAttnFwdSm90INS1_25CollectiveMainloopFwdSm90ILi2EN4cute5tupleIJNS5_1CILi1EEES8_S8_EEENS6_IJNS7_ILi192EEENS7_ILi160EEENS7_ILi64EEEEEELi64ENS_12float_e4m3_tEfNS_4arch4Sm90ELb0ELb1ELb1ELb1ELb1ELb0ELb0ELb1ELb1ELb1ELb1ELb0EEENS1_21CollectiveEpilogueFwdINS6_IJSA_SC_SB_EEES9_NS_10bfloat16_tESG_Li384ELb1ELb1ELb1ELb1EEENS1_36VarlenDynamicPersistentTileSchedulerILi192ELi160ELi384ELi128ELb1ELb1ELb1ELb1ELb0ELb1EEEEEEEEEvNT_6ParamsE)
        .other          _ZN7cutlass13device_kernelIN5flash11enable_sm90INS1_16FlashAttnFwdSm90INS1_25CollectiveMainloopFwdSm90ILi2EN4cute5tupleIJNS5_1CILi1EEES8_S8_EEENS6_IJNS7_ILi192EEENS7_ILi160EEENS7_ILi64EEEEEELi64ENS_12float_e4m3_tEfNS_4arch4Sm90ELb0ELb1ELb1ELb1ELb1ELb0ELb0ELb1ELb1ELb1ELb1ELb0EEENS1_21CollectiveEpilogueFwdINS6_IJSA_SC_SB_EEES9_NS_10bfloat16_tESG_Li384ELb1ELb1ELb1ELb1EEENS1_36VarlenDynamicPersistentTileSchedulerILi192ELi160ELi384ELi128ELb1ELb1ELb1ELb1ELb0ELb1EEEEEEEEEvNT_6ParamsE,@"STO_CUDA_ENTRY STV_DEFAULT"
_ZN7cutlass13device_kernelIN5flash11enable_sm90INS1_16FlashAttnFwdSm90INS1_25CollectiveMainloopFwdSm90ILi2EN4cute5tupleIJNS5_1CILi1EEES8_S8_EEENS6_IJNS7_ILi192EEENS7_ILi160EEENS7_ILi64EEEEEELi64ENS_12float_e4m3_tEfNS_4arch4Sm90ELb0ELb1ELb1ELb1ELb1ELb0ELb0ELb1ELb1ELb1ELb1ELb0EEENS1_21CollectiveEpilogueFwdINS6_IJSA_SC_SB_EEES9_NS_10bfloat16_tESG_Li384ELb1ELb1ELb1ELb1EEENS1_36VarlenDynamicPersistentTileSchedulerILi192ELi160ELi384ELi128ELb1ELb1ELb1ELb1ELb0ELb1EEEEEEEEEvNT_6ParamsE:
[----:B------:R-:W-:Y:S01]  /*0000*/  LDC R1, c[0x0][0x37c] ;  /* 0x0000df00ff017b82 */ /* 0x000fe20000000800 */
[----:B------:R-:W-:Y:S05]  /*0010*/  EXIT ;  /* 0x000000000000794d */ /* 0x000fea0003800000 */
.L_x_40:
        /* <DEDUP_REMOVED lines=14> */
.L_x_85:


//--------------------- .text._ZN7cutlass13device_kernelIN5flash11enable_sm90INS1_16FlashAttnFwdSm90INS1_25CollectiveMainloopFwdSm90ILi2EN4cute5tupleIJNS5_1CILi1EEES8_S8_EEENS6_IJNS7_ILi192EEENS7_ILi160EEENS7_ILi64EEEEEELi64ENS_12float_e4m3_tEfNS_4arch4Sm90ELb0ELb1ELb1ELb1ELb1ELb1ELb0ELb1ELb1ELb1ELb1ELb0EEENS1_21CollectiveEpilogueFwdINS6_IJSA_SC_SB_EEES9_NS_10bfloat16_tESG_Li384ELb1ELb1ELb1ELb1EEENS1_36VarlenDynamicPersistentTileSchedulerILi192ELi160ELi384ELi128ELb1ELb1ELb1ELb1ELb0ELb1EEEEEEEEEvNT_6ParamsE --------------------------
	.section	.text._ZN7cutlass13device_kernelIN5flash11enable_sm90INS1_16FlashAttnFwdSm90INS1_25CollectiveMainloopFwdSm90ILi2EN4cute5tupleIJNS5_1CILi1EEES8_S8_EEENS6_IJNS7_ILi192EEENS7_ILi160EEENS7_ILi64EEEEEELi64ENS_12float_e4m3_tEfNS_4arch4Sm90ELb0ELb1ELb1ELb1ELb1ELb1ELb0ELb1ELb1ELb1ELb1ELb0EEENS1_21CollectiveEpilogueFwdINS6_IJSA_SC_SB_EEES9_NS_10bfloat16_tESG_Li384ELb1ELb1ELb1ELb1EEENS1_36VarlenDynamicPersistentTileSchedulerILi192ELi160ELi384ELi128ELb1ELb1ELb1ELb1ELb0ELb1EEEEEEEEEvNT_6ParamsE,"ax",@progbits
	.align	128
.text._ZN7cutlass13device_kernelIN5flash11enable_sm90INS1_16FlashAttnFwdSm90INS1_25CollectiveMainloopFwdSm90ILi2EN4cute5tupleIJNS5_1CILi1EEES8_S8_EEENS6_IJNS7_ILi192EEENS7_ILi160EEENS7_ILi64EEEEEELi64ENS_12float_e4m3_tEfNS_4arch4Sm90ELb0ELb1ELb1ELb1ELb1ELb1ELb0ELb1ELb1ELb1ELb1ELb0EEENS1_21CollectiveEpilogueFwdINS6_IJSA_SC_SB_EEES9_NS_10bfloat16_tESG_Li384ELb1ELb1ELb1ELb1EEENS1_36VarlenDynamicPersistentTileSchedulerILi192ELi160ELi384ELi128ELb1ELb1ELb1ELb1ELb0ELb1EEEEEEEEEvNT_6ParamsE:
        .type           _ZN7cutlass13device_kernelIN5flash11enable_sm90INS1_16FlashAttnFwdSm90INS1_25CollectiveMainloopFwdSm90ILi2EN4cute5tupleIJNS5_1CILi1EEES8_S8_EEENS6_IJNS7_ILi192EEENS7_ILi160EEENS7_ILi64EEEEEELi64ENS_12float_e4m3_tEfNS_4arch4Sm90ELb0ELb1ELb1ELb1ELb1ELb1ELb0ELb1ELb1ELb1ELb1ELb0EEENS1_21CollectiveEpilogueFwdINS6_IJSA_SC_SB_EEES9_NS_10bfloat16_tESG_Li384ELb1ELb1ELb1ELb1EEENS1_36VarlenDynamicPersistentTileSchedulerILi192ELi160ELi384ELi128ELb1ELb1ELb1ELb1ELb0ELb1EEEEEEEEEvNT_6ParamsE,@function
        .size           _ZN7cutlass13device_kernelIN5flash11enable_sm90INS1_16FlashAttnFwdSm90INS1_25CollectiveMainloopFwdSm90ILi2EN4cute5tupleIJNS5_1CILi1EEES8_S8_EEENS6_IJNS7_ILi192EEENS7_ILi160EEENS7_ILi64EEEEEELi64ENS_12float_e4m3_tEfNS_4arch4Sm90ELb0ELb1ELb1ELb1ELb1ELb1ELb0ELb1ELb1ELb1ELb1ELb0EEENS1_21CollectiveEpilogueFwdINS6_IJSA_SC_SB_EEES9_NS_10bfloat16_tESG_Li384ELb1ELb1ELb1ELb1EEENS1_36VarlenDynamicPersistentTileSchedulerILi192ELi160ELi384ELi128ELb1ELb1ELb1ELb1ELb0ELb1EEEEEEEEEvNT_6ParamsE,(.L_x_86 - _ZN7cutlass13device_kernelIN5flash11enable_sm90INS1_16FlashAttnFwdSm90INS1_25CollectiveMainloopFwdSm90ILi2EN4cute5tupleIJNS5_1CILi1EEES8_S8_EEENS6_IJNS7_ILi192EEENS7_ILi160EEENS7_ILi64EEEEEELi64ENS_12float_e4m3_tEfNS_4arch4Sm90ELb0ELb1ELb1ELb1ELb1ELb1ELb0ELb1ELb1ELb1ELb1ELb0EEENS1_21CollectiveEpilogueFwdINS6_IJSA_SC_SB_EEES9_NS_10bfloat16_tESG_Li384ELb1ELb1ELb1ELb1EEENS1_36VarlenDynamicPersistentTileSchedulerILi192ELi160ELi384ELi128ELb1ELb1ELb1ELb1ELb0ELb1EEEEEEEEEvNT_6ParamsE)
        .other          _ZN7cutlass13device_kernelIN5flash11enable_sm90INS1_16FlashAttnFwdSm90INS1_25CollectiveMainloopFwdSm90ILi2EN4cute5tupleIJNS5_1CILi1EEES8_S8_EEENS6_IJNS7_ILi192EEENS7_ILi160EEENS7_ILi64EEEEEELi64ENS_12float_e4m3_tEfNS_4arch4Sm90ELb0ELb1ELb1ELb1ELb1ELb1ELb0ELb1ELb1ELb1ELb1ELb0EEENS1_21CollectiveEpilogueFwdINS6_IJSA_SC_SB_EEES9_NS_10bfloat16_tESG_Li384ELb1ELb1ELb1ELb1EEENS1_36VarlenDynamicPersistentTileSchedulerILi192ELi160ELi384ELi128ELb1ELb1ELb1ELb1ELb0ELb1EEEEEEEEEvNT_6ParamsE,@"STO_CUDA_ENTRY STV_DEFAULT"
_ZN7cutlass13device_kernelIN5flash11enable_sm90INS1_16FlashAttnFwdSm90INS1_25CollectiveMainloopFwdSm90ILi2EN4cute5tupleIJNS5_1CILi1EEES8_S8_EEENS6_IJNS7_ILi192EEENS7_ILi160EEENS7_ILi64EEEEEELi64ENS_12float_e4m3_tEfNS_4arch4Sm90ELb0ELb1ELb1ELb1ELb1ELb1ELb0ELb1ELb1ELb1ELb1ELb0EEENS1_21CollectiveEpilogueFwdINS6_IJSA_SC_SB_EEES9_NS_10bfloat16_tESG_Li384ELb1ELb1ELb1ELb1EEENS1_36VarlenDynamicPersistentTileSchedulerILi192ELi160ELi384ELi128ELb1ELb1ELb1ELb1ELb0ELb1EEEEEEEEEvNT_6ParamsE:
[----:B------:R-:W-:Y:S01]  /*0000*/  LDC R1, c[0x0][0x37c] ;  /* 0x0000df00ff017b82 */ /* 0x000fe20000000800 */
[----:B------:R-:W-:Y:S05]  /*0010*/  EXIT ;  /* 0x000000000000794d */ /* 0x000fea0003800000 */
.L_x_41:
        /* <DEDUP_REMOVED lines=14> */
.L_x_86:


//--------------------- .text._ZN7cutlass13device_kernelIN5flash11enable_sm90INS1_16FlashAttnFwdSm90INS1_25CollectiveMainloopFwdSm90ILi2EN4cute5tupleIJNS5_1CILi1EEES8_S8_EEENS6_IJNS7_ILi192EEENS7_ILi160EEENS7_ILi64EEEEEELi64ENS_12float_e4m3_tEfNS_4arch4Sm90ELb1ELb0ELb1ELb0ELb1ELb0ELb0ELb1ELb1ELb1ELb1ELb0EEENS1_21CollectiveEpilogueFwdINS6_IJSA_SC_SB_EEES9_NS_10bfloat16_tESG_Li384ELb0ELb1ELb1ELb1EEENS1_19SingleTileSchedulerILb0ELb1ELb1ELi192EEEEEEEEEvNT_6ParamsE --------------------------
	.section	.text._ZN7cutlass13device_kernelIN5flash11enable_sm90INS1_16FlashAttnFwdSm90INS1_25CollectiveMainloopFwdSm90ILi2EN4cute5tupleIJNS5_1CILi1EEES8_S8_EEENS6_IJNS7_ILi192EEENS7_ILi160EEENS7_ILi64EEEEEELi64ENS_12float_e4m3_tEfNS_4arch4Sm90ELb1ELb0ELb1ELb0ELb1ELb0ELb0ELb1ELb1ELb1ELb1ELb0EEENS1_21CollectiveEpilogueFwdINS6_IJSA_SC_SB_EEES9_NS_10bfloat16_tESG_Li384ELb0ELb1ELb1ELb1EEENS1_19SingleTileSchedulerILb0ELb1ELb1ELi192EEEEEEEEEvNT_6ParamsE,"ax",@progbits
	.align	128
.text._ZN7cutlass13device_kernelIN5flash11enable_sm90INS1_16FlashAttnFwdSm90INS1_25CollectiveMainloopFwdSm90ILi2EN4cute5tupleIJNS5_1CILi1EEES8_S8_EEENS6_IJNS7_ILi192EEENS7_ILi160EEENS7_ILi64EEEEEELi64ENS_12float_e4m3_tEfNS_4arch4Sm90ELb1ELb0ELb1ELb0ELb1ELb0ELb0ELb1ELb1ELb1ELb1ELb0EEENS1_21CollectiveEpilogueFwdINS6_IJSA_SC_SB_EEES9_NS_10bfloat16_tESG_Li384ELb0ELb1ELb1ELb1EEENS1_19SingleTileSchedulerILb0ELb1ELb1ELi192EEEEEEEEEvNT_6ParamsE:
        .type           _ZN7cutlass13device_kernelIN5flash11enable_sm90INS1_16FlashAttnFwdSm90INS1_25CollectiveMainloopFwdSm90ILi2EN4cute5tupleIJNS5_1CILi1EEES8_S8_EEENS6_IJNS7_ILi192EEENS7_ILi160EEENS7_ILi64EEEEEELi64ENS_12float_e4m3_tEfNS_4arch4Sm90ELb1ELb0ELb1ELb0ELb1ELb0ELb0ELb1ELb1ELb1ELb1ELb0EEENS1_21CollectiveEpilogueFwdINS6_IJSA_SC_SB_EEES9_NS_10bfloat16_tESG_Li384ELb0ELb1ELb1ELb1EEENS1_19SingleTileSchedulerILb0ELb1ELb1ELi192EEEEEEEEEvNT_6ParamsE,@function
        .size           _ZN7cutlass13device_kernelIN5flash11enable_sm90INS1_16FlashAttnFwdSm90INS1_25CollectiveMainloopFwdSm90ILi2EN4cute5tupleIJNS5_1CILi1EEES8_S8_EEENS6_IJNS7_ILi192EEENS7_ILi160EEENS7_ILi64EEEEEELi64ENS_12float_e4m3_tEfNS_4arch4Sm90ELb1ELb0ELb1ELb0ELb1ELb0ELb0ELb1ELb1ELb1ELb1ELb0EEENS1_21CollectiveEpilogueFwdINS6_IJSA_SC_SB_EEES9_NS_10bfloat16_tESG_Li384ELb0ELb1ELb1ELb1EEENS1_19SingleTileSchedulerILb0ELb1ELb1ELi192EEEEEEEEEvNT_6ParamsE,(.L_x_87 - _ZN7cutlass13device_kernelIN5flash11enable_sm90INS1_16FlashAttnFwdSm90INS1_25CollectiveMainloopFwdSm90ILi2EN4cute5tupleIJNS5_1CILi1EEES8_S8_EEENS6_IJNS7_ILi192EEENS7_ILi160EEENS7_ILi64EEEEEELi64ENS_12float_e4m3_tEfNS_4arch4Sm90ELb1ELb0ELb1ELb0ELb1ELb0ELb0ELb1ELb1ELb1ELb1ELb0EEENS1_21CollectiveEpilogueFwdINS6_IJSA_SC_SB_EEES9_NS_10bfloat16_tESG_Li384ELb0ELb1ELb1ELb1EEENS1_19SingleTileSchedulerILb0ELb1ELb1ELi192EEEEEEEEEvNT_6ParamsE)
        .other          _ZN7cutlass13device_kernelIN5flash11enable_sm90INS1_16FlashAttnFwdSm90INS1_25CollectiveMainloopFwdSm90ILi2EN4cute5tupleIJNS5_1CILi1EEES8_S8_EEENS6_IJNS7_ILi192EEENS7_ILi160EEENS7_ILi64EEEEEELi64ENS_12float_e4m3_tEfNS_4arch4Sm90ELb1ELb0ELb1ELb0ELb1ELb0ELb0ELb1ELb1ELb1ELb1ELb0EEENS1_21CollectiveEpilogueFwdINS6_IJSA_SC_SB_EEES9_NS_10bfloat16_tESG_Li384ELb0ELb1ELb1ELb1EEENS1_19SingleTileSchedulerILb0ELb1ELb1ELi192EEEEEEEEEvNT_6ParamsE,@"STO_CUDA_ENTRY STV_DEFAULT"
_ZN7cutlass13device_kernelIN5flash11enable_sm90INS1_16FlashAttnFwdSm90INS1_25CollectiveMainloopFwdSm90ILi2EN4cute5tupleIJNS5_1CILi1EEES8_S8_EEENS6_IJNS7_ILi192EEENS7_ILi160EEENS7_ILi64EEEEEELi64ENS_12float_e4m3_tEfNS_4arch4Sm90ELb1ELb0ELb1ELb0ELb1ELb0ELb0ELb1ELb1ELb1ELb1ELb0EEENS1_21CollectiveEpilogueFwdINS6_IJSA_SC_SB_EEES9_NS_10bfloat16_tESG_Li384ELb0ELb1ELb1ELb1EEENS1_19SingleTileSchedulerILb0ELb1ELb1ELi192EEEEEEEEEvNT_6ParamsE:
[----:B------:R-:W-:Y:S01]  /*0000*/  LDC R1, c[0x0][0x37c] ;  /* 0x0000df00ff017b82 */ /* 0x000fe20000000800 */
[----:B------:R-:W-:Y:S05]  /*0010*/  EXIT ;  /* 0x000000000000794d */ /* 0x000fea0003800000 */
.L_x_42:
        /* <DEDUP_REMOVED lines=14> */
.L_x_87:


//--------------------- .text._ZN7cutlass13device_kernelIN5flash11enable_sm90INS1_16FlashAttnFwdSm90INS1_25CollectiveMainloopFwdSm90ILi2EN4cute5tupleIJNS5_1CILi1EEES8_S8_EEENS6_IJNS7_ILi192EEENS7_ILi160EEENS7_ILi64EEEEEELi64ENS_12float_e4m3_tEfNS_4arch4Sm90ELb1ELb0ELb1ELb1ELb1ELb0ELb0ELb1ELb1ELb1ELb1ELb0EEENS1_21CollectiveEpilogueFwdINS6_IJSA_SC_SB_EEES9_NS_10bfloat16_tESG_Li384ELb1ELb1ELb1ELb1EEENS1_36VarlenDynamicPersistentTileSchedulerILi192ELi160ELi384ELi128ELb1ELb1ELb1ELb1ELb1ELb1EEEEEEEEEvNT_6ParamsE --------------------------
	.section	.text._ZN7cutlass13device_kernelIN5flash11enable_sm90INS1_16FlashAttnFwdSm90INS1_25CollectiveMainloopFwdSm90ILi2EN4cute5tupleIJNS5_1CILi1EEES8_S8_EEENS6_IJNS7_ILi192EEENS7_ILi160EEENS7_ILi64EEEEEELi64ENS_12float_e4m3_tEfNS_4arch4Sm90ELb1ELb0ELb1ELb1ELb1ELb0ELb0ELb1ELb1ELb1ELb1ELb0EEENS1_21CollectiveEpilogueFwdINS6_IJSA_SC_SB_EEES9_NS_10bfloat16_tESG_Li384ELb1ELb1ELb1ELb1EEENS1_36VarlenDynamicPersistentTileSchedulerILi192ELi160ELi384ELi128ELb1ELb1ELb1ELb1ELb1ELb1EEEEEEEEEvNT_6ParamsE,"ax",@progbits
	.align	128
.text._ZN7cutlass13device_kernelIN5flash11enable_sm90INS1_16FlashAttnFwdSm90INS1_25CollectiveMainloopFwdSm90ILi2EN4cute5tupleIJNS5_1CILi1EEES8_S8_EEENS6_IJNS7_ILi192EEENS7_ILi160EEENS7_ILi64EEEEEELi64ENS_12float_e4m3_tEfNS_4arch4Sm90ELb1ELb0ELb1ELb1ELb1ELb0ELb0ELb1ELb1ELb1ELb1ELb0EEENS1_21CollectiveEpilogueFwdINS6_IJSA_SC_SB_EEES9_NS_10bfloat16_tESG_Li384ELb1ELb1ELb1ELb1EEENS1_36VarlenDynamicPersistentTileSchedulerILi192ELi160ELi384ELi128ELb1ELb1ELb1ELb1ELb1ELb1EEEEEEEEEvNT_6ParamsE:
        .type           _ZN7cutlass13device_kernelIN5flash11enable_sm90INS1_16FlashAttnFwdSm90INS1_25CollectiveMainloopFwdSm90ILi2EN4cute5tupleIJNS5_1CILi1EEES8_S8_EEENS6_IJNS7_ILi192EEENS7_ILi160EEENS7_ILi64EEEEEELi64ENS_12float_e4m3_tEfNS_4arch4Sm90ELb1ELb0ELb1ELb1ELb1ELb0ELb0ELb1ELb1ELb1ELb1ELb0EEENS1_21CollectiveEpilogueFwdINS6_IJSA_SC_SB_EEES9_NS_10bfloat16_tESG_Li384ELb1ELb1ELb1ELb1EEENS1_36VarlenDynamicPersistentTileSchedulerILi192ELi160ELi384ELi128ELb1ELb1ELb1ELb1ELb1ELb1EEEEEEEEEvNT_6ParamsE,@function
        .size           _ZN7cutlass13device_kernelIN5flash11enable_sm90INS1_16FlashAttnFwdSm90INS1_25CollectiveMainloopFwdSm90ILi2EN4cute5tupleIJNS5_1CILi1EEES8_S8_EEENS6_IJNS7_ILi192EEENS7_ILi160EEENS7_ILi64EEEEEELi64ENS_12float_e4m3_tEfNS_4arch4Sm90ELb1ELb0ELb1ELb1ELb1ELb0ELb0ELb1ELb1ELb1ELb1ELb0EEENS1_21CollectiveEpilogueFwdINS6_IJSA_SC_SB_EEES9_NS_10bfloat16_tESG_Li384ELb1ELb1ELb1ELb1EEENS1_36VarlenDynamicPersistentTileSchedulerILi192ELi160ELi384ELi128ELb1ELb1ELb1ELb1ELb1ELb1EEEEEEEEEvNT_6ParamsE,(.L_x_88 - _ZN7cutlass13device_kernelIN5flash11enable_sm90INS1_16FlashAttnFwdSm90INS1_25CollectiveMainloopFwdSm90ILi2EN4cute5tupleIJNS5_1CILi1EEES8_S8_EEENS6_IJNS7_ILi192EEENS7_ILi160EEENS7_ILi64EEEEEELi64ENS_12float_e4m3_tEfNS_4arch4Sm90ELb1ELb0ELb1ELb1ELb1ELb0ELb0ELb1ELb1ELb1ELb1ELb0EEENS1_21CollectiveEpilogueFwdINS6_IJSA_SC_SB_EEES9_NS_10bfloat16_tESG_Li384ELb1ELb1ELb1ELb1EEENS1_36VarlenDynamicPersistentTileSchedulerILi192ELi160ELi384ELi128ELb1ELb1ELb1ELb1ELb1ELb1EEEEEEEEEvNT_6ParamsE)
        .other          _ZN7cutlass13device_kernelIN5flash11enable_sm90INS1_16FlashAttnFwdSm90INS1_25CollectiveMainloopFwdSm90ILi2EN4cute5tupleIJNS5_1CILi1EEES8_S8_EEENS6_IJNS7_ILi192EEENS7_ILi160EEENS7_ILi64EEEEEELi64ENS_12float_e4m3_tEfNS_4arch4Sm90ELb1ELb0ELb1ELb1ELb1ELb0ELb0ELb1ELb1ELb1ELb1ELb0EEENS1_21CollectiveEpilogueFwdINS6_IJSA_SC_SB_EEES9_NS_10bfloat16_tESG_Li384ELb1ELb1ELb1ELb1EEENS1_36VarlenDynamicPersistentTileSchedulerILi192ELi160ELi384ELi128ELb1ELb1ELb1ELb1ELb1ELb1EEEEEEEEEvNT_6ParamsE,@"STO_CUDA_ENTRY STV_DEFAULT"
_ZN7cutlass13device_kernelIN5flash11enable_sm90INS1_16FlashAttnFwdSm90INS1_25CollectiveMainloopFwdSm90ILi2EN4cute5tupleIJNS5_1CILi1EEES8_S8_EEENS6_IJNS7_ILi192EEENS7_ILi160EEENS7_ILi64EEEEEELi64ENS_12float_e4m3_tEfNS_4arch4Sm90ELb1ELb0ELb1ELb1ELb1ELb0ELb0ELb1ELb1ELb1ELb1ELb0EEENS1_21CollectiveEpilogueFwdINS6_IJSA_SC_SB_EEES9_NS_10bfloat16_tESG_Li384ELb1ELb1ELb1ELb1EEENS1_36VarlenDynamicPersistentTileSchedulerILi192ELi160ELi384ELi128ELb1ELb1ELb1ELb1ELb1ELb1EEEEEEEEEvNT_6ParamsE:
[----:B------:R-:W-:Y:S01]  /*0000*/  LDC R1, c[0x0][0x37c] ;  /* 0x0000df00ff017b82 */ /* 0x000fe20000000800 */
[----:B------:R-:W-:Y:S05]  /*0010*/  EXIT ;  /* 0x000000000000794d */ /* 0x000fea0003800000 */
.L_x_43:
        /* <DEDUP_REMOVED lines=14> */
.L_x_88:


//--------------------- .text._ZN7cutlass13device_kernelIN5flash11enable_sm90INS1_16FlashAttnFwdSm90INS1_25CollectiveMainloopFwdSm90ILi2EN4cute5tupleIJNS5_1CILi1EEES8_S8_EEENS6_IJNS7_ILi192EEENS7_ILi160EEENS7_ILi64EEEEEELi64ENS_12float_e4m3_tEfNS_4arch4Sm90ELb1ELb0ELb1ELb1ELb1ELb1ELb0ELb1ELb1ELb1ELb1ELb0EEENS1_21CollectiveEpilogueFwdINS6_IJSA_SC_SB_EEES9_NS_10bfloat16_tESG_Li384ELb1ELb1ELb1ELb1EEENS1_36VarlenDynamicPersistentTileSchedulerILi192ELi160ELi384ELi128ELb1ELb1ELb1ELb1ELb1ELb1EEEEEEEEEvNT_6ParamsE --------------------------
	.section	.text._ZN7cutlass13device_kernelIN5flash11enable_sm90INS1_16FlashAttnFwdSm90INS1_25CollectiveMainloopFwdSm90ILi2EN4cute5tupleIJNS5_1CILi1EEES8_S8_EEENS6_IJNS7_ILi192EEENS7_ILi160EEENS7_ILi64EEEEEELi64ENS_12float_e4m3_tEfNS_4arch4Sm90ELb1ELb0ELb1ELb1ELb1ELb1ELb0ELb1ELb1ELb1ELb1ELb0EEENS1_21CollectiveEpilogueFwdINS6_IJSA_SC_SB_EEES9_NS_10bfloat16_tESG_Li384ELb1ELb1ELb1ELb1EEENS1_36VarlenDynamicPersistentTileSchedulerILi192ELi160ELi384ELi128ELb1ELb1ELb1ELb1ELb1ELb1EEEEEEEEEvNT_6ParamsE,"ax",@progbits
	.align	128
.text._ZN7cutlass13device_kernelIN5flash11enable_sm90INS1_16FlashAttnFwdSm90INS1_25CollectiveMainloopFwdSm90ILi2EN4cute5tupleIJNS5_1CILi1EEES8_S8_EEENS6_IJNS7_ILi192EEENS7_ILi160EEENS7_ILi64EEEEEELi64ENS_12float_e4m3_tEfNS_4arch4Sm90ELb1ELb0ELb1ELb1ELb1ELb1ELb0ELb1ELb1ELb1ELb1ELb0EEENS1_21CollectiveEpilogueFwdINS6_IJSA_SC_SB_EEES9_NS_10bfloat16_tESG_Li384ELb1ELb1ELb1ELb1EEENS1_36VarlenDynamicPersistentTileSchedulerILi192ELi160ELi384ELi128ELb1ELb1ELb1ELb1ELb1ELb1EEEEEEEEEvNT_6ParamsE:
        .type           _ZN7cutlass13device_kernelIN5flash11enable_sm90INS1_16FlashAttnFwdSm90INS1_25CollectiveMainloopFwdSm90ILi2EN4cute5tupleIJNS5_1CILi1EEES8_S8_EEENS6_IJNS7_ILi192EEENS7_ILi160EEENS7_ILi64EEEEEELi64ENS_12float_e4m3_tEfNS_4arch4Sm90ELb1ELb0ELb1ELb1ELb1ELb1ELb0ELb1ELb1ELb1ELb1ELb0EEENS1_21CollectiveEpilogueFwdINS6_IJSA_SC_SB_EEES9_NS_10bfloat16_tESG_Li384ELb1ELb1ELb1ELb1EEENS1_36VarlenDynamicPersistentTileSchedulerILi192ELi160ELi384ELi128ELb1ELb1ELb1ELb1ELb1ELb1EEEEEEEEEvNT_6ParamsE,@function
        .size           _ZN7cutlass13device_kernelIN5flash11enable_sm90INS1_16FlashAttnFwdSm90INS1_25CollectiveMainloopFwdSm90ILi2EN4cute5tupleIJNS5_1CILi1EEES8_S8_EEENS6_IJNS7_ILi192EEENS7_ILi160EEENS7_ILi64EEEEEELi64ENS_12float_e4m3_tEfNS_4arch4Sm90ELb1ELb0ELb1ELb1ELb1ELb1ELb0ELb1ELb1ELb1ELb1ELb0EEENS1_21CollectiveEpilogueFwdINS6_IJSA_SC_SB_EEES9_NS_10bfloat16_tESG_Li384ELb1ELb1ELb1ELb1EEENS1_36VarlenDynamicPersistentTileSchedulerILi192ELi160ELi384ELi128ELb1ELb1ELb1ELb1ELb1ELb1EEEEEEEEEvNT_6ParamsE,(.L_x_89 - _ZN7cutlass13device_kernelIN5flash11enable_sm90INS1_16FlashAttnFwdSm90INS1_25CollectiveMainloopFwdSm90ILi2EN4cute5tupleIJNS5_1CILi1EEES8_S8_EEENS6_IJNS7_ILi192EEENS7_ILi160EEENS7_ILi64EEEEEELi64ENS_12float_e4m3_tEfNS_4arch4Sm90ELb1ELb0ELb1ELb1ELb1ELb1ELb0ELb1ELb1ELb1ELb1ELb0EEENS1_21CollectiveEpilogueFwdINS6_IJSA_SC_SB_EEES9_NS_10bfloat16_tESG_Li384ELb1ELb1ELb1ELb1EEENS1_36VarlenDynamicPersistentTileSchedulerILi192ELi160ELi384ELi128ELb1ELb1ELb1ELb1ELb1ELb1EEEEEEEEEvNT_6ParamsE)
        .other          _ZN7cutlass13device_kernelIN5flash11enable_sm90INS1_16FlashAttnFwdSm90INS1_25CollectiveMainloopFwdSm90ILi2EN4cute5tupleIJNS5_1CILi1EEES8_S8_EEENS6_IJNS7_ILi192EEENS7_ILi160EEENS7_ILi64EEEEEELi64ENS_12float_e4m3_tEfNS_4arch4Sm90ELb1ELb0ELb1ELb1ELb1ELb1ELb0ELb1ELb1ELb1ELb1ELb0EEENS1_21CollectiveEpilogueFwdINS6_IJSA_SC_SB_EEES9_NS_10bfloat16_tESG_Li384ELb1ELb1ELb1ELb1EEENS1_36VarlenDynamicPersistentTileSchedulerILi192ELi160ELi384ELi128ELb1ELb1ELb1ELb1ELb1ELb1EEEEEEEEEvNT_6ParamsE,@"STO_CUDA_ENTRY STV_DEFAULT"
_ZN7cutlass13device_kernelIN5flash11enable_sm90INS1_16FlashAttnFwdSm90INS1_25CollectiveMainloopFwdSm90ILi2EN4cute5tupleIJNS5_1CILi1EEES8_S8_EEENS6_IJNS7_ILi192EEENS7_ILi160EEENS7_ILi64EEEEEELi64ENS_12float_e4m3_tEfNS_4arch4Sm90ELb1ELb0ELb1ELb1ELb1ELb1ELb0ELb1ELb1ELb1ELb1ELb0EEENS1_21CollectiveEpilogueFwdINS6_IJSA_SC_SB_EEES9_NS_10bfloat16_tESG_Li384ELb1ELb1ELb1ELb1EEENS1_36VarlenDynamicPersistentTileSchedulerILi192ELi160ELi384ELi128ELb1ELb1ELb1ELb1ELb1ELb1EEEEEEEEEvNT_6ParamsE:
[----:B------:R-:W-:Y:S01]  /*0000*/  LDC R1, c[0x0][0x37c] ;  /* 0x0000df00ff017b82 */ /* 0x000fe20000000800 */
[----:B------:R-:W-:Y:S05]  /*0010*/  EXIT ;  /* 0x000000000000794d */ /* 0x000fea0003800000 */
.L_x_44:
        /* <DEDUP_REMOVED lines=14> */
.L_x_89:


//--------------------- .nv.shared.reserved.0     --------------------------
	.section	.nv.shared.reserved.0,"aw",@nobits
	.weak		__nv_reservedSMEM_offset_0_alias
	.size		__nv_reservedSMEM_offset_0_alias, 0, 64
	.other		__nv_reservedSMEM_offset_0_alias,@"STO_CUDA_RESERVED_SHARED STV_DEFAULT"
__nv_reservedSMEM_offset_0_alias:
	.zero		0
	.zero		64


//--------------------- .nv.global                --------------------------
	.section	.nv.global,"aw",@nobits
.nv.global:
	.type		_ZN86_INTERNAL_df027bae_50_flash_fwd_hdimall_e4m3_paged_split_softcap_sm90_cu_e763cb1e_35904cute1_E,@object
	.size		_ZN86_INTERNAL_df027bae_50_flash_fwd_hdimall_e4m3_paged_split_softcap_sm90_cu_e763cb1e_35904cute1_E,(_ZN86_INTERNAL_df027bae_50_flash_fwd_hdimall_e4m3_paged_split_softcap_sm90_cu_e763cb1e_35904cuda3std3__45__cpo6cbeginE - _ZN86_INTERNAL_df027bae_50_flash_fwd_hdimall_e4m3_paged_split_softcap_sm90_cu_e763cb1e_35904cute1_E)
_ZN86_INTERNAL_df027bae_50_flash_fwd_hdimall_e4m3_paged_split_softcap_sm90_cu_e763cb1e_35904cute1_E:
	.zero		1
	.type		_ZN86_INTERNAL_df027bae_50_flash_fwd_hdimall_e4m3_paged_split_softcap_sm90_cu_e763cb1e_35904cuda3std3__45__cpo6cbeginE,@object
	.size		_ZN86_INTERNAL_df027bae_50_flash_fwd_hdimall_e4m3_paged_split_softcap_sm90_cu_e763cb1e_35904cuda3std3__45__cpo6cbeginE,(_ZN86_INTERNAL_df027bae_50_flash_fwd_hdimall_e4m3_paged_split_softcap_sm90_cu_e763cb1e_35904cuda3std3__48in_placeE - _ZN86_INTERNAL_df027bae_50_flash_fwd_hdimall_e4m3_paged_split_softcap_sm90_cu_e763cb1e_35904cuda3std3__45__cpo6cbeginE)
_ZN86_INTERNAL_df027bae_50_flash_fwd_hdimall_e4m3_paged_split_softcap_sm90_cu_e763cb1e_35904cuda3std3__45__cpo6cbeginE:
	.zero		1
	.type		_ZN86_INTERNAL_df027bae_50_flash_fwd_hdimall_e4m3_paged_split_softcap_sm90_cu_e763cb1e_35904cuda3std3__48in_placeE,@object
	.size		_ZN86_INTERNAL_df027bae_50_flash_fwd_hdimall_e4m3_paged_split_softcap_sm90_cu_e763cb1e_35904cuda3std3__48in_placeE,(_ZN86_INTERNAL_df027bae_50_flash_fwd_hdimall_e4m3_paged_split_softcap_sm90_cu_e763cb1e_35904cuda3std6ranges3__45__cpo9iter_moveE - _ZN86_INTERNAL_df027bae_50_flash_fwd_hdimall_e4m3_paged_split_softcap_sm90_cu_e763cb1e_35904cuda3std3__48in_placeE)
_ZN86_INTERNAL_df027bae_50_flash_fwd_hdimall_e4m3_paged_split_softcap_sm90_cu_e763cb1e_35904cuda3std3__48in_placeE:
	.zero		1
	.type		_ZN86_INTERNAL_df027bae_50_flash_fwd_hdimall_e4m3_paged_split_softcap_sm90_cu_e763cb1e_35904cuda3std6ranges3__45__cpo9iter_moveE,@object
	.size		_ZN86_INTERNAL_df027bae_50_flash_fwd_hdimall_e4m3_paged_split_softcap_sm90_cu_e763cb1e_35904cuda3std6ranges3__45__cpo9iter_moveE,(_ZN86_INTERNAL_df027bae_50_flash_fwd_hdimall_e4m3_paged_split_softcap_sm90_cu_e763cb1e_35904cuda3std3__45__cpo5beginE - _ZN86_INTERNAL_df027bae_50_flash_fwd_hdimall_e4m3_paged_split_softcap_sm90_cu_e763cb1e_35904cuda3std6ranges3__45__cpo9iter_moveE)
_ZN86_INTERNAL_df027bae_50_flash_fwd_hdimall_e4m3_paged_split_softcap_sm90_cu_e763cb1e_35904cuda3std6ranges3__45__cpo9iter_moveE:
	.zero		1
	.type		_ZN86_INTERNAL_df027bae_50_flash_fwd_hdimall_e4m3_paged_split_softcap_sm90_cu_e763cb1e_35904cuda3std3__45__cpo5beginE,@object
	.size		_ZN86_INTERNAL_df027bae_50_flash_fwd_hdimall_e4m3_paged_split_softcap_sm90_cu_e763cb1e_35904cuda3std3__45__cpo5beginE,(_ZN86_INTERNAL_df027bae_50_flash_fwd_hdimall_e4m3_paged_split_softcap_sm90_cu_e763cb1e_35904cuda3std3__488_GLOBAL__N__df027bae_50_flash_fwd_hdimall_e4m3_paged_split_softcap_sm90_cu_e763cb1e_35906ignoreE - _ZN86_INTERNAL_df027bae_50_flash_fwd_hdimall_e4m3_paged_split_softcap_sm90_cu_e763cb1e_35904cuda3std3__45__cpo5beginE)
_ZN86_INTERNAL_df027bae_50_flash_fwd_hdimall_e4m3_paged_split_softcap_sm90_cu_e763cb1e_35904cuda3std3__45__cpo5beginE:
	.zero		1
	.type		_ZN86_INTERNAL_df027bae_50_flash_fwd_hdimall_e4m3_paged_split_softcap_sm90_cu_e763cb1e_35904cuda3std3__488_GLOBAL__N__df027bae_50_flash_fwd_hdimall_e4m3_paged_split_softcap_sm90_cu_e763cb1e_35906ignoreE,@object
	.size		_ZN86_INTERNAL_df027bae_50_flash_fwd_hdimall_e4m3_paged_split_softcap_sm90_cu_e763cb1e_35904cuda3std3__488_GLOBAL__N__df027bae_50_flash_fwd_hdimall_e4m3_paged_split_softcap_sm90_cu_e763cb1e_35906ignoreE,(_ZN86_INTERNAL_df027bae_50_flash_fwd_hdimall_e4m3_paged_split_softcap_sm90_cu_e763cb1e_35904cute7productE - _ZN86_INTERNAL_df027bae_50_flash_fwd_hdimall_e4m3_paged_split_softcap_sm90_cu_e763cb1e_35904cuda3std3__488_GLOBAL__N__df027bae_50_flash_fwd_hdimall_e4m3_paged_split_softcap_sm90_cu_e763cb1e_35906ignoreE)
_ZN86_INTERNAL_df027bae_50_flash_fwd_hdimall_e4m3_paged_split_softcap_sm90_cu_e763cb1e_35904cuda3std3__488_GLOBAL__N__df027bae_50_flash_fwd_hdimall_e4m3_paged_split_softcap_sm90_cu_e763cb1e_35906ignoreE:
	.zero		1
	.type		_ZN86_INTERNAL_df027bae_50_flash_fwd_hdimall_e4m3_paged_split_softcap_sm90_cu_e763cb1e_35904cute7productE,@object
	.size		_ZN86_INTERNAL_df027bae_50_flash_fwd_hdimall_e4m3_paged_split_softcap_sm90_cu_e763cb1e_35904cute7productE,(_ZN86_INTERNAL_df027bae_50_flash_fwd_hdimall_e4m3_paged_split_softcap_sm90_cu_e763cb1e_35904cuda3std3__45__cpo3endE - _ZN86_INTERNAL_df027bae_50_flash_fwd_hdimall_e4m3_paged_split_softcap_sm90_cu_e763cb1e_35904cute7productE)
_ZN86_INTERNAL_df027bae_50_flash_fwd_hdimall_e4m3_paged_split_softcap_sm90_cu_e763cb1e_35904cute7productE:
	.zero		1
	.type		_ZN86_INTERNAL_df027bae_50_flash_fwd_hdimall_e4m3_paged_split_softcap_sm90_cu_e763cb1e_35904cuda3std3__45__cpo3endE,@object
	.size		_ZN86_INTERNAL_df027bae_50_flash_fwd_hdimall_e4m3_paged_split_softcap_sm90_cu_e763cb1e_35904cuda3std3__45__cpo3endE,(_ZN86_INTERNAL_df027bae_50_flash_fwd_hdimall_e4m3_paged_split_softcap_sm90_cu_e763cb1e_35904cuda3std3__419piecewise_constructE - _ZN86_INTERNAL_df027bae_50_flash_fwd_hdimall_e4m3_paged_split_softcap_sm90_cu_e763cb1e_35904cuda3std3__45__cpo3endE)
_ZN86_INTERNAL_df027bae_50_flash_fwd_hdimall_e4m3_paged_split_softcap_sm90_cu_e763cb1e_35904cuda3std3__45__cpo3endE:
	.zero		1
	.type		_ZN86_INTERNAL_df027bae_50_flash_fwd_hdimall_e4m3_paged_split_softcap_sm90_cu_e763cb1e_35904cuda3std3__419piecewise_constructE,@object
	.size		_ZN86_INTERNAL_df027bae_50_flash_fwd_hdimall_e4m3_paged_split_softcap_sm90_cu_e763cb1e_35904cuda3std3__419piecewise_constructE,(_ZN86_INTERNAL_df027bae_50_flash_fwd_hdimall_e4m3_paged_split_softcap_sm90_cu_e763cb1e_35904cuda3std3__45__cpo4cendE - _ZN86_INTERNAL_df027bae_50_flash_fwd_hdimall_e4m3_paged_split_softcap_sm90_cu_e763cb1e_35904cuda3std3__419piecewise_constructE)
_ZN86_INTERNAL_df027bae_50_flash_fwd_hdimall_e4m3_paged_split_softcap_sm90_cu_e763cb1e_35904cuda3std3__419piecewise_constructE:
	.zero		1
	.type		_ZN86_INTERNAL_df027bae_50_flash_fwd_hdimall_e4m3_paged_split_softcap_sm90_cu_e763cb1e_35904cuda3std3__45__cpo4cendE,@object
	.size		_ZN86_INTERNAL_df027bae_50_flash_fwd_hdimall_e4m3_paged_split_softcap_sm90_cu_e763cb1e_35904cuda3std3__45__cpo4cendE,(_ZN86_INTERNAL_df027bae_50_flash_fwd_hdimall_e4m3_paged_split_softcap_sm90_cu_e763cb1e_35904cuda3std6ranges3__45__cpo4swapE - _ZN86_INTERNAL_df027bae_50_flash_fwd_hdimall_e4m3_paged_split_softcap_sm90_cu_e763cb1e_35904cuda3std3__45__cpo4cendE)
_ZN86_INTERNAL_df027bae_50_flash_fwd_hdimall_e4m3_paged_split_softcap_sm90_cu_e763cb1e_35904cuda3std3__45__cpo4cendE:
	.zero		1
	.type		_ZN86_INTERNAL_df027bae_50_flash_fwd_hdimall_e4m3_paged_split_softcap_sm90_cu_e763cb1e_35904cuda3std6ranges3__45__cpo4swapE,@object
	.size		_ZN86_INTERNAL_df027bae_50_flash_fwd_hdimall_e4m3_paged_split_softcap_sm90_cu_e763cb1e_35904cuda3std6ranges3__45__cpo4swapE,(.L_7 - _ZN86_INTERNAL_df027bae_50_flash_fwd_hdimall_e4m3_paged_split_softcap_sm90_cu_e763cb1e_35904cuda3std6ranges3__45__cpo4swapE)
_ZN86_INTERNAL_df027bae_50_flash_fwd_hdimall_e4m3_paged_split_softcap_sm90_cu_e763cb1e_35904cuda3std6ranges3__45__cpo4swapE:
	.zero		1
.L_7:


//--------------------- .nv.constant0._ZN7cutlass13device_kernelIN5flash11enable_sm90INS1_16FlashAttnFwdSm90INS1_25CollectiveMainloopFwdSm90ILi2EN4cute5tupleIJNS5_1CILi1EEES8_S8_EEENS6_IJNS7_ILi128EEESA_NS7_ILi256EEEEEELi256ENS_12float_e4m3_tEfNS_4arch4Sm90ELb0ELb0ELb1ELb0ELb1ELb0ELb0ELb1ELb0ELb1ELb1ELb0EEENS1_21CollectiveEpilogueFwdINS6_IJSA_SB_SA_EEES9_NS_10bfloat16_tESF_Li256ELb0ELb1ELb1ELb1EEENS1_19SingleTileSchedulerILb0ELb1ELb1ELi128EEEEEEEEEvNT_6ParamsE --------------------------
	.section	.nv.constant0._ZN7cutlass13device_kernelIN5flash11enable_sm90INS1_16FlashAttnFwdSm90INS1_25CollectiveMainloopFwdSm90ILi2EN4cute5tupleIJNS5_1CILi1EEES8_S8_EEENS6_IJNS7_ILi128EEESA_NS7_ILi256EEEEEELi256ENS_12float_e4m3_tEfNS_4arch4Sm90ELb0ELb0ELb1ELb0ELb1ELb0ELb0ELb1ELb0ELb1ELb1ELb0EEENS1_21CollectiveEpilogueFwdINS6_IJSA_SB_SA_EEES9_NS_10bfloat16_tESF_Li256ELb0ELb1ELb1ELb1EEENS1_19SingleTileSchedulerILb0ELb1ELb1ELi128EEEEEEEEEvNT_6ParamsE,"a",@progbits
	.sectionflags	@""
	.align	4
.nv.constant0._ZN7cutlass13device_kernelIN5flash11enable_sm90INS1_16FlashAttnFwdSm90INS1_25CollectiveMainloopFwdSm90ILi2EN4cute5tupleIJNS5_1CILi1EEES8_S8_EEENS6_IJNS7_ILi128EEESA_NS7_ILi256EEEEEELi256ENS_12float_e4m3_tEfNS_4arch4Sm90ELb0ELb0ELb1ELb0ELb1ELb0ELb0ELb1ELb0ELb1ELb1ELb0EEENS1_21CollectiveEpilogueFwdINS6_IJSA_SB_SA_EEES9_NS_10bfloat16_tESF_Li256ELb0ELb1ELb1ELb1EEENS1_19SingleTileSchedulerILb0ELb1ELb1ELi128EEEEEEEEEvNT_6ParamsE:
	.zero		3456


//--------------------- .nv.constant0._ZN7cutlass13device_kernelIN5flash11enable_sm90INS1_16FlashAttnFwdSm90INS1_25CollectiveMainloopFwdSm90ILi2EN4cute5tupleIJNS5_1CILi1EEES8_S8_EEENS6_IJNS7_ILi128EEESA_NS7_ILi256EEEEEELi256ENS_12float_e4m3_tEfNS_4arch4Sm90ELb0ELb0ELb1ELb1ELb1ELb0ELb0ELb1ELb0ELb1ELb1ELb0EEENS1_21CollectiveEpilogueFwdINS6_IJSA_SB_SA_EEES9_NS_10bfloat16_tESF_Li256ELb1ELb1ELb1ELb1EEENS1_36VarlenDynamicPersistentTileSchedulerILi128ELi128ELi256ELi128ELb1ELb1ELb1ELb0ELb1ELb1EEEEEEEEEvNT_6ParamsE --------------------------
	.section	.nv.constant0._ZN7cutlass13device_kernelIN5flash11enable_sm90INS1_16FlashAttnFwdSm90INS1_25CollectiveMainloopFwdSm90ILi2EN4cute5tupleIJNS5_1CILi1EEES8_S8_EEENS6_IJNS7_ILi128EEESA_NS7_ILi256EEEEEELi256ENS_12float_e4m3_tEfNS_4arch4Sm90ELb0ELb0ELb1ELb1ELb1ELb0ELb0ELb1ELb0ELb1ELb1ELb0EEENS1_21CollectiveEpilogueFwdINS6_IJSA_SB_SA_EEES9_NS_10bfloat16_tESF_Li256ELb1ELb1ELb1ELb1EEENS1_36VarlenDynamicPersistentTileSchedulerILi128ELi128ELi256ELi128ELb1ELb1ELb1ELb0ELb1ELb1EEEEEEEEEvNT_6ParamsE,"a",@progbits
	.sectionflags	@""
	.align	4
.nv.constant0._ZN7cutlass13device_kernelIN5flash11enable_sm90INS1_16FlashAttnFwdSm90INS1_25CollectiveMainloopFwdSm90ILi2EN4cute5tupleIJNS5_1CILi1EEES8_S8_EEENS6_IJNS7_ILi128EEESA_NS7_ILi256EEEEEELi256ENS_12float_e4m3_tEfNS_4arch4Sm90ELb0ELb0ELb1ELb1ELb1ELb0ELb0ELb1ELb0ELb1ELb1ELb0EEENS1_21CollectiveEpilogueFwdINS6_IJSA_SB_SA_EEES9_NS_10bfloat16_tESF_Li256ELb1ELb1ELb1ELb1EEENS1_36VarlenDynamicPersistentTileSchedulerILi128ELi128ELi256ELi128ELb1ELb1ELb1ELb0ELb1ELb1EEEEEEEEEvNT_6ParamsE:
	.zero		3584


//--------------------- .nv.constant0._ZN7cutlass13device_kernelIN5flash11enable_sm90INS1_16FlashAttnFwdSm90INS1_25CollectiveMainloopFwdSm90ILi2EN4cute5tupleIJNS5_1CILi1EEES8_S8_EEENS6_IJNS7_ILi128EEESA_NS7_ILi256EEEEEELi256ENS_12float_e4m3_tEfNS_4arch4Sm90ELb0ELb0ELb1ELb1ELb1ELb1ELb0ELb1ELb0ELb1ELb1ELb0EEENS1_21CollectiveEpilogueFwdINS6_IJSA_SB_SA_EEES9_NS_10bfloat16_tESF_Li256ELb1ELb1ELb1ELb1EEENS1_36VarlenDynamicPersistentTileSchedulerILi128ELi128ELi256ELi128ELb1ELb1ELb1ELb0ELb1ELb1EEEEEEEEEvNT_6ParamsE --------------------------
	.section	.nv.constant0._ZN7cutlass13device_kernelIN5flash11enable_sm90INS1_16FlashAttnFwdSm90INS1_25CollectiveMainloopFwdSm90ILi2EN4cute5tupleIJNS5_1CILi1EEES8_S8_EEENS6_IJNS7_ILi128EEESA_NS7_ILi256EEEEEELi256ENS_12float_e4m3_tEfNS_4arch4Sm90ELb0ELb0ELb1ELb1ELb1ELb1ELb0ELb1ELb0ELb1ELb1ELb0EEENS1_21CollectiveEpilogueFwdINS6_IJSA_SB_SA_EEES9_NS_10bfloat16_tESF_Li256ELb1ELb1ELb1ELb1EEENS1_36VarlenDynamicPersistentTileSchedulerILi128ELi128ELi256ELi128ELb1ELb1ELb1ELb0ELb1ELb1EEEEEEEEEvNT_6ParamsE,"a",@progbits
	.sectionflags	@""
	.align	4
.nv.constant0._ZN7cutlass13device_kernelIN5flash11enable_sm90INS1_16FlashAttnFwdSm90INS1_25CollectiveMainloopFwdSm90ILi2EN4cute5tupleIJNS5_1CILi1EEES8_S8_EEENS6_IJNS7_ILi128EEESA_NS7_ILi256EEEEEELi256ENS_12float_e4m3_tEfNS_4arch4Sm90ELb0ELb0ELb1ELb1ELb1ELb1ELb0ELb1ELb0ELb1ELb1ELb0EEENS1_21CollectiveEpilogueFwdINS6_IJSA_SB_SA_EEES9_NS_10bfloat16_tESF_Li256ELb1ELb1ELb1ELb1EEENS1_36VarlenDynamicPersistentTileSchedulerILi128ELi128ELi256ELi128ELb1ELb1ELb1ELb0ELb1ELb1EEEEEEEEEvNT_6ParamsE:
	.zero		3584


//--------------------- .nv.constant0._ZN7cutlass13device_kernelIN5flash11enable_sm90INS1_16FlashAttnFwdSm90INS1_25CollectiveMainloopFwdSm90ILi2EN4cute5tupleIJNS5_1CILi1EEES8_S8_EEENS6_IJNS7_ILi128EEENS7_ILi64EEENS7_ILi256EEEEEELi256ENS_12float_e4m3_tEfNS_4arch4Sm90ELb0ELb1ELb1ELb0ELb1ELb0ELb0ELb1ELb0ELb1ELb1ELb0EEENS1_21CollectiveEpilogueFwdINS6_IJSA_SC_SB_EEES9_NS_10bfloat16_tESG_Li256ELb0ELb1ELb1ELb1EEENS1_19SingleTileSchedulerILb0ELb1ELb1ELi128EEEEEEEEEvNT_6ParamsE --------------------------
	.section	.nv.constant0._ZN7cutlass13device_kernelIN5flash11enable_sm90INS1_16FlashAttnFwdSm90INS1_25CollectiveMainloopFwdSm90ILi2EN4cute5tupleIJNS5_1CILi1EEES8_S8_EEENS6_IJNS7_ILi128EEENS7_ILi64EEENS7_ILi256EEEEEELi256ENS_12float_e4m3_tEfNS_4arch4Sm90ELb0ELb1ELb1ELb0ELb1ELb0ELb0ELb1ELb0ELb1ELb1ELb0EEENS1_21CollectiveEpilogueFwdINS6_IJSA_SC_SB_EEES9_NS_10bfloat16_tESG_Li256ELb0ELb1ELb1ELb1EEENS1_19SingleTileSchedulerILb0ELb1ELb1ELi128EEEEEEEEEvNT_6ParamsE,"a",@progbits
	.sectionflags	@""
	.align	4
.nv.constant0._ZN7cutlass13device_kernelIN5flash11enable_sm90INS1_16FlashAttnFwdSm90INS1_25CollectiveMainloopFwdSm90ILi2EN4cute5tupleIJNS5_1CILi1EEES8_S8_EEENS6_IJNS7_ILi128EEENS7_ILi64EEENS7_ILi256EEEEEELi256ENS_12float_e4m3_tEfNS_4arch4Sm90ELb0ELb1ELb1ELb0ELb1ELb0ELb0ELb1ELb0ELb1ELb1ELb0EEENS1_21CollectiveEpilogueFwdINS6_IJSA_SC_SB_EEES9_NS_10bfloat16_tESG_Li256ELb0ELb1ELb1ELb1EEENS1_19SingleTileSchedulerILb0ELb1ELb1ELi128EEEEEEEEEvNT_6ParamsE:
	.zero		3456


//--------------------- .nv.constant0._ZN7cutlass13device_kernelIN5flash11enable_sm90INS1_16FlashAttnFwdSm90INS1_25CollectiveMainloopFwdSm90ILi2EN4cute5tupleIJNS5_1CILi1EEES8_S8_EEENS6_IJNS7_ILi128EEENS7_ILi64EEENS7_ILi256EEEEEELi256ENS_12float_e4m3_tEfNS_4arch4Sm90ELb0ELb1ELb1ELb1ELb1ELb0ELb0ELb1ELb0ELb1ELb1ELb0EEENS1_21CollectiveEpilogueFwdINS6_IJSA_SC_SB_EEES9_NS_10bfloat16_tESG_Li256ELb1ELb1ELb1ELb1EEENS1_36VarlenDynamicPersistentTileSchedulerILi128ELi64ELi256ELi128ELb1ELb1ELb1ELb1ELb0ELb1EEEEEEEEEvNT_6ParamsE --------------------------
	.section	.nv.constant0._ZN7cutlass13device_kernelIN5flash11enable_sm90INS1_16FlashAttnFwdSm90INS1_25CollectiveMainloopFwdSm90ILi2EN4cute5tupleIJNS5_1CILi1EEES8_S8_EEENS6_IJNS7_ILi128EEENS7_ILi64EEENS7_ILi256EEEEEELi256ENS_12float_e4m3_tEfNS_4arch4Sm90ELb0ELb1ELb1ELb1ELb1ELb0ELb0ELb1ELb0ELb1ELb1ELb0EEENS1_21CollectiveEpilogueFwdINS6_IJSA_SC_SB_EEES9_NS_10bfloat16_tESG_Li256ELb1ELb1ELb1ELb1EEENS1_36VarlenDynamicPersistentTileSchedulerILi128ELi64ELi256ELi128ELb1ELb1ELb1ELb1ELb0ELb1EEEEEEEEEvNT_6ParamsE,"a",@progbits
	.sectionflags	@""
	.align	4
.nv.constant0._ZN7cutlass13device_kernelIN5flash11enable_sm90INS1_16FlashAttnFwdSm90INS1_25CollectiveMainloopFwdSm90ILi2EN4cute5tupleIJNS5_1CILi1EEES8_S8_EEENS6_IJNS7_ILi128EEENS7_ILi64EEENS7_ILi256EEEEEELi256ENS_12float_e4m3_tEfNS_4arch4Sm90ELb0ELb1ELb1ELb1ELb1ELb0ELb0ELb1ELb0ELb1ELb1ELb0EEENS1_21CollectiveEpilogueFwdINS6_IJSA_SC_SB_EEES9_NS_10bfloat16_tESG_Li256ELb1ELb1ELb1ELb1EEENS1_36VarlenDynamicPersistentTileSchedulerILi128ELi64ELi256ELi128ELb1ELb1ELb1ELb1ELb0ELb1EEEEEEEEEvNT_6ParamsE:
	.zero		3584


//--------------------- .nv.constant0._ZN7cutlass13device_kernelIN5flash11enable_sm90INS1_16FlashAttnFwdSm90INS1_25CollectiveMainloopFwdSm90ILi2EN4cute5tupleIJNS5_1CILi1EEES8_S8_EEENS6_IJNS7_ILi128EEENS7_ILi64EEENS7_ILi256EEEEEELi256ENS_12float_e4m3_tEfNS_4arch4Sm90ELb0ELb1ELb1ELb1ELb1ELb1ELb0ELb1ELb0ELb1ELb1ELb0EEENS1_21CollectiveEpilogueFwdINS6_IJSA_SC_SB_EEES9_NS_10bfloat16_tESG_Li256ELb1ELb1ELb1ELb1EEENS1_36VarlenDynamicPersistentTileSchedulerILi128ELi64ELi256ELi128ELb1ELb1ELb1ELb1ELb0ELb1EEEEEEEEEvNT_6ParamsE --------------------------
	.section	.nv.constant0._ZN7cutlass13device_kernelIN5flash11enable_sm90INS1_16FlashAttnFwdSm90INS1_25CollectiveMainloopFwdSm90ILi2EN4cute5tupleIJNS5_1CILi1EEES8_S8_EEENS6_IJNS7_ILi128EEENS7_ILi64EEENS7_ILi256EEEEEELi256ENS_12float_e4m3_tEfNS_4arch4Sm90ELb0ELb1ELb1ELb1ELb1ELb1ELb0ELb1ELb0ELb1ELb1ELb0EEENS1_21CollectiveEpilogueFwdINS6_IJSA_SC_SB_EEES9_NS_10bfloat16_tESG_Li256ELb1ELb1ELb1ELb1EEENS1_36VarlenDynamicPersistentTileSchedulerILi128ELi64ELi256ELi128ELb1ELb1ELb1ELb1ELb0ELb1EEEEEEEEEvNT_6ParamsE,"a",@progbits
	.sectionflags	@""
	.align	4
.nv.constant0._ZN7cutlass13device_kernelIN5flash11enable_sm90INS1_16FlashAttnFwdSm90INS1_25CollectiveMainloopFwdSm90ILi2EN4cute5tupleIJNS5_1CILi1EEES8_S8_EEENS6_IJNS7_ILi128EEENS7_ILi64EEENS7_ILi256EEEEEELi256ENS_12float_e4m3_tEfNS_4arch4Sm90ELb0ELb1ELb1ELb1ELb1ELb1ELb0ELb1ELb0ELb1ELb1ELb0EEENS1_21CollectiveEpilogueFwdINS6_IJSA_SC_SB_EEES9_NS_10bfloat16_tESG_Li256ELb1ELb1ELb1ELb1EEENS1_36VarlenDynamicPersistentTileSchedulerILi128ELi64ELi256ELi128ELb1ELb1ELb1ELb1ELb0ELb1EEEEEEEEEvNT_6ParamsE:
	.zero		3584


//--------------------- .nv.constant0._ZN7cutlass13device_kernelIN5flash11enable_sm90INS1_16FlashAttnFwdSm90INS1_25CollectiveMainloopFwdSm90ILi2EN4cute5tupleIJNS5_1CILi1EEES8_S8_EEENS6_IJNS7_ILi128EEESA_NS7_ILi256EEEEEELi256ENS_12float_e4m3_tEfNS_4arch4Sm90ELb1ELb0ELb1ELb0ELb1ELb0ELb0ELb1ELb0ELb1ELb1ELb0EEENS1_21CollectiveEpilogueFwdINS6_IJSA_SB_SA_EEES9_NS_10bfloat16_tESF_Li256ELb0ELb1ELb1ELb1EEENS1_19SingleTileSchedulerILb0ELb1ELb1ELi128EEEEEEEEEvNT_6ParamsE --------------------------
	.section	.nv.constant0._ZN7cutlass13device_kernelIN5flash11enable_sm90INS1_16FlashAttnFwdSm90INS1_25CollectiveMainloopFwdSm90ILi2EN4cute5tupleIJNS5_1CILi1EEES8_S8_EEENS6_IJNS7_ILi128EEESA_NS7_ILi256EEEEEELi256ENS_12float_e4m3_tEfNS_4arch4Sm90ELb1ELb0ELb1ELb0ELb1ELb0ELb0ELb1ELb0ELb1ELb1ELb0EEENS1_21CollectiveEpilogueFwdINS6_IJSA_SB_SA_EEES9_NS_10bfloat16_tESF_Li256ELb0ELb1ELb1ELb1EEENS1_19SingleTileSchedulerILb0ELb1ELb1ELi128EEEEEEEEEvNT_6ParamsE,"a",@progbits
	.sectionflags	@""
	.align	4
.nv.constant0._ZN7cutlass13device_kernelIN5flash11enable_sm90INS1_16FlashAttnFwdSm90INS1_25CollectiveMainloopFwdSm90ILi2EN4cute5tupleIJNS5_1CILi1EEES8_S8_EEENS6_IJNS7_ILi128EEESA_NS7_ILi256EEEEEELi256ENS_12float_e4m3_tEfNS_4arch4Sm90ELb1ELb0ELb1ELb0ELb1ELb0ELb0ELb1ELb0ELb1ELb1ELb0EEENS1_21CollectiveEpilogueFwdINS6_IJSA_SB_SA_EEES9_NS_10bfloat16_tESF_Li256ELb0ELb1ELb1ELb1EEENS1_19SingleTileSchedulerILb0ELb1ELb1ELi128EEEEEEEEEvNT_6ParamsE:
	.zero		3456


//--------------------- .nv.constant0._ZN7cutlass13device_kernelIN5flash11enable_sm90INS1_16FlashAttnFwdSm90INS1_25CollectiveMainloopFwdSm90ILi2EN4cute5tupleIJNS5_1CILi1EEES8_S8_EEENS6_IJNS7_ILi128EEESA_NS7_ILi256EEEEEELi256ENS_12float_e4m3_tEfNS_4arch4Sm90ELb1ELb0ELb1ELb1ELb1ELb0ELb0ELb1ELb0ELb1ELb1ELb0EEENS1_21CollectiveEpilogueFwdINS6_IJSA_SB_SA_EEES9_NS_10bfloat16_tESF_Li256ELb1ELb1ELb1ELb1EEENS1_36VarlenDynamicPersistentTileSchedulerILi128ELi128ELi256ELi128ELb1ELb1ELb1ELb1ELb1ELb1EEEEEEEEEvNT_6ParamsE --------------------------
	.section	.nv.constant0._ZN7cutlass13device_kernelIN5flash11enable_sm90INS1_16FlashAttnFwdSm90INS1_25CollectiveMainloopFwdSm90ILi2EN4cute5tupleIJNS5_1CILi1EEES8_S8_EEENS6_IJNS7_ILi128EEESA_NS7_ILi256EEEEEELi256ENS_12float_e4m3_tEfNS_4arch4Sm90ELb1ELb0ELb1ELb1ELb1ELb0ELb0ELb1ELb0ELb1ELb1ELb0EEENS1_21CollectiveEpilogueFwdINS6_IJSA_SB_SA_EEES9_NS_10bfloat16_tESF_Li256ELb1ELb1ELb1ELb1EEENS1_36VarlenDynamicPersistentTileSchedulerILi128ELi128ELi256ELi128ELb1ELb1ELb1ELb1ELb1ELb1EEEEEEEEEvNT_6ParamsE,"a",@progbits
	.sectionflags	@""
	.align	4
.nv.constant0._ZN7cutlass13device_kernelIN5flash11enable_sm90INS1_16FlashAttnFwdSm90INS1_25CollectiveMainloopFwdSm90ILi2EN4cute5tupleIJNS5_1CILi1EEES8_S8_EEENS6_IJNS7_ILi128EEESA_NS7_ILi256EEEEEELi256ENS_12float_e4m3_tEfNS_4arch4Sm90ELb1ELb0ELb1ELb1ELb1ELb0ELb0ELb1ELb0ELb1ELb1ELb0EEENS1_21CollectiveEpilogueFwdINS6_IJSA_SB_SA_EEES9_NS_10bfloat16_tESF_Li256ELb1ELb1ELb1ELb1EEENS1_36VarlenDynamicPersistentTileSchedulerILi128ELi128ELi256ELi128ELb1ELb1ELb1ELb1ELb1ELb1EEEEEEEEEvNT_6ParamsE:
	.zero		3584


//--------------------- .nv.constant0._ZN7cutlass13device_kernelIN5flash11enable_sm90INS1_16FlashAttnFwdSm90INS1_25CollectiveMainloopFwdSm90ILi2EN4cute5tupleIJNS5_1CILi1EEES8_S8_EEENS6_IJNS7_ILi128EEESA_NS7_ILi256EEEEEELi256ENS_12float_e4m3_tEfNS_4arch4Sm90ELb1ELb0ELb1ELb1ELb1ELb1ELb0ELb1ELb0ELb1ELb1ELb0EEENS1_21CollectiveEpilogueFwdINS6_IJSA_SB_SA_EEES9_NS_10bfloat16_tESF_Li256ELb1ELb1ELb1ELb1EEENS1_36VarlenDynamicPersistentTileSchedulerILi128ELi128ELi256ELi128ELb1ELb1ELb1ELb1ELb1ELb1EEEEEEEEEvNT_6ParamsE --------------------------
	.section	.nv.constant0._ZN7cutlass13device_kernelIN5flash11enable_sm90INS1_16FlashAttnFwdSm90INS1_25CollectiveMainloopFwdSm90ILi2EN4cute5tupleIJNS5_1CILi1EEES8_S8_EEENS6_IJNS7_ILi128EEESA_NS7_ILi256EEEEEELi256ENS_12float_e4m3_tEfNS_4arch4Sm90ELb1ELb0ELb1ELb1ELb1ELb1ELb0ELb1ELb0ELb1ELb1ELb0EEENS1_21CollectiveEpilogueFwdINS6_IJSA_SB_SA_EEES9_NS_10bfloat16_tESF_Li256ELb1ELb1ELb1ELb1EEENS1_36VarlenDynamicPersistentTileSchedulerILi128ELi128ELi256ELi128ELb1ELb1ELb1ELb1ELb1ELb1EEEEEEEEEvNT_6ParamsE,"a",@progbits
	.sectionflags	@""
	.align	4
.nv.constant0._ZN7cutlass13device_kernelIN5flash11enable_sm90INS1_16FlashAttnFwdSm90INS1_25CollectiveMainloopFwdSm90ILi2EN4cute5tupleIJNS5_1CILi1EEES8_S8_EEENS6_IJNS7_ILi128EEESA_NS7_ILi256EEEEEELi256ENS_12float_e4m3_tEfNS_4arch4Sm90ELb1ELb0ELb1ELb1ELb1ELb1ELb0ELb1ELb0ELb1ELb1ELb0EEENS1_21CollectiveEpilogueFwdINS6_IJSA_SB_SA_EEES9_NS_10bfloat16_tESF_Li256ELb1ELb1ELb1ELb1EEENS1_36VarlenDynamicPersistentTileSchedulerILi128ELi128ELi256ELi128ELb1ELb1ELb1ELb1ELb1ELb1EEEEEEEEEvNT_6ParamsE:
	.zero		3584


//--------------------- .nv.constant0._ZN7cutlass13device_kernelIN5flash11enable_sm90INS1_16FlashAttnFwdSm90INS1_25CollectiveMainloopFwdSm90ILi2EN4cute5tupleIJNS5_1CILi1EEES8_S8_EEENS6_IJNS7_ILi128EEENS7_ILi160EEENS7_ILi192EEEEEELi192ENS_12float_e4m3_tEfNS_4arch4Sm90ELb0ELb0ELb1ELb0ELb1ELb0ELb0ELb1ELb1ELb1ELb1ELb0EEENS1_21CollectiveEpilogueFwdINS6_IJSA_SC_SB_EEES9_NS_10bfloat16_tESG_Li256ELb0ELb1ELb1ELb1EEENS1_19SingleTileSchedulerILb0ELb1ELb1ELi128EEEEEEEEEvNT_6ParamsE --------------------------
	.section	.nv.constant0._ZN7cutlass13device_kernelIN5flash11enable_sm90INS1_16FlashAttnFwdSm90INS1_25CollectiveMainloopFwdSm90ILi2EN4cute5tupleIJNS5_1CILi1EEES8_S8_EEENS6_IJNS7_ILi128EEENS7_ILi160EEENS7_ILi192EEEEEELi192ENS_12float_e4m3_tEfNS_4arch4Sm90ELb0ELb0ELb1ELb0ELb1ELb0ELb0ELb1ELb1ELb1ELb1ELb0EEENS1_21CollectiveEpilogueFwdINS6_IJSA_SC_SB_EEES9_NS_10bfloat16_tESG_Li256ELb0ELb1ELb1ELb1EEENS1_19SingleTileSchedulerILb0ELb1ELb1ELi128EEEEEEEEEvNT_6ParamsE,"a",@progbits
	.sectionflags	@""
	.align	4
.nv.constant0._ZN7cutlass13device_kernelIN5flash11enable_sm90INS1_16FlashAttnFwdSm90INS1_25CollectiveMainloopFwdSm90ILi2EN4cute5tupleIJNS5_1CILi1EEES8_S8_EEENS6_IJNS7_ILi128EEENS7_ILi160EEENS7_ILi192EEEEEELi192ENS_12float_e4m3_tEfNS_4arch4Sm90ELb0ELb0ELb1ELb0ELb1ELb0ELb0ELb1ELb1ELb1ELb1ELb0EEENS1_21CollectiveEpilogueFwdINS6_IJSA_SC_SB_EEES9_NS_10bfloat16_tESG_Li256ELb0ELb1ELb1ELb1EEENS1_19SingleTileSchedulerILb0ELb1ELb1ELi128EEEEEEEEEvNT_6ParamsE:
	.zero		3456


//--------------------- .nv.constant0._ZN7cutlass13device_kernelIN5flash11enable_sm90INS1_16FlashAttnFwdSm90INS1_25CollectiveMainloopFwdSm90ILi2EN4cute5tupleIJNS5_1CILi1EEES8_S8_EEENS6_IJNS7_ILi128EEENS7_ILi160EEENS7_ILi192EEEEEELi192ENS_12float_e4m3_tEfNS_4arch4Sm90ELb0ELb0ELb1ELb1ELb1ELb0ELb0ELb1ELb1ELb1ELb1ELb0EEENS1_21CollectiveEpilogueFwdINS6_IJSA_SC_SB_EEES9_NS_10bfloat16_tESG_Li256ELb1ELb1ELb1ELb1EEENS1_36VarlenDynamicPersistentTileSchedulerILi128ELi160ELi256ELi128ELb1ELb1ELb1ELb0ELb1ELb1EEEEEEEEEvNT_6ParamsE --------------------------
	.section	.nv.constant0._ZN7cutlass13device_kernelIN5flash11enable_sm90INS1_16FlashAttnFwdSm90INS1_25CollectiveMainloopFwdSm90ILi2EN4cute5tupleIJNS5_1CILi1EEES8_S8_EEENS6_IJNS7_ILi128EEENS7_ILi160EEENS7_ILi192EEEEEELi192ENS_12float_e4m3_tEfNS_4arch4Sm90ELb0ELb0ELb1ELb1ELb1ELb0ELb0ELb1ELb1ELb1ELb1ELb0EEENS1_21CollectiveEpilogueFwdINS6_IJSA_SC_SB_EEES9_NS_10bfloat16_tESG_Li256ELb1ELb1ELb1ELb1EEENS1_36VarlenDynamicPersistentTileSchedulerILi128ELi160ELi256ELi128ELb1ELb1ELb1ELb0ELb1ELb1EEEEEEEEEvNT_6ParamsE,"a",@progbits
	.sectionflags	@""
	.align	4
.nv.constant0._ZN7cutlass13device_kernelIN5flash11enable_sm90INS1_16FlashAttnFwdSm90INS1_25CollectiveMainloopFwdSm90ILi2EN4cute5tupleIJNS5_1CILi1EEES8_S8_EEENS6_IJNS7_ILi128EEENS7_ILi160EEENS7_ILi192EEEEEELi192ENS_12float_e4m3_tEfNS_4arch4Sm90ELb0ELb0ELb1ELb1ELb1ELb0ELb0ELb1ELb1ELb1ELb1ELb0EEENS1_21CollectiveEpilogueFwdINS6_IJSA_SC_SB_EEES9_NS_10bfloat16_tESG_Li256ELb1ELb1ELb1ELb1EEENS1_36VarlenDynamicPersistentTileSchedulerILi128ELi160ELi256ELi128ELb1ELb1ELb1ELb0ELb1ELb1EEEEEEEEEvNT_6ParamsE:
	.zero		3584


//--------------------- .nv.constant0._ZN7cutlass13device_kernelIN5flash11enable_sm90INS1_16FlashAttnFwdSm90INS1_25CollectiveMainloopFwdSm90ILi2EN4cute5tupleIJNS5_1CILi1EEES8_S8_EEENS6_IJNS7_ILi128EEENS7_ILi160EEENS7_ILi192EEEEEELi192ENS_12float_e4m3_tEfNS_4arch4Sm90ELb0ELb0ELb1ELb1ELb1ELb1ELb0ELb1ELb1ELb1ELb1ELb0EEENS1_21CollectiveEpilogueFwdINS6_IJSA_SC_SB_EEES9_NS_10bfloat16_tESG_Li256ELb1ELb1ELb1ELb1EEENS1_36VarlenDynamicPersistentTileSchedulerILi128ELi160ELi256ELi128ELb1ELb1ELb1ELb0ELb1ELb1EEEEEEEEEvNT_6ParamsE --------------------------
	.section	.nv.constant0._ZN7cutlass13device_kernelIN5flash11enable_sm90INS1_16FlashAttnFwdSm90INS1_25CollectiveMainloopFwdSm90ILi2EN4cute5tupleIJNS5_1CILi1EEES8_S8_EEENS6_IJNS7_ILi128EEENS7_ILi160EEENS7_ILi192EEEEEELi192ENS_12float_e4m3_tEfNS_4arch4Sm90ELb0ELb0ELb1ELb1ELb1ELb1ELb0ELb1ELb1ELb1ELb1ELb0EEENS1_21CollectiveEpilogueFwdINS6_IJSA_SC_SB_EEES9_NS_10bfloat16_tESG_Li256ELb1ELb1ELb1ELb1EEENS1_36VarlenDynamicPersistentTileSchedulerILi128ELi160ELi256ELi128ELb1ELb1ELb1ELb0ELb1ELb1EEEEEEEEEvNT_6ParamsE,"a",@progbits
	.sectionflags	@""
	.align	4
.nv.constant0._ZN7cutlass13device_kernelIN5flash11enable_sm90INS1_16FlashAttnFwdSm90INS1_25CollectiveMainloopFwdSm90ILi2EN4cute5tupleIJNS5_1CILi1EEES8_S8_EEENS6_IJNS7_ILi128EEENS7_ILi160EEENS7_ILi192EEEEEELi192ENS_12float_e4m3_tEfNS_4arch4Sm90ELb0ELb0ELb1ELb1ELb1ELb1ELb0ELb1ELb1ELb1ELb1ELb0EEENS1_21CollectiveEpilogueFwdINS6_IJSA_SC_SB_EEES9_NS_10bfloat16_tESG_Li256ELb1ELb1ELb1ELb1EEENS1_36VarlenDynamicPersistentTileSchedulerILi128ELi160ELi256ELi128ELb1ELb1ELb1ELb0ELb1ELb1EEEEEEEEEvNT_6ParamsE:
	.zero		3584


//--------------------- .nv.constant0._ZN7cutlass13device_kernelIN5flash11enable_sm90INS1_16FlashAttnFwdSm90INS1_25CollectiveMainloopFwdSm90ILi2EN4cute5tupleIJNS5_1CILi1EEES8_S8_EEENS6_IJNS7_ILi128EEESA_NS7_ILi192EEEEEELi192ENS_12float_e4m3_tEfNS_4arch4Sm90ELb0ELb1ELb1ELb0ELb1ELb0ELb0ELb1ELb1ELb1ELb1ELb0EEENS1_21CollectiveEpilogueFwdINS6_IJSA_SB_SA_EEES9_NS_10bfloat16_tESF_Li256ELb0ELb1ELb1ELb1EEENS1_19SingleTileSchedulerILb0ELb1ELb1ELi128EEEEEEEEEvNT_6ParamsE --------------------------
	.section	.nv.constant0._ZN7cutlass13device_kernelIN5flash11enable_sm90INS1_16FlashAttnFwdSm90INS1_25CollectiveMainloopFwdSm90ILi2EN4cute5tupleIJNS5_1CILi1EEES8_S8_EEENS6_IJNS7_ILi128EEESA_NS7_ILi192EEEEEELi192ENS_12float_e4m3_tEfNS_4arch4Sm90ELb0ELb1ELb1ELb0ELb1ELb0ELb0ELb1ELb1ELb1ELb1ELb0EEENS1_21CollectiveEpilogueFwdINS6_IJSA_SB_SA_EEES9_NS_10bfloat16_tESF_Li256ELb0ELb1ELb1ELb1EEENS1_19SingleTileSchedulerILb0ELb1ELb1ELi128EEEEEEEEEvNT_6ParamsE,"a",@progbits
	.sectionflags	@""
	.align	4
.nv.constant0._ZN7cutlass13device_kernelIN5flash11enable_sm90INS1_16FlashAttnFwdSm90INS1_25CollectiveMainloopFwdSm90ILi2EN4cute5tupleIJNS5_1CILi1EEES8_S8_EEENS6_IJNS7_ILi128EEESA_NS7_ILi192EEEEEELi192ENS_12float_e4m3_tEfNS_4arch4Sm90ELb0ELb1ELb1ELb0ELb1ELb0ELb0ELb1ELb1ELb1ELb1ELb0EEENS1_21CollectiveEpilogueFwdINS6_IJSA_SB_SA_EEES9_NS_10bfloat16_tESF_Li256ELb0ELb1ELb1ELb1EEENS1_19SingleTileSchedulerILb0ELb1ELb1ELi128EEEEEEEEEvNT_6ParamsE:
	.zero		3456


//--------------------- .nv.constant0._ZN7cutlass13device_kernelIN5flash11enable_sm90INS1_16FlashAttnFwdSm90INS1_25CollectiveMainloopFwdSm90ILi2EN4cute5tupleIJNS5_1CILi1EEES8_S8_EEENS6_IJNS7_ILi128EEESA_NS7_ILi192EEEEEELi192ENS_12float_e4m3_tEfNS_4arch4Sm90ELb0ELb1ELb1ELb1ELb1ELb0ELb0ELb1ELb1ELb1ELb1ELb0EEENS1_21CollectiveEpilogueFwdINS6_IJSA_SB_SA_EEES9_NS_10bfloat16_tESF_Li256ELb1ELb1ELb1ELb1EEENS1_36VarlenDynamicPersistentTileSchedulerILi128ELi128ELi256ELi128ELb1ELb1ELb1ELb1ELb0ELb1EEEEEEEEEvNT_6ParamsE --------------------------
	.section	.nv.constant0._ZN7cutlass13device_kernelIN5flash11enable_sm90INS1_16FlashAttnFwdSm90INS1_25CollectiveMainloopFwdSm90ILi2EN4cute5tupleIJNS5_1CILi1EEES8_S8_EEENS6_IJNS7_ILi128EEESA_NS7_ILi192EEEEEELi192ENS_12float_e4m3_tEfNS_4arch4Sm90ELb0ELb1ELb1ELb1ELb1ELb0ELb0ELb1ELb1ELb1ELb1ELb0EEENS1_21CollectiveEpilogueFwdINS6_IJSA_SB_SA_EEES9_NS_10bfloat16_tESF_Li256ELb1ELb1ELb1ELb1EEENS1_36VarlenDynamicPersistentTileSchedulerILi128ELi128ELi256ELi128ELb1ELb1ELb1ELb1ELb0ELb1EEEEEEEEEvNT_6ParamsE,"a",@progbits
	.sectionflags	@""
	.align	4
.nv.constant0._ZN7cutlass13device_kernelIN5flash11enable_sm90INS1_16FlashAttnFwdSm90INS1_25CollectiveMainloopFwdSm90ILi2EN4cute5tupleIJNS5_1CILi1EEES8_S8_EEENS6_IJNS7_ILi128EEESA_NS7_ILi192EEEEEELi192ENS_12float_e4m3_tEfNS_4arch4Sm90ELb0ELb1ELb1ELb1ELb1ELb0ELb0ELb1ELb1ELb1ELb1ELb0EEENS1_21CollectiveEpilogueFwdINS6_IJSA_SB_SA_EEES9_NS_10bfloat16_tESF_Li256ELb1ELb1ELb1ELb1EEENS1_36VarlenDynamicPersistentTileSchedulerILi128ELi128ELi256ELi128ELb1ELb1ELb1ELb1ELb0ELb1EEEEEEEEEvNT_6ParamsE:
	.zero		3584


//--------------------- .nv.constant0._ZN7cutlass13device_kernelIN5flash11enable_sm90INS1_16FlashAttnFwdSm90INS1_25CollectiveMainloopFwdSm90ILi2EN4cute5tupleIJNS5_1CILi1EEES8_S8_EEENS6_IJNS7_ILi128EEESA_NS7_ILi192EEEEEELi192ENS_12float_e4m3_tEfNS_4arch4Sm90ELb0ELb1ELb1ELb1ELb1ELb1ELb0ELb1ELb1ELb1ELb1ELb0EEENS1_21CollectiveEpilogueFwdINS6_IJSA_SB_SA_EEES9_NS_10bfloat16_tESF_Li256ELb1ELb1ELb1ELb1EEENS1_36VarlenDynamicPersistentTileSchedulerILi128ELi128ELi256ELi128ELb1ELb1ELb1ELb1ELb0ELb1EEEEEEEEEvNT_6ParamsE --------------------------
	.section	.nv.constant0._ZN7cutlass13device_kernelIN5flash11enable_sm90INS1_16FlashAttnFwdSm90INS1_25CollectiveMainloopFwdSm90ILi2EN4cute5tupleIJNS5_1CILi1EEES8_S8_EEENS6_IJNS7_ILi128EEESA_NS7_ILi192EEEEEELi192ENS_12float_e4m3_tEfNS_4arch4Sm90ELb0ELb1ELb1ELb1ELb1ELb1ELb0ELb1ELb1ELb1ELb1ELb0EEENS1_21CollectiveEpilogueFwdINS6_IJSA_SB_SA_EEES9_NS_10bfloat16_tESF_Li256ELb1ELb1ELb1ELb1EEENS1_36VarlenDynamicPersistentTileSchedulerILi128ELi128ELi256ELi128ELb1ELb1ELb1ELb1ELb0ELb1EEEEEEEEEvNT_6ParamsE,"a",@progbits
	.sectionflags	@""
	.align	4
.nv.constant0._ZN7cutlass13device_kernelIN5flash11enable_sm90INS1_16FlashAttnFwdSm90INS1_25CollectiveMainloopFwdSm90ILi2EN4cute5tupleIJNS5_1CILi1EEES8_S8_EEENS6_IJNS7_ILi128EEESA_NS7_ILi192EEEEEELi192ENS_12float_e4m3_tEfNS_4arch4Sm90ELb0ELb1ELb1ELb1ELb1ELb1ELb0ELb1ELb1ELb1ELb1ELb0EEENS1_21CollectiveEpilogueFwdINS6_IJSA_SB_SA_EEES9_NS_10bfloat16_tESF_Li256ELb1ELb1ELb1ELb1EEENS1_36VarlenDynamicPersistentTileSchedulerILi128ELi128ELi256ELi128ELb1ELb1ELb1ELb1ELb0ELb1EEEEEEEEEvNT_6ParamsE:
	.zero		3584


//--------------------- .nv.constant0._ZN7cutlass13device_kernelIN5flash11enable_sm90INS1_16FlashAttnFwdSm90INS1_25CollectiveMainloopFwdSm90ILi2EN4cute5tupleIJNS5_1CILi1EEES8_S8_EEENS6_IJNS7_ILi128EEENS7_ILi160EEENS7_ILi192EEEEEELi192ENS_12float_e4m3_tEfNS_4arch4Sm90ELb1ELb0ELb1ELb0ELb1ELb0ELb0ELb1ELb1ELb1ELb1ELb0EEENS1_21CollectiveEpilogueFwdINS6_IJSA_SC_SB_EEES9_NS_10bfloat16_tESG_Li256ELb0ELb1ELb1ELb1EEENS1_19SingleTileSchedulerILb0ELb1ELb1ELi128EEEEEEEEEvNT_6ParamsE --------------------------
	.section	.nv.constant0._ZN7cutlass13device_kernelIN5flash11enable_sm90INS1_16FlashAttnFwdSm90INS1_25CollectiveMainloopFwdSm90ILi2EN4cute5tupleIJNS5_1CILi1EEES8_S8_EEENS6_IJNS7_ILi128EEENS7_ILi160EEENS7_ILi192EEEEEELi192ENS_12float_e4m3_tEfNS_4arch4Sm90ELb1ELb0ELb1ELb0ELb1ELb0ELb0ELb1ELb1ELb1ELb1ELb0EEENS1_21CollectiveEpilogueFwdINS6_IJSA_SC_SB_EEES9_NS_10bfloat16_tESG_Li256ELb0ELb1ELb1ELb1EEENS1_19SingleTileSchedulerILb0ELb1ELb1ELi128EEEEEEEEEvNT_6ParamsE,"a",@progbits
	.sectionflags	@""
	.align	4
.nv.constant0._ZN7cutlass13device_kernelIN5flash11enable_sm90INS1_16FlashAttnFwdSm90INS1_25CollectiveMainloopFwdSm90ILi2EN4cute5tupleIJNS5_1CILi1EEES8_S8_EEENS6_IJNS7_ILi128EEENS7_ILi160EEENS7_ILi192EEEEEELi192ENS_12float_e4m3_tEfNS_4arch4Sm90ELb1ELb0ELb1ELb0ELb1ELb0ELb0ELb1ELb1ELb1ELb1ELb0EEENS1_21CollectiveEpilogueFwdINS6_IJSA_SC_SB_EEES9_NS_10bfloat16_tESG_Li256ELb0ELb1ELb1ELb1EEENS1_19SingleTileSchedulerILb0ELb1ELb1ELi128EEEEEEEEEvNT_6ParamsE:
	.zero		3456


//--------------------- .nv.constant0._ZN7cutlass13device_kernelIN5flash11enable_sm90INS1_16FlashAttnFwdSm90INS1_25CollectiveMainloopFwdSm90ILi2EN4cute5tupleIJNS5_1CILi1EEES8_S8_EEENS6_IJNS7_ILi128EEENS7_ILi160EEENS7_ILi192EEEEEELi192ENS_12float_e4m3_tEfNS_4arch4Sm90ELb1ELb0ELb1ELb1ELb1ELb0ELb0ELb1ELb1ELb1ELb1ELb0EEENS1_21CollectiveEpilogueFwdINS6_IJSA_SC_SB_EEES9_NS_10bfloat16_tESG_Li256ELb1ELb1ELb1ELb1EEENS1_36VarlenDynamicPersistentTileSchedulerILi128ELi160ELi256ELi128ELb1ELb1ELb1ELb1ELb1ELb1EEEEEEEEEvNT_6ParamsE --------------------------
	.section	.nv.constant0._ZN7cutlass13device_kernelIN5flash11enable_sm90INS1_16FlashAttnFwdSm90INS1_25CollectiveMainloopFwdSm90ILi2EN4cute5tupleIJNS5_1CILi1EEES8_S8_EEENS6_IJNS7_ILi128EEENS7_ILi160EEENS7_ILi192EEEEEELi192ENS_12float_e4m3_tEfNS_4arch4Sm90ELb1ELb0ELb1ELb1ELb1ELb0ELb0ELb1ELb1ELb1ELb1ELb0EEENS1_21CollectiveEpilogueFwdINS6_IJSA_SC_SB_EEES9_NS_10bfloat16_tESG_Li256ELb1ELb1ELb1ELb1EEENS1_36VarlenDynamicPersistentTileSchedulerILi128ELi160ELi256ELi128ELb1ELb1ELb1ELb1ELb1ELb1EEEEEEEEEvNT_6ParamsE,"a",@progbits
	.sectionflags	@""
	.align	4
.nv.constant0._ZN7cutlass13device_kernelIN5flash11enable_sm90INS1_16FlashAttnFwdSm90INS1_25CollectiveMainloopFwdSm90ILi2EN4cute5tupleIJNS5_1CILi1EEES8_S8_EEENS6_IJNS7_ILi128EEENS7_ILi160EEENS7_ILi192EEEEEELi192ENS_12float_e4m3_tEfNS_4arch4Sm90ELb1ELb0ELb1ELb1ELb1ELb0ELb0ELb1ELb1ELb1ELb1ELb0EEENS1_21CollectiveEpilogueFwdINS6_IJSA_SC_SB_EEES9_NS_10bfloat16_tESG_Li256ELb1ELb1ELb1ELb1EEENS1_36VarlenDynamicPersistentTileSchedulerILi128ELi160ELi256ELi128ELb1ELb1ELb1ELb1ELb1ELb1EEEEEEEEEvNT_6ParamsE:
	.zero		3584


//--------------------- .nv.constant0._ZN7cutlass13device_kernelIN5flash11enable_sm90INS1_16FlashAttnFwdSm90INS1_25CollectiveMainloopFwdSm90ILi2EN4cute5tupleIJNS5_1CILi1EEES8_S8_EEENS6_IJNS7_ILi128EEENS7_ILi160EEENS7_ILi192EEEEEELi192ENS_12float_e4m3_tEfNS_4arch4Sm90ELb1ELb0ELb1ELb1ELb1ELb1ELb0ELb1ELb1ELb1ELb1ELb0EEENS1_21CollectiveEpilogueFwdINS6_IJSA_SC_SB_EEES9_NS_10bfloat16_tESG_Li256ELb1ELb1ELb1ELb1EEENS1_36VarlenDynamicPersistentTileSchedulerILi128ELi160ELi256ELi128ELb1ELb1ELb1ELb1ELb1ELb1EEEEEEEEEvNT_6ParamsE --------------------------
	.section	.nv.constant0._ZN7cutlass13device_kernelIN5flash11enable_sm90INS1_16FlashAttnFwdSm90INS1_25CollectiveMainloopFwdSm90ILi2EN4cute5tupleIJNS5_1CILi1EEES8_S8_EEENS6_IJNS7_ILi128EEENS7_ILi160EEENS7_ILi192EEEEEELi192ENS_12float_e4m3_tEfNS_4arch4Sm90ELb1ELb0ELb1ELb1ELb1ELb1ELb0ELb1ELb1ELb1ELb1ELb0EEENS1_21CollectiveEpilogueFwdINS6_IJSA_SC_SB_EEES9_NS_10bfloat16_tESG_Li256ELb1ELb1ELb1ELb1EEENS1_36VarlenDynamicPersistentTileSchedulerILi128ELi160ELi256ELi128ELb1ELb1ELb1ELb1ELb1ELb1EEEEEEEEEvNT_6ParamsE,"a",@progbits
	.sectionflags	@""
	.align	4
.nv.constant0._ZN7cutlass13device_kernelIN5flash11enable_sm90INS1_16FlashAttnFwdSm90INS1_25CollectiveMainloopFwdSm90ILi2EN4cute5tupleIJNS5_1CILi1EEES8_S8_EEENS6_IJNS7_ILi128EEENS7_ILi160EEENS7_ILi192EEEEEELi192ENS_12float_e4m3_tEfNS_4arch4Sm90ELb1ELb0ELb1ELb1ELb1ELb1ELb0ELb1ELb1ELb1ELb1ELb0EEENS1_21CollectiveEpilogueFwdINS6_IJSA_SC_SB_EEES9_NS_10bfloat16_tESG_Li256ELb1ELb1ELb1ELb1EEENS1_36VarlenDynamicPersistentTileSchedulerILi128ELi160ELi256ELi128ELb1ELb1ELb1ELb1ELb1ELb1EEEEEEEEEvNT_6ParamsE:
	.zero		3584


//--------------------- .nv.constant0._ZN7cutlass13device_kernelIN5flash11enable_sm90INS1_16FlashAttnFwdSm90INS1_25CollectiveMainloopFwdSm90ILi2EN4cute5tupleIJNS5_1CILi1EEES8_S8_EEENS6_IJNS7_ILi128EEENS7_ILi160EEESA_EEELi128ENS_12float_e4m3_tEfNS_4arch4Sm90ELb0ELb0ELb1ELb0ELb1ELb0ELb0ELb1ELb1ELb1ELb1ELb0EEENS1_21CollectiveEpilogueFwdINS6_IJSA_SA_SB_EEES9_NS_10bfloat16_tESF_Li256ELb0ELb1ELb1ELb1EEENS1_19SingleTileSchedulerILb0ELb1ELb1ELi128EEEEEEEEEvNT_6ParamsE --------------------------
	.section	.nv.constant0._ZN7cutlass13device_kernelIN5flash11enable_sm90INS1_16FlashAttnFwdSm90INS1_25CollectiveMainloopFwdSm90ILi2EN4cute5tupleIJNS5_1CILi1EEES8_S8_EEENS6_IJNS7_ILi128EEENS7_ILi160EEESA_EEELi128ENS_12float_e4m3_tEfNS_4arch4Sm90ELb0ELb0ELb1ELb0ELb1ELb0ELb0ELb1ELb1ELb1ELb1ELb0EEENS1_21CollectiveEpilogueFwdINS6_IJSA_SA_SB_EEES9_NS_10bfloat16_tESF_Li256ELb0ELb1ELb1ELb1EEENS1_19SingleTileSchedulerILb0ELb1ELb1ELi128EEEEEEEEEvNT_6ParamsE,"a",@progbits
	.sectionflags	@""
	.align	4
.nv.constant0._ZN7cutlass13device_kernelIN5flash11enable_sm90INS1_16FlashAttnFwdSm90INS1_25CollectiveMainloopFwdSm90ILi2EN4cute5tupleIJNS5_1CILi1EEES8_S8_EEENS6_IJNS7_ILi128EEENS7_ILi160EEESA_EEELi128ENS_12float_e4m3_tEfNS_4arch4Sm90ELb0ELb0ELb1ELb0ELb1ELb0ELb0ELb1ELb1ELb1ELb1ELb0EEENS1_21CollectiveEpilogueFwdINS6_IJSA_SA_SB_EEES9_NS_10bfloat16_tESF_Li256ELb0ELb1ELb1ELb1EEENS1_19SingleTileSchedulerILb0ELb1ELb1ELi128EEEEEEEEEvNT_6ParamsE:
	.zero		3456


//--------------------- .nv.constant0._ZN7cutlass13device_kernelIN5flash11enable_sm90INS1_16FlashAttnFwdSm90INS1_25CollectiveMainloopFwdSm90ILi2EN4cute5tupleIJNS5_1CILi1EEES8_S8_EEENS6_IJNS7_ILi128EEENS7_ILi160EEESA_EEELi128ENS_12float_e4m3_tEfNS_4arch4Sm90ELb0ELb0ELb1ELb1ELb1ELb0ELb0ELb1ELb1ELb1ELb1ELb0EEENS1_21CollectiveEpilogueFwdINS6_IJSA_SA_SB_EEES9_NS_10bfloat16_tESF_Li256ELb1ELb1ELb1ELb1EEENS1_36VarlenDynamicPersistentTileSchedulerILi128ELi160ELi256ELi128ELb1ELb1ELb1ELb0ELb1ELb1EEEEEEEEEvNT_6ParamsE --------------------------
	.section	.nv.constant0._ZN7cutlass13device_kernelIN5flash11enable_sm90INS1_16FlashAttnFwdSm90INS1_25CollectiveMainloopFwdSm90ILi2EN4cute5tupleIJNS5_1CILi1EEES8_S8_EEENS6_IJNS7_ILi128EEENS7_ILi160EEESA_EEELi128ENS_12float_e4m3_tEfNS_4arch4Sm90ELb0ELb0ELb1ELb1ELb1ELb0ELb0ELb1ELb1ELb1ELb1ELb0EEENS1_21CollectiveEpilogueFwdINS6_IJSA_SA_SB_EEES9_NS_10bfloat16_tESF_Li256ELb1ELb1ELb1ELb1EEENS1_36VarlenDynamicPersistentTileSchedulerILi128ELi160ELi256ELi128ELb1ELb1ELb1ELb0ELb1ELb1EEEEEEEEEvNT_6ParamsE,"a",@progbits
	.sectionflags	@""
	.align	4
.nv.constant0._ZN7cutlass13device_kernelIN5flash11enable_sm90INS1_16FlashAttnFwdSm90INS1_25CollectiveMainloopFwdSm90ILi2EN4cute5tupleIJNS5_1CILi1EEES8_S8_EEENS6_IJNS7_ILi128EEENS7_ILi160EEESA_EEELi128ENS_12float_e4m3_tEfNS_4arch4Sm90ELb0ELb0ELb1ELb1ELb1ELb0ELb0ELb1ELb1ELb1ELb1ELb0EEENS1_21CollectiveEpilogueFwdINS6_IJSA_SA_SB_EEES9_NS_10bfloat16_tESF_Li256ELb1ELb1ELb1ELb1EEENS1_36VarlenDynamicPersistentTileSchedulerILi128ELi160ELi256ELi128ELb1ELb1ELb1ELb0ELb1ELb1EEEEEEEEEvNT_6ParamsE:
	.zero		3584


//--------------------- .nv.constant0._ZN7cutlass13device_kernelIN5flash11enable_sm90INS1_16FlashAttnFwdSm90INS1_25CollectiveMainloopFwdSm90ILi2EN4cute5tupleIJNS5_1CILi1EEES8_S8_EEENS6_IJNS7_ILi128EEENS7_ILi160EEESA_EEELi128ENS_12float_e4m3_tEfNS_4arch4Sm90ELb0ELb0ELb1ELb1ELb1ELb1ELb0ELb1ELb1ELb1ELb1ELb0EEENS1_21CollectiveEpilogueFwdINS6_IJSA_SA_SB_EEES9_NS_10bfloat16_tESF_Li256ELb1ELb1ELb1ELb1EEENS1_36VarlenDynamicPersistentTileSchedulerILi128ELi160ELi256ELi128ELb1ELb1ELb1ELb0ELb1ELb1EEEEEEEEEvNT_6ParamsE --------------------------
	.section	.nv.constant0._ZN7cutlass13device_kernelIN5flash11enable_sm90INS1_16FlashAttnFwdSm90INS1_25CollectiveMainloopFwdSm90ILi2EN4cute5tupleIJNS5_1CILi1EEES8_S8_EEENS6_IJNS7_ILi128EEENS7_ILi160EEESA_EEELi128ENS_12float_e4m3_tEfNS_4arch4Sm90ELb0ELb0ELb1ELb1ELb1ELb1ELb0ELb1ELb1ELb1ELb1ELb0EEENS1_21CollectiveEpilogueFwdINS6_IJSA_SA_SB_EEES9_NS_10bfloat16_tESF_Li256ELb1ELb1ELb1ELb1EEENS1_36VarlenDynamicPersistentTileSchedulerILi128ELi160ELi256ELi128ELb1ELb1ELb1ELb0ELb1ELb1EEEEEEEEEvNT_6ParamsE,"a",@progbits
	.sectionflags	@""
	.align	4
.nv.constant0._ZN7cutlass13device_kernelIN5flash11enable_sm90INS1_16FlashAttnFwdSm90INS1_25CollectiveMainloopFwdSm90ILi2EN4cute5tupleIJNS5_1CILi1EEES8_S8_EEENS6_IJNS7_ILi128EEENS7_ILi160EEESA_EEELi128ENS_12float_e4m3_tEfNS_4arch4Sm90ELb0ELb0ELb1ELb1ELb1ELb1ELb0ELb1ELb1ELb1ELb1ELb0EEENS1_21CollectiveEpilogueFwdINS6_IJSA_SA_SB_EEES9_NS_10bfloat16_tESF_Li256ELb1ELb1ELb1ELb1EEENS1_36VarlenDynamicPersistentTileSchedulerILi128ELi160ELi256ELi128ELb1ELb1ELb1ELb0ELb1ELb1EEEEEEEEEvNT_6ParamsE:
	.zero		3584


//--------------------- .nv.constant0._ZN7cutlass13device_kernelIN5flash11enable_sm90INS1_16FlashAttnFwdSm90INS1_25CollectiveMainloopFwdSm90ILi2EN4cute5tupleIJNS5_1CILi1EEES8_S8_EEENS6_IJNS7_ILi128EEENS7_ILi160EEESA_EEELi128ENS_12float_e4m3_tEfNS_4arch4Sm90ELb0ELb1ELb1ELb0ELb1ELb0ELb0ELb1ELb1ELb1ELb1ELb0EEENS1_21CollectiveEpilogueFwdINS6_IJSA_SA_SB_EEES9_NS_10bfloat16_tESF_Li256ELb0ELb1ELb1ELb1EEENS1_19SingleTileSchedulerILb0ELb1ELb1ELi128EEEEEEEEEvNT_6ParamsE --------------------------
	.section	.nv.constant0._ZN7cutlass13device_kernelIN5flash11enable_sm90INS1_16FlashAttnFwdSm90INS1_25CollectiveMainloopFwdSm90ILi2EN4cute5tupleIJNS5_1CILi1EEES8_S8_EEENS6_IJNS7_ILi128EEENS7_ILi160EEESA_EEELi128ENS_12float_e4m3_tEfNS_4arch4Sm90ELb0ELb1ELb1ELb0ELb1ELb0ELb0ELb1ELb1ELb1ELb1ELb0EEENS1_21CollectiveEpilogueFwdINS6_IJSA_SA_SB_EEES9_NS_10bfloat16_tESF_Li256ELb0ELb1ELb1ELb1EEENS1_19SingleTileSchedulerILb0ELb1ELb1ELi128EEEEEEEEEvNT_6ParamsE,"a",@progbits
	.sectionflags	@""
	.align	4
.nv.constant0._ZN7cutlass13device_kernelIN5flash11enable_sm90INS1_16FlashAttnFwdSm90INS1_25CollectiveMainloopFwdSm90ILi2EN4cute5tupleIJNS5_1CILi1EEES8_S8_EEENS6_IJNS7_ILi128EEENS7_ILi160EEESA_EEELi128ENS_12float_e4m3_tEfNS_4arch4Sm90ELb0ELb1ELb1ELb0ELb1ELb0ELb0ELb1ELb1ELb1ELb1ELb0EEENS1_21CollectiveEpilogueFwdINS6_IJSA_SA_SB_EEES9_NS_10bfloat16_tESF_Li256ELb0ELb1ELb1ELb1EEENS1_19SingleTileSchedulerILb0ELb1ELb1ELi128EEEEEEEEEvNT_6ParamsE:
	.zero		3456


//--------------------- .nv.constant0._ZN7cutlass13device_kernelIN5flash11enable_sm90INS1_16FlashAttnFwdSm90INS1_25CollectiveMainloopFwdSm90ILi2EN4cute5tupleIJNS5_1CILi1EEES8_S8_EEENS6_IJNS7_ILi128EEENS7_ILi160EEESA_EEELi128ENS_12float_e4m3_tEfNS_4arch4Sm90ELb0ELb1ELb1ELb1ELb1ELb0ELb0ELb1ELb1ELb1ELb1ELb0EEENS1_21CollectiveEpilogueFwdINS6_IJSA_SA_SB_EEES9_NS_10bfloat16_tESF_Li256ELb1ELb1ELb1ELb1EEENS1_36VarlenDynamicPersistentTileSchedulerILi128ELi160ELi256ELi128ELb1ELb1ELb1ELb1ELb0ELb1EEEEEEEEEvNT_6ParamsE --------------------------
	.section	.nv.constant0._ZN7cutlass13device_kernelIN5flash11enable_sm90INS1_16FlashAttnFwdSm90INS1_25CollectiveMainloopFwdSm90ILi2EN4cute5tupleIJNS5_1CILi1EEES8_S8_EEENS6_IJNS7_ILi128EEENS7_ILi160EEESA_EEELi128ENS_12float_e4m3_tEfNS_4arch4Sm90ELb0ELb1ELb1ELb1ELb1ELb0ELb0ELb1ELb1ELb1ELb1ELb0EEENS1_21CollectiveEpilogueFwdINS6_IJSA_SA_SB_EEES9_NS_10bfloat16_tESF_Li256ELb1ELb1ELb1ELb1EEENS1_36VarlenDynamicPersistentTileSchedulerILi128ELi160ELi256ELi128ELb1ELb1ELb1ELb1ELb0ELb1EEEEEEEEEvNT_6ParamsE,"a",@progbits
	.sectionflags	@""
	.align	4
.nv.constant0._ZN7cutlass13device_kernelIN5flash11enable_sm90INS1_16FlashAttnFwdSm90INS1_25CollectiveMainloopFwdSm90ILi2EN4cute5tupleIJNS5_1CILi1EEES8_S8_EEENS6_IJNS7_ILi128EEENS7_ILi160EEESA_EEELi128ENS_12float_e4m3_tEfNS_4arch4Sm90ELb0ELb1ELb1ELb1ELb1ELb0ELb0ELb1ELb1ELb1ELb1ELb0EEENS1_21CollectiveEpilogueFwdINS6_IJSA_SA_SB_EEES9_NS_10bfloat16_tESF_Li256ELb1ELb1ELb1ELb1EEENS1_36VarlenDynamicPersistentTileSchedulerILi128ELi160ELi256ELi128ELb1ELb1ELb1ELb1ELb0ELb1EEEEEEEEEvNT_6ParamsE:
	.zero		3584


//--------------------- .nv.constant0._ZN7cutlass13device_kernelIN5flash11enable_sm90INS1_16FlashAttnFwdSm90INS1_25CollectiveMainloopFwdSm90ILi2EN4cute5tupleIJNS5_1CILi1EEES8_S8_EEENS6_IJNS7_ILi128EEENS7_ILi160EEESA_EEELi128ENS_12float_e4m3_tEfNS_4arch4Sm90ELb0ELb1ELb1ELb1ELb1ELb1ELb0ELb1ELb1ELb1ELb1ELb0EEENS1_21CollectiveEpilogueFwdINS6_IJSA_SA_SB_EEES9_NS_10bfloat16_tESF_Li256ELb1ELb1ELb1ELb1EEENS1_36VarlenDynamicPersistentTileSchedulerILi128ELi160ELi256ELi128ELb1ELb1ELb1ELb1ELb0ELb1EEEEEEEEEvNT_6ParamsE --------------------------
	.section	.nv.constant0._ZN7cutlass13device_kernelIN5flash11enable_sm90INS1_16FlashAttnFwdSm90INS1_25CollectiveMainloopFwdSm90ILi2EN4cute5tupleIJNS5_1CILi1EEES8_S8_EEENS6_IJNS7_ILi128EEENS7_ILi160EEESA_EEELi128ENS_12float_e4m3_tEfNS_4arch4Sm90ELb0ELb1ELb1ELb1ELb1ELb1ELb0ELb1ELb1ELb1ELb1ELb0EEENS1_21CollectiveEpilogueFwdINS6_IJSA_SA_SB_EEES9_NS_10bfloat16_tESF_Li256ELb1ELb1ELb1ELb1EEENS1_36VarlenDynamicPersistentTileSchedulerILi128ELi160ELi256ELi128ELb1ELb1ELb1ELb1ELb0ELb1EEEEEEEEEvNT_6ParamsE,"a",@progbits
	.sectionflags	@""
	.align	4
.nv.constant0._ZN7cutlass13device_kernelIN5flash11enable_sm90INS1_16FlashAttnFwdSm90INS1_25CollectiveMainloopFwdSm90ILi2EN4cute5tupleIJNS5_1CILi1EEES8_S8_EEENS6_IJNS7_ILi128EEENS7_ILi160EEESA_EEELi128ENS_12float_e4m3_tEfNS_4arch4Sm90ELb0ELb1ELb1ELb1ELb1ELb1ELb0ELb1ELb1ELb1ELb1ELb0EEENS1_21CollectiveEpilogueFwdINS6_IJSA_SA_SB_EEES9_NS_10bfloat16_tESF_Li256ELb1ELb1ELb1ELb1EEENS1_36VarlenDynamicPersistentTileSchedulerILi128ELi160ELi256ELi128ELb1ELb1ELb1ELb1ELb0ELb1EEEEEEEEEvNT_6ParamsE:
	.zero		3584


//--------------------- .nv.constant0._ZN7cutlass13device_kernelIN5flash11enable_sm90INS1_16FlashAttnFwdSm90INS1_25CollectiveMainloopFwdSm90ILi2EN4cute5tupleIJNS5_1CILi1EEES8_S8_EEENS6_IJNS7_ILi128EEENS7_ILi160EEESA_EEELi128ENS_12float_e4m3_tEfNS_4arch4Sm90ELb1ELb0ELb1ELb0ELb1ELb0ELb0ELb1ELb1ELb1ELb1ELb0EEENS1_21CollectiveEpilogueFwdINS6_IJSA_SA_SB_EEES9_NS_10bfloat16_tESF_Li256ELb0ELb1ELb1ELb1EEENS1_19SingleTileSchedulerILb0ELb1ELb1ELi128EEEEEEEEEvNT_6ParamsE --------------------------
	.section	.nv.constant0._ZN7cutlass13device_kernelIN5flash11enable_sm90INS1_16FlashAttnFwdSm90INS1_25CollectiveMainloopFwdSm90ILi2EN4cute5tupleIJNS5_1CILi1EEES8_S8_EEENS6_IJNS7_ILi128EEENS7_ILi160EEESA_EEELi128ENS_12float_e4m3_tEfNS_4arch4Sm90ELb1ELb0ELb1ELb0ELb1ELb0ELb0ELb1ELb1ELb1ELb1ELb0EEENS1_21CollectiveEpilogueFwdINS6_IJSA_SA_SB_EEES9_NS_10bfloat16_tESF_Li256ELb0ELb1ELb1ELb1EEENS1_19SingleTileSchedulerILb0ELb1ELb1ELi128EEEEEEEEEvNT_6ParamsE,"a",@progbits
	.sectionflags	@""
	.align	4
.nv.constant0._ZN7cutlass13device_kernelIN5flash11enable_sm90INS1_16FlashAttnFwdSm90INS1_25CollectiveMainloopFwdSm90ILi2EN4cute5tupleIJNS5_1CILi1EEES8_S8_EEENS6_IJNS7_ILi128EEENS7_ILi160EEESA_EEELi128ENS_12float_e4m3_tEfNS_4arch4Sm90ELb1ELb0ELb1ELb0ELb1ELb0ELb0ELb1ELb1ELb1ELb1ELb0EEENS1_21CollectiveEpilogueFwdINS6_IJSA_SA_SB_EEES9_NS_10bfloat16_tESF_Li256ELb0ELb1ELb1ELb1EEENS1_19SingleTileSchedulerILb0ELb1ELb1ELi128EEEEEEEEEvNT_6ParamsE:
	.zero		3456


//--------------------- .nv.constant0._ZN7cutlass13device_kernelIN5flash11enable_sm90INS1_16FlashAttnFwdSm90INS1_25CollectiveMainloopFwdSm90ILi2EN4cute5tupleIJNS5_1CILi1EEES8_S8_EEENS6_IJNS7_ILi128EEENS7_ILi160EEESA_EEELi128ENS_12float_e4m3_tEfNS_4arch4Sm90ELb1ELb0ELb1ELb1ELb1ELb0ELb0ELb1ELb1ELb1ELb1ELb0EEENS1_21CollectiveEpilogueFwdINS6_IJSA_SA_SB_EEES9_NS_10bfloat16_tESF_Li256ELb1ELb1ELb1ELb1EEENS1_36VarlenDynamicPersistentTileSchedulerILi128ELi160ELi256ELi128ELb1ELb1ELb1ELb1ELb1ELb1EEEEEEEEEvNT_6ParamsE --------------------------
	.section	.nv.constant0._ZN7cutlass13device_kernelIN5flash11enable_sm90INS1_16FlashAttnFwdSm90INS1_25CollectiveMainloopFwdSm90ILi2EN4cute5tupleIJNS5_1CILi1EEES8_S8_EEENS6_IJNS7_ILi128EEENS7_ILi160EEESA_EEELi128ENS_12float_e4m3_tEfNS_4arch4Sm90ELb1ELb0ELb1ELb1ELb1ELb0ELb0ELb1ELb1ELb1ELb1ELb0EEENS1_21CollectiveEpilogueFwdINS6_IJSA_SA_SB_EEES9_NS_10bfloat16_tESF_Li256ELb1ELb1ELb1ELb1EEENS1_36VarlenDynamicPersistentTileSchedulerILi128ELi160ELi256ELi128ELb1ELb1ELb1ELb1ELb1ELb1EEEEEEEEEvNT_6ParamsE,"a",@progbits
	.sectionflags	@""
	.align	4
.nv.constant0._ZN7cutlass13device_kernelIN5flash11enable_sm90INS1_16FlashAttnFwdSm90INS1_25CollectiveMainloopFwdSm90ILi2EN4cute5tupleIJNS5_1CILi1EEES8_S8_EEENS6_IJNS7_ILi128EEENS7_ILi160EEESA_EEELi128ENS_12float_e4m3_tEfNS_4arch4Sm90ELb1ELb0ELb1ELb1ELb1ELb0ELb0ELb1ELb1ELb1ELb1ELb0EEENS1_21CollectiveEpilogueFwdINS6_IJSA_SA_SB_EEES9_NS_10bfloat16_tESF_Li256ELb1ELb1ELb1ELb1EEENS1_36VarlenDynamicPersistentTileSchedulerILi128ELi160ELi256ELi128ELb1ELb1ELb1ELb1ELb1ELb1EEEEEEEEEvNT_6ParamsE:
	.zero		3584


//--------------------- .nv.constant0._ZN7cutlass13device_kernelIN5flash11enable_sm90INS1_16FlashAttnFwdSm90INS1_25CollectiveMainloopFwdSm90ILi2EN4cute5tupleIJNS5_1CILi1EEES8_S8_EEENS6_IJNS7_ILi128EEENS7_ILi160EEESA_EEELi128ENS_12float_e4m3_tEfNS_4arch4Sm90ELb1ELb0ELb1ELb1ELb1ELb1ELb0ELb1ELb1ELb1ELb1ELb0EEENS1_21CollectiveEpilogueFwdINS6_IJSA_SA_SB_EEES9_NS_10bfloat16_tESF_Li256ELb1ELb1ELb1ELb1EEENS1_36VarlenDynamicPersistentTileSchedulerILi128ELi160ELi256ELi128ELb1ELb1ELb1ELb1ELb1ELb1EEEEEEEEEvNT_6ParamsE --------------------------
	.section	.nv.constant0._ZN7cutlass13device_kernelIN5flash11enable_sm90INS1_16FlashAttnFwdSm90INS1_25CollectiveMainloopFwdSm90ILi2EN4cute5tupleIJNS5_1CILi1EEES8_S8_EEENS6_IJNS7_ILi128EEENS7_ILi160EEESA_EEELi128ENS_12float_e4m3_tEfNS_4arch4Sm90ELb1ELb0ELb1ELb1ELb1ELb1ELb0ELb1ELb1ELb1ELb1ELb0EEENS1_21CollectiveEpilogueFwdINS6_IJSA_SA_SB_EEES9_NS_10bfloat16_tESF_Li256ELb1ELb1ELb1ELb1EEENS1_36VarlenDynamicPersistentTileSchedulerILi128ELi160ELi256ELi128ELb1ELb1ELb1ELb1ELb1ELb1EEEEEEEEEvNT_6ParamsE,"a",@progbits
	.sectionflags	@""
	.align	4
.nv.constant0._ZN7cutlass13device_kernelIN5flash11enable_sm90INS1_16FlashAttnFwdSm90INS1_25CollectiveMainloopFwdSm90ILi2EN4cute5tupleIJNS5_1CILi1EEES8_S8_EEENS6_IJNS7_ILi128EEENS7_ILi160EEESA_EEELi128ENS_12float_e4m3_tEfNS_4arch4Sm90ELb1ELb0ELb1ELb1ELb1ELb1ELb0ELb1ELb1ELb1ELb1ELb0EEENS1_21CollectiveEpilogueFwdINS6_IJSA_SA_SB_EEES9_NS_10bfloat16_tESF_Li256ELb1ELb1ELb1ELb1EEENS1_36VarlenDynamicPersistentTileSchedulerILi128ELi160ELi256ELi128ELb1ELb1ELb1ELb1ELb1ELb1EEEEEEEEEvNT_6ParamsE:
	.zero		3584


//--------------------- .nv.constant0._ZN7cutlass13device_kernelIN5flash11enable_sm90INS1_16FlashAttnFwdSm90INS1_25CollectiveMainloopFwdSm90ILi2EN4cute5tupleIJNS5_1CILi1EEES8_S8_EEENS6_IJNS7_ILi192EEENS7_ILi128EEENS7_ILi96EEEEEELi96ENS_12float_e4m3_tEfNS_4arch4Sm90ELb0ELb0ELb1ELb0ELb1ELb0ELb0ELb1ELb1ELb1ELb1ELb0EEENS1_21CollectiveEpilogueFwdINS6_IJSA_SC_SB_EEES9_NS_10bfloat16_tESG_Li384ELb0ELb1ELb1ELb1EEENS1_19SingleTileSchedulerILb0ELb1ELb1ELi192EEEEEEEEEvNT_6ParamsE --------------------------
	.section	.nv.constant0._ZN7cutlass13device_kernelIN5flash11enable_sm90INS1_16FlashAttnFwdSm90INS1_25CollectiveMainloopFwdSm90ILi2EN4cute5tupleIJNS5_1CILi1EEES8_S8_EEENS6_IJNS7_ILi192EEENS7_ILi128EEENS7_ILi96EEEEEELi96ENS_12float_e4m3_tEfNS_4arch4Sm90ELb0ELb0ELb1ELb0ELb1ELb0ELb0ELb1ELb1ELb1ELb1ELb0EEENS1_21CollectiveEpilogueFwdINS6_IJSA_SC_SB_EEES9_NS_10bfloat16_tESG_Li384ELb0ELb1ELb1ELb1EEENS1_19SingleTileSchedulerILb0ELb1ELb1ELi192EEEEEEEEEvNT_6ParamsE,"a",@progbits
	.sectionflags	@""
	.align	4
.nv.constant0._ZN7cutlass13device_kernelIN5flash11enable_sm90INS1_16FlashAttnFwdSm90INS1_25CollectiveMainloopFwdSm90ILi2EN4cute5tupleIJNS5_1CILi1EEES8_S8_EEENS6_IJNS7_ILi192EEENS7_ILi128EEENS7_ILi96EEEEEELi96ENS_12float_e4m3_tEfNS_4arch4Sm90ELb0ELb0ELb1ELb0ELb1ELb0ELb0ELb1ELb1ELb1ELb1ELb0EEENS1_21CollectiveEpilogueFwdINS6_IJSA_SC_SB_EEES9_NS_10bfloat16_tESG_Li384ELb0ELb1ELb1ELb1EEENS1_19SingleTileSchedulerILb0ELb1ELb1ELi192EEEEEEEEEvNT_6ParamsE:
	.zero		3456


//--------------------- .nv.constant0._ZN7cutlass13device_kernelIN5flash11enable_sm90INS1_16FlashAttnFwdSm90INS1_25CollectiveMainloopFwdSm90ILi2EN4cute5tupleIJNS5_1CILi1EEES8_S8_EEENS6_IJNS7_ILi192EEENS7_ILi128EEENS7_ILi96EEEEEELi96ENS_12float_e4m3_tEfNS_4arch4Sm90ELb0ELb0ELb1ELb1ELb1ELb0ELb0ELb1ELb1ELb1ELb1ELb0EEENS1_21CollectiveEpilogueFwdINS6_IJSA_SC_SB_EEES9_NS_10bfloat16_tESG_Li384ELb1ELb1ELb1ELb1EEENS1_36VarlenDynamicPersistentTileSchedulerILi192ELi128ELi384ELi128ELb1ELb1ELb1ELb0ELb1ELb1EEEEEEEEEvNT_6ParamsE --------------------------
	.section	.nv.constant0._ZN7cutlass13device_kernelIN5flash11enable_sm90INS1_16FlashAttnFwdSm90INS1_25CollectiveMainloopFwdSm90ILi2EN4cute5tupleIJNS5_1CILi1EEES8_S8_EEENS6_IJNS7_ILi192EEENS7_ILi128EEENS7_ILi96EEEEEELi96ENS_12float_e4m3_tEfNS_4arch4Sm90ELb0ELb0ELb1ELb1ELb1ELb0ELb0ELb1ELb1ELb1ELb1ELb0EEENS1_21CollectiveEpilogueFwdINS6_IJSA_SC_SB_EEES9_NS_10bfloat16_tESG_Li384ELb1ELb1ELb1ELb1EEENS1_36VarlenDynamicPersistentTileSchedulerILi192ELi128ELi384ELi128ELb1ELb1ELb1ELb0ELb1ELb1EEEEEEEEEvNT_6ParamsE,"a",@progbits
	.sectionflags	@""
	.align	4
.nv.constant0._ZN7cutlass13device_kernelIN5flash11enable_sm90INS1_16FlashAttnFwdSm90INS1_25CollectiveMainloopFwdSm90ILi2EN4cute5tupleIJNS5_1CILi1EEES8_S8_EEENS6_IJNS7_ILi192EEENS7_ILi128EEENS7_ILi96EEEEEELi96ENS_12float_e4m3_tEfNS_4arch4Sm90ELb0ELb0ELb1ELb1ELb1ELb0ELb0ELb1ELb1ELb1ELb1ELb0EEENS1_21CollectiveEpilogueFwdINS6_IJSA_SC_SB_EEES9_NS_10bfloat16_tESG_Li384ELb1ELb1ELb1ELb1EEENS1_36VarlenDynamicPersistentTileSchedulerILi192ELi128ELi384ELi128ELb1ELb1ELb1ELb0ELb1ELb1EEEEEEEEEvNT_6ParamsE:
	.zero		3584


//--------------------- .nv.constant0._ZN7cutlass13device_kernelIN5flash11enable_sm90INS1_16FlashAttnFwdSm90INS1_25CollectiveMainloopFwdSm90ILi2EN4cute5tupleIJNS5_1CILi1EEES8_S8_EEENS6_IJNS7_ILi192EEENS7_ILi128EEENS7_ILi96EEEEEELi96ENS_12float_e4m3_tEfNS_4arch4Sm90ELb0ELb0ELb1ELb1ELb1ELb1ELb0ELb1ELb1ELb1ELb1ELb0EEENS1_21CollectiveEpilogueFwdINS6_IJSA_SC_SB_EEES9_NS_10bfloat16_tESG_Li384ELb1ELb1ELb1ELb1EEENS1_36VarlenDynamicPersistentTileSchedulerILi192ELi128ELi384ELi128ELb1ELb1ELb1ELb0ELb1ELb1EEEEEEEEEvNT_6ParamsE --------------------------
	.section	.nv.constant0._ZN7cutlass13device_kernelIN5flash11enable_sm90INS1_16FlashAttnFwdSm90INS1_25CollectiveMainloopFwdSm90ILi2EN4cute5tupleIJNS5_1CILi1EEES8_S8_EEENS6_IJNS7_ILi192EEENS7_ILi128EEENS7_ILi96EEEEEELi96ENS_12float_e4m3_tEfNS_4arch4Sm90ELb0ELb0ELb1ELb1ELb1ELb1ELb0ELb1ELb1ELb1ELb1ELb0EEENS1_21CollectiveEpilogueFwdINS6_IJSA_SC_SB_EEES9_NS_10bfloat16_tESG_Li384ELb1ELb1ELb1ELb1EEENS1_36VarlenDynamicPersistentTileSchedulerILi192ELi128ELi384ELi128ELb1ELb1ELb1ELb0ELb1ELb1EEEEEEEEEvNT_6ParamsE,"a",@progbits
	.sectionflags	@""
	.align	4
.nv.constant0._ZN7cutlass13device_kernelIN5flash11enable_sm90INS1_16FlashAttnFwdSm90INS1_25CollectiveMainloopFwdSm90ILi2EN4cute5tupleIJNS5_1CILi1EEES8_S8_EEENS6_IJNS7_ILi192EEENS7_ILi128EEENS7_ILi96EEEEEELi96ENS_12float_e4m3_tEfNS_4arch4Sm90ELb0ELb0ELb1ELb1ELb1ELb1ELb0ELb1ELb1ELb1ELb1ELb0EEENS1_21CollectiveEpilogueFwdINS6_IJSA_SC_SB_EEES9_NS_10bfloat16_tESG_Li384ELb1ELb1ELb1ELb1EEENS1_36VarlenDynamicPersistentTileSchedulerILi192ELi128ELi384ELi128ELb1ELb1ELb1ELb0ELb1ELb1EEEEEEEEEvNT_6ParamsE:
	.zero		3584


//--------------------- .nv.constant0._ZN7cutlass13device_kernelIN5flash11enable_sm90INS1_16FlashAttnFwdSm90INS1_25CollectiveMainloopFwdSm90ILi2EN4cute5tupleIJNS5_1CILi1EEES8_S8_EEENS6_IJNS7_ILi192EEENS7_ILi128EEENS7_ILi96EEEEEELi96ENS_12float_e4m3_tEfNS_4arch4Sm90ELb0ELb1ELb1ELb0ELb1ELb0ELb0ELb1ELb1ELb1ELb1ELb0EEENS1_21CollectiveEpilogueFwdINS6_IJSA_SC_SB_EEES9_NS_10bfloat16_tESG_Li384ELb0ELb1ELb1ELb1EEENS1_19SingleTileSchedulerILb0ELb1ELb1ELi192EEEEEEEEEvNT_6ParamsE --------------------------
	.section	.nv.constant0._ZN7cutlass13device_kernelIN5flash11enable_sm90INS1_16FlashAttnFwdSm90INS1_25CollectiveMainloopFwdSm90ILi2EN4cute5tupleIJNS5_1CILi1EEES8_S8_EEENS6_IJNS7_ILi192EEENS7_ILi128EEENS7_ILi96EEEEEELi96ENS_12float_e4m3_tEfNS_4arch4Sm90ELb0ELb1ELb1ELb0ELb1ELb0ELb0ELb1ELb1ELb1ELb1ELb0EEENS1_21CollectiveEpilogueFwdINS6_IJSA_SC_SB_EEES9_NS_10bfloat16_tESG_Li384ELb0ELb1ELb1ELb1EEENS1_19SingleTileSchedulerILb0ELb1ELb1ELi192EEEEEEEEEvNT_6ParamsE,"a",@progbits
	.sectionflags	@""
	.align	4
.nv.constant0._ZN7cutlass13device_kernelIN5flash11enable_sm90INS1_16FlashAttnFwdSm90INS1_25CollectiveMainloopFwdSm90ILi2EN4cute5tupleIJNS5_1CILi1EEES8_S8_EEENS6_IJNS7_ILi192EEENS7_ILi128EEENS7_ILi96EEEEEELi96ENS_12float_e4m3_tEfNS_4arch4Sm90ELb0ELb1ELb1ELb0ELb1ELb0ELb0ELb1ELb1ELb1ELb1ELb0EEENS1_21CollectiveEpilogueFwdINS6_IJSA_SC_SB_EEES9_NS_10bfloat16_tESG_Li384ELb0ELb1ELb1ELb1EEENS1_19SingleTileSchedulerILb0ELb1ELb1ELi192EEEEEEEEEvNT_6ParamsE:
	.zero		3456


//--------------------- .nv.constant0._ZN7cutlass13device_kernelIN5flash11enable_sm90INS1_16FlashAttnFwdSm90INS1_25CollectiveMainloopFwdSm90ILi2EN4cute5tupleIJNS5_1CILi1EEES8_S8_EEENS6_IJNS7_ILi192EEENS7_ILi128EEENS7_ILi96EEEEEELi96ENS_12float_e4m3_tEfNS_4arch4Sm90ELb0ELb1ELb1ELb1ELb1ELb0ELb0ELb1ELb1ELb1ELb1ELb0EEENS1_21CollectiveEpilogueFwdINS6_IJSA_SC_SB_EEES9_NS_10bfloat16_tESG_Li384ELb1ELb1ELb1ELb1EEENS1_36VarlenDynamicPersistentTileSchedulerILi192ELi128ELi384ELi128ELb1ELb1ELb1ELb1ELb0ELb1EEEEEEEEEvNT_6ParamsE --------------------------
	.section	.nv.constant0._ZN7cutlass13device_kernelIN5flash11enable_sm90INS1_16FlashAttnFwdSm90INS1_25CollectiveMainloopFwdSm90ILi2EN4cute5tupleIJNS5_1CILi1EEES8_S8_EEENS6_IJNS7_ILi192EEENS7_ILi128EEENS7_ILi96EEEEEELi96ENS_12float_e4m3_tEfNS_4arch4Sm90ELb0ELb1ELb1ELb1ELb1ELb0ELb0ELb1ELb1ELb1ELb1ELb0EEENS1_21CollectiveEpilogueFwdINS6_IJSA_SC_SB_EEES9_NS_10bfloat16_tESG_Li384ELb1ELb1ELb1ELb1EEENS1_36VarlenDynamicPersistentTileSchedulerILi192ELi128ELi384ELi128ELb1ELb1ELb1ELb1ELb0ELb1EEEEEEEEEvNT_6ParamsE,"a",@progbits
	.sectionflags	@""
	.align	4
.nv.constant0._ZN7cutlass13device_kernelIN5flash11enable_sm90INS1_16FlashAttnFwdSm90INS1_25CollectiveMainloopFwdSm90ILi2EN4cute5tupleIJNS5_1CILi1EEES8_S8_EEENS6_IJNS7_ILi192EEENS7_ILi128EEENS7_ILi96EEEEEELi96ENS_12float_e4m3_tEfNS_4arch4Sm90ELb0ELb1ELb1ELb1ELb1ELb0ELb0ELb1ELb1ELb1ELb1ELb0EEENS1_21CollectiveEpilogueFwdINS6_IJSA_SC_SB_EEES9_NS_10bfloat16_tESG_Li384ELb1ELb1ELb1ELb1EEENS1_36VarlenDynamicPersistentTileSchedulerILi192ELi128ELi384ELi128ELb1ELb1ELb1ELb1ELb0ELb1EEEEEEEEEvNT_6ParamsE:
	.zero		3584


//--------------------- .nv.constant0._ZN7cutlass13device_kernelIN5flash11enable_sm90INS1_16FlashAttnFwdSm90INS1_25CollectiveMainloopFwdSm90ILi2EN4cute5tupleIJNS5_1CILi1EEES8_S8_EEENS6_IJNS7_ILi192EEENS7_ILi128EEENS7_ILi96EEEEEELi96ENS_12float_e4m3_tEfNS_4arch4Sm90ELb0ELb1ELb1ELb1ELb1ELb1ELb0ELb1ELb1ELb1ELb1ELb0EEENS1_21CollectiveEpilogueFwdINS6_IJSA_SC_SB_EEES9_NS_10bfloat16_tESG_Li384ELb1ELb1ELb1ELb1EEENS1_36VarlenDynamicPersistentTileSchedulerILi192ELi128ELi384ELi128ELb1ELb1ELb1ELb1ELb0ELb1EEEEEEEEEvNT_6ParamsE --------------------------
	.section	.nv.constant0._ZN7cutlass13device_kernelIN5flash11enable_sm90INS1_16FlashAttnFwdSm90INS1_25CollectiveMainloopFwdSm90ILi2EN4cute5tupleIJNS5_1CILi1EEES8_S8_EEENS6_IJNS7_ILi192EEENS7_ILi128EEENS7_ILi96EEEEEELi96ENS_12float_e4m3_tEfNS_4arch4Sm90ELb0ELb1ELb1ELb1ELb1ELb1ELb0ELb1ELb1ELb1ELb1ELb0EEENS1_21CollectiveEpilogueFwdINS6_IJSA_SC_SB_EEES9_NS_10bfloat16_tESG_Li384ELb1ELb1ELb1ELb1EEENS1_36VarlenDynamicPersistentTileSchedulerILi192ELi128ELi384ELi128ELb1ELb1ELb1ELb1ELb0ELb1EEEEEEEEEvNT_6ParamsE,"a",@progbits
	.sectionflags	@""
	.align	4
.nv.constant0._ZN7cutlass13device_kernelIN5flash11enable_sm90INS1_16FlashAttnFwdSm90INS1_25CollectiveMainloopFwdSm90ILi2EN4cute5tupleIJNS5_1CILi1EEES8_S8_EEENS6_IJNS7_ILi192EEENS7_ILi128EEENS7_ILi96EEEEEELi96ENS_12float_e4m3_tEfNS_4arch4Sm90ELb0ELb1ELb1ELb1ELb1ELb1ELb0ELb1ELb1ELb1ELb1ELb0EEENS1_21CollectiveEpilogueFwdINS6_IJSA_SC_SB_EEES9_NS_10bfloat16_tESG_Li384ELb1ELb1ELb1ELb1EEENS1_36VarlenDynamicPersistentTileSchedulerILi192ELi128ELi384ELi128ELb1ELb1ELb1ELb1ELb0ELb1EEEEEEEEEvNT_6ParamsE:
	.zero		3584


//--------------------- .nv.constant0._ZN7cutlass13device_kernelIN5flash11enable_sm90INS1_16FlashAttnFwdSm90INS1_25CollectiveMainloopFwdSm90ILi2EN4cute5tupleIJNS5_1CILi1EEES8_S8_EEENS6_IJNS7_ILi192EEENS7_ILi128EEENS7_ILi96EEEEEELi96ENS_12float_e4m3_tEfNS_4arch4Sm90ELb1ELb0ELb1ELb0ELb1ELb0ELb0ELb1ELb1ELb1ELb1ELb0EEENS1_21CollectiveEpilogueFwdINS6_IJSA_SC_SB_EEES9_NS_10bfloat16_tESG_Li384ELb0ELb1ELb1ELb1EEENS1_19SingleTileSchedulerILb0ELb1ELb1ELi192EEEEEEEEEvNT_6ParamsE --------------------------
	.section	.nv.constant0._ZN7cutlass13device_kernelIN5flash11enable_sm90INS1_16FlashAttnFwdSm90INS1_25CollectiveMainloopFwdSm90ILi2EN4cute5tupleIJNS5_1CILi1EEES8_S8_EEENS6_IJNS7_ILi192EEENS7_ILi128EEENS7_ILi96EEEEEELi96ENS_12float_e4m3_tEfNS_4arch4Sm90ELb1ELb0ELb1ELb0ELb1ELb0ELb0ELb1ELb1ELb1ELb1ELb0EEENS1_21CollectiveEpilogueFwdINS6_IJSA_SC_SB_EEES9_NS_10bfloat16_tESG_Li384ELb0ELb1ELb1ELb1EEENS1_19SingleTileSchedulerILb0ELb1ELb1ELi192EEEEEEEEEvNT_6ParamsE,"a",@progbits
	.sectionflags	@""
	.align	4
.nv.constant0._ZN7cutlass13device_kernelIN5flash11enable_sm90INS1_16FlashAttnFwdSm90INS1_25CollectiveMainloopFwdSm90ILi2EN4cute5tupleIJNS5_1CILi1EEES8_S8_EEENS6_IJNS7_ILi192EEENS7_ILi128EEENS7_ILi96EEEEEELi96ENS_12float_e4m3_tEfNS_4arch4Sm90ELb1ELb0ELb1ELb0ELb1ELb0ELb0ELb1ELb1ELb1ELb1ELb0EEENS1_21CollectiveEpilogueFwdINS6_IJSA_SC_SB_EEES9_NS_10bfloat16_tESG_Li384ELb0ELb1ELb1ELb1EEENS1_19SingleTileSchedulerILb0ELb1ELb1ELi192EEEEEEEEEvNT_6ParamsE:
	.zero		3456


//--------------------- .nv.constant0._ZN7cutlass13device_kernelIN5flash11enable_sm90INS1_16FlashAttnFwdSm90INS1_25CollectiveMainloopFwdSm90ILi2EN4cute5tupleIJNS5_1CILi1EEES8_S8_EEENS6_IJNS7_ILi192EEENS7_ILi128EEENS7_ILi96EEEEEELi96ENS_12float_e4m3_tEfNS_4arch4Sm90ELb1ELb0ELb1ELb1ELb1ELb0ELb0ELb1ELb1ELb1ELb1ELb0EEENS1_21CollectiveEpilogueFwdINS6_IJSA_SC_SB_EEES9_NS_10bfloat16_tESG_Li384ELb1ELb1ELb1ELb1EEENS1_36VarlenDynamicPersistentTileSchedulerILi192ELi128ELi384ELi128ELb1ELb1ELb1ELb1ELb1ELb1EEEEEEEEEvNT_6ParamsE --------------------------
	.section	.nv.constant0._ZN7cutlass13device_kernelIN5flash11enable_sm90INS1_16FlashAttnFwdSm90INS1_25CollectiveMainloopFwdSm90ILi2EN4cute5tupleIJNS5_1CILi1EEES8_S8_EEENS6_IJNS7_ILi192EEENS7_ILi128EEENS7_ILi96EEEEEELi96ENS_12float_e4m3_tEfNS_4arch4Sm90ELb1ELb0ELb1ELb1ELb1ELb0ELb0ELb1ELb1ELb1ELb1ELb0EEENS1_21CollectiveEpilogueFwdINS6_IJSA_SC_SB_EEES9_NS_10bfloat16_tESG_Li384ELb1ELb1ELb1ELb1EEENS1_36VarlenDynamicPersistentTileSchedulerILi192ELi128ELi384ELi128ELb1ELb1ELb1ELb1ELb1ELb1EEEEEEEEEvNT_6ParamsE,"a",@progbits
	.sectionflags	@""
	.align	4
.nv.constant0._ZN7cutlass13device_kernelIN5flash11enable_sm90INS1_16FlashAttnFwdSm90INS1_25CollectiveMainloopFwdSm90ILi2EN4cute5tupleIJNS5_1CILi1EEES8_S8_EEENS6_IJNS7_ILi192EEENS7_ILi128EEENS7_ILi96EEEEEELi96ENS_12float_e4m3_tEfNS_4arch4Sm90ELb1ELb0ELb1ELb1ELb1ELb0ELb0ELb1ELb1ELb1ELb1ELb0EEENS1_21CollectiveEpilogueFwdINS6_IJSA_SC_SB_EEES9_NS_10bfloat16_tESG_Li384ELb1ELb1ELb1ELb1EEENS1_36VarlenDynamicPersistentTileSchedulerILi192ELi128ELi384ELi128ELb1ELb1ELb1ELb1ELb1ELb1EEEEEEEEEvNT_6ParamsE:
	.zero		3584


//--------------------- .nv.constant0._ZN7cutlass13device_kernelIN5flash11enable_sm90INS1_16FlashAttnFwdSm90INS1_25CollectiveMainloopFwdSm90ILi2EN4cute5tupleIJNS5_1CILi1EEES8_S8_EEENS6_IJNS7_ILi192EEENS7_ILi128EEENS7_ILi96EEEEEELi96ENS_12float_e4m3_tEfNS_4arch4Sm90ELb1ELb0ELb1ELb1ELb1ELb1ELb0ELb1ELb1ELb1ELb1ELb0EEENS1_21CollectiveEpilogueFwdINS6_IJSA_SC_SB_EEES9_NS_10bfloat16_tESG_Li384ELb1ELb1ELb1ELb1EEENS1_36VarlenDynamicPersistentTileSchedulerILi192ELi128ELi384ELi128ELb1ELb1ELb1ELb1ELb1ELb1EEEEEEEEEvNT_6ParamsE --------------------------
	.section	.nv.constant0._ZN7cutlass13device_kernelIN5flash11enable_sm90INS1_16FlashAttnFwdSm90INS1_25CollectiveMainloopFwdSm90ILi2EN4cute5tupleIJNS5_1CILi1EEES8_S8_EEENS6_IJNS7_ILi192EEENS7_ILi128EEENS7_ILi96EEEEEELi96ENS_12float_e4m3_tEfNS_4arch4Sm90ELb1ELb0ELb1ELb1ELb1ELb1ELb0ELb1ELb1ELb1ELb1ELb0EEENS1_21CollectiveEpilogueFwdINS6_IJSA_SC_SB_EEES9_NS_10bfloat16_tESG_Li384ELb1ELb1ELb1ELb1EEENS1_36VarlenDynamicPersistentTileSchedulerILi192ELi128ELi384ELi128ELb1ELb1ELb1ELb1ELb1ELb1EEEEEEEEEvNT_6ParamsE,"a",@progbits
	.sectionflags	@""
	.align	4
.nv.constant0._ZN7cutlass13device_kernelIN5flash11enable_sm90INS1_16FlashAttnFwdSm90INS1_25CollectiveMainloopFwdSm90ILi2EN4cute5tupleIJNS5_1CILi1EEES8_S8_EEENS6_IJNS7_ILi192EEENS7_ILi128EEENS7_ILi96EEEEEELi96ENS_12float_e4m3_tEfNS_4arch4Sm90ELb1ELb0ELb1ELb1ELb1ELb1ELb0ELb1ELb1ELb1ELb1ELb0EEENS1_21CollectiveEpilogueFwdINS6_IJSA_SC_SB_EEES9_NS_10bfloat16_tESG_Li384ELb1ELb1ELb1ELb1EEENS1_36VarlenDynamicPersistentTileSchedulerILi192ELi128ELi384ELi128ELb1ELb1ELb1ELb1ELb1ELb1EEEEEEEEEvNT_6ParamsE:
	.zero		3584


//--------------------- .nv.constant0._ZN7cutlass13device_kernelIN5flash11enable_sm90INS1_16FlashAttnFwdSm90INS1_25CollectiveMainloopFwdSm90ILi2EN4cute5tupleIJNS5_1CILi1EEES8_S8_EEENS6_IJNS7_ILi192EEENS7_ILi160EEENS7_ILi64EEEEEELi64ENS_12float_e4m3_tEfNS_4arch4Sm90ELb0ELb0ELb1ELb0ELb1ELb0ELb0ELb1ELb1ELb1ELb1ELb0EEENS1_21CollectiveEpilogueFwdINS6_IJSA_SC_SB_EEES9_NS_10bfloat16_tESG_Li384ELb0ELb1ELb1ELb1EEENS1_19SingleTileSchedulerILb0ELb1ELb1ELi192EEEEEEEEEvNT_6ParamsE --------------------------
	.section	.nv.constant0._ZN7cutlass13device_kernelIN5flash11enable_sm90INS1_16FlashAttnFwdSm90INS1_25CollectiveMainloopFwdSm90ILi2EN4cute5tupleIJNS5_1CILi1EEES8_S8_EEENS6_IJNS7_ILi192EEENS7_ILi160EEENS7_ILi64EEEEEELi64ENS_12float_e4m3_tEfNS_4arch4Sm90ELb0ELb0ELb1ELb0ELb1ELb0ELb0ELb1ELb1ELb1ELb1ELb0EEENS1_21CollectiveEpilogueFwdINS6_IJSA_SC_SB_EEES9_NS_10bfloat16_tESG_Li384ELb0ELb1ELb1ELb1EEENS1_19SingleTileSchedulerILb0ELb1ELb1ELi192EEEEEEEEEvNT_6ParamsE,"a",@progbits
	.sectionflags	@""
	.align	4
.nv.constant0._ZN7cutlass13device_kernelIN5flash11enable_sm90INS1_16FlashAttnFwdSm90INS1_25CollectiveMainloopFwdSm90ILi2EN4cute5tupleIJNS5_1CILi1EEES8_S8_EEENS6_IJNS7_ILi192EEENS7_ILi160EEENS7_ILi64EEEEEELi64ENS_12float_e4m3_tEfNS_4arch4Sm90ELb0ELb0ELb1ELb0ELb1ELb0ELb0ELb1ELb1ELb1ELb1ELb0EEENS1_21CollectiveEpilogueFwdINS6_IJSA_SC_SB_EEES9_NS_10bfloat16_tESG_Li384ELb0ELb1ELb1ELb1EEENS1_19SingleTileSchedulerILb0ELb1ELb1ELi192EEEEEEEEEvNT_6ParamsE:
	.zero		3456


//--------------------- .nv.constant0._ZN7cutlass13device_kernelIN5flash11enable_sm90INS1_16FlashAttnFwdSm90INS1_25CollectiveMainloopFwdSm90ILi2EN4cute5tupleIJNS5_1CILi1EEES8_S8_EEENS6_IJNS7_ILi192EEENS7_ILi160EEENS7_ILi64EEEEEELi64ENS_12float_e4m3_tEfNS_4arch4Sm90ELb0ELb0ELb1ELb1ELb1ELb0ELb0ELb1ELb1ELb1ELb1ELb0EEENS1_21CollectiveEpilogueFwdINS6_IJSA_SC_SB_EEES9_NS_10bfloat16_tESG_Li384ELb1ELb1ELb1ELb1EEENS1_36VarlenDynamicPersistentTileSchedulerILi192ELi160ELi384ELi128ELb1ELb1ELb1ELb0ELb1ELb1EEEEEEEEEvNT_6ParamsE --------------------------
	.section	.nv.constant0._ZN7cutlass13device_kernelIN5flash11enable_sm90INS1_16FlashAttnFwdSm90INS1_25CollectiveMainloopFwdSm90ILi2EN4cute5tupleIJNS5_1CILi1EEES8_S8_EEENS6_IJNS7_ILi192EEENS7_ILi160EEENS7_ILi64EEEEEELi64ENS_12float_e4m3_tEfNS_4arch4Sm90ELb0ELb0ELb1ELb1ELb1ELb0ELb0ELb1ELb1ELb1ELb1ELb0EEENS1_21CollectiveEpilogueFwdINS6_IJSA_SC_SB_EEES9_NS_10bfloat16_tESG_Li384ELb1ELb1ELb1ELb1EEENS1_36VarlenDynamicPersistentTileSchedulerILi192ELi160ELi384ELi128ELb1ELb1ELb1ELb0ELb1ELb1EEEEEEEEEvNT_6ParamsE,"a",@progbits
	.sectionflags	@""
	.align	4
.nv.constant0._ZN7cutlass13device_kernelIN5flash11enable_sm90INS1_16FlashAttnFwdSm90INS1_25CollectiveMainloopFwdSm90ILi2EN4cute5tupleIJNS5_1CILi1EEES8_S8_EEENS6_IJNS7_ILi192EEENS7_ILi160EEENS7_ILi64EEEEEELi64ENS_12float_e4m3_tEfNS_4arch4Sm90ELb0ELb0ELb1ELb1ELb1ELb0ELb0ELb1ELb1ELb1ELb1ELb0EEENS1_21CollectiveEpilogueFwdINS6_IJSA_SC_SB_EEES9_NS_10bfloat16_tESG_Li384ELb1ELb1ELb1ELb1EEENS1_36VarlenDynamicPersistentTileSchedulerILi192ELi160ELi384ELi128ELb1ELb1ELb1ELb0ELb1ELb1EEEEEEEEEvNT_6ParamsE:
	.zero		3584


//--------------------- .nv.constant0._ZN7cutlass13device_kernelIN5flash11enable_sm90INS1_16FlashAttnFwdSm90INS1_25CollectiveMainloopFwdSm90ILi2EN4cute5tupleIJNS5_1CILi1EEES8_S8_EEENS6_IJNS7_ILi192EEENS7_ILi160EEENS7_ILi64EEEEEELi64ENS_12float_e4m3_tEfNS_4arch4Sm90ELb0ELb0ELb1ELb1ELb1ELb1ELb0ELb1ELb1ELb1ELb1ELb0EEENS1_21CollectiveEpilogueFwdINS6_IJSA_SC_SB_EEES9_NS_10bfloat16_tESG_Li384ELb1ELb1ELb1ELb1EEENS1_36VarlenDynamicPersistentTileSchedulerILi192ELi160ELi384ELi128ELb1ELb1ELb1ELb0ELb1ELb1EEEEEEEEEvNT_6ParamsE --------------------------
	.section	.nv.constant0._ZN7cutlass13device_kernelIN5flash11enable_sm90INS1_16FlashAttnFwdSm90INS1_25CollectiveMainloopFwdSm90ILi2EN4cute5tupleIJNS5_1CILi1EEES8_S8_EEENS6_IJNS7_ILi192EEENS7_ILi160EEENS7_ILi64EEEEEELi64ENS_12float_e4m3_tEfNS_4arch4Sm90ELb0ELb0ELb1ELb1ELb1ELb1ELb0ELb1ELb1ELb1ELb1ELb0EEENS1_21CollectiveEpilogueFwdINS6_IJSA_SC_SB_EEES9_NS_10bfloat16_tESG_Li384ELb1ELb1ELb1ELb1EEENS1_36VarlenDynamicPersistentTileSchedulerILi192ELi160ELi384ELi128ELb1ELb1ELb1ELb0ELb1ELb1EEEEEEEEEvNT_6ParamsE,"a",@progbits
	.sectionflags	@""
	.align	4
.nv.constant0._ZN7cutlass13device_kernelIN5flash11enable_sm90INS1_16FlashAttnFwdSm90INS1_25CollectiveMainloopFwdSm90ILi2EN4cute5tupleIJNS5_1CILi1EEES8_S8_EEENS6_IJNS7_ILi192EEENS7_ILi160EEENS7_ILi64EEEEEELi64ENS_12float_e4m3_tEfNS_4arch4Sm90ELb0ELb0ELb1ELb1ELb1ELb1ELb0ELb1ELb1ELb1ELb1ELb0EEENS1_21CollectiveEpilogueFwdINS6_IJSA_SC_SB_EEES9_NS_10bfloat16_tESG_Li384ELb1ELb1ELb1ELb1EEENS1_36VarlenDynamicPersistentTileSchedulerILi192ELi160ELi384ELi128ELb1ELb1ELb1ELb0ELb1ELb1EEEEEEEEEvNT_6ParamsE:
	.zero		3584


//--------------------- .nv.constant0._ZN7cutlass13device_kernelIN5flash11enable_sm90INS1_16FlashAttnFwdSm90INS1_25CollectiveMainloopFwdSm90ILi2EN4cute5tupleIJNS5_1CILi1EEES8_S8_EEENS6_IJNS7_ILi192EEENS7_ILi160EEENS7_ILi64EEEEEELi64ENS_12float_e4m3_tEfNS_4arch4Sm90ELb0ELb1ELb1ELb0ELb1ELb0ELb0ELb1ELb1ELb1ELb1ELb0EEENS1_21CollectiveEpilogueFwdINS6_IJSA_SC_SB_EEES9_NS_10bfloat16_tESG_Li384ELb0ELb1ELb1ELb1EEENS1_19SingleTileSchedulerILb0ELb1ELb1ELi192EEEEEEEEEvNT_6ParamsE --------------------------
	.section	.nv.constant0._ZN7cutlass13device_kernelIN5flash11enable_sm90INS1_16FlashAttnFwdSm90INS1_25CollectiveMainloopFwdSm90ILi2EN4cute5tupleIJNS5_1CILi1EEES8_S8_EEENS6_IJNS7_ILi192EEENS7_ILi160EEENS7_ILi64EEEEEELi64ENS_12float_e4m3_tEfNS_4arch4Sm90ELb0ELb1ELb1ELb0ELb1ELb0ELb0ELb1ELb1ELb1ELb1ELb0EEENS1_21CollectiveEpilogueFwdINS6_IJSA_SC_SB_EEES9_NS_10bfloat16_tESG_Li384ELb0ELb1ELb1ELb1EEENS1_19SingleTileSchedulerILb0ELb1ELb1ELi192EEEEEEEEEvNT_6ParamsE,"a",@progbits
	.sectionflags	@""
	.align	4
.nv.constant0._ZN7cutlass13device_kernelIN5flash11enable_sm90INS1_16FlashAttnFwdSm90INS1_25CollectiveMainloopFwdSm90ILi2EN4cute5tupleIJNS5_1CILi1EEES8_S8_EEENS6_IJNS7_ILi192EEENS7_ILi160EEENS7_ILi64EEEEEELi64ENS_12float_e4m3_tEfNS_4arch4Sm90ELb0ELb1ELb1ELb0ELb1ELb0ELb0ELb1ELb1ELb1ELb1ELb0EEENS1_21CollectiveEpilogueFwdINS6_IJSA_SC_SB_EEES9_NS_10bfloat16_tESG_Li384ELb0ELb1ELb1ELb1EEENS1_19SingleTileSchedulerILb0ELb1ELb1ELi192EEEEEEEEEvNT_6ParamsE:
	.zero		3456


//--------------------- .nv.constant0._ZN7cutlass13device_kernelIN5flash11enable_sm90INS1_16FlashAttnFwdSm90INS1_25CollectiveMainloopFwdSm90ILi2EN4cute5tupleIJNS5_1CILi1EEES8_S8_EEENS6_IJNS7_ILi192EEENS7_ILi160EEENS7_ILi64EEEEEELi64ENS_12float_e4m3_tEfNS_4arch4Sm90ELb0ELb1ELb1ELb1ELb1ELb0ELb0ELb1ELb1ELb1ELb1ELb0EEENS1_21CollectiveEpilogueFwdINS6_IJSA_SC_SB_EEES9_NS_10bfloat16_tESG_Li384ELb1ELb1ELb1ELb1EEENS1_36VarlenDynamicPersistentTileSchedulerILi192ELi160ELi384ELi128ELb1ELb1ELb1ELb1ELb0ELb1EEEEEEEEEvNT_6ParamsE --------------------------
	.section	.nv.constant0._ZN7cutlass13device_kernelIN5flash11enable_sm90INS1_16FlashAttnFwdSm90INS1_25CollectiveMainloopFwdSm90ILi2EN4cute5tupleIJNS5_1CILi1EEES8_S8_EEENS6_IJNS7_ILi192EEENS7_ILi160EEENS7_ILi64EEEEEELi64ENS_12float_e4m3_tEfNS_4arch4Sm90ELb0ELb1ELb1ELb1ELb1ELb0ELb0ELb1ELb1ELb1ELb1ELb0EEENS1_21CollectiveEpilogueFwdINS6_IJSA_SC_SB_EEES9_NS_10bfloat16_tESG_Li384ELb1ELb1ELb1ELb1EEENS1_36VarlenDynamicPersistentTileSchedulerILi192ELi160ELi384ELi128ELb1ELb1ELb1ELb1ELb0ELb1EEEEEEEEEvNT_6ParamsE,"a",@progbits
	.sectionflags	@""
	.align	4
.nv.constant0._ZN7cutlass13device_kernelIN5flash11enable_sm90INS1_16FlashAttnFwdSm90INS1_25CollectiveMainloopFwdSm90ILi2EN4cute5tupleIJNS5_1CILi1EEES8_S8_EEENS6_IJNS7_ILi192EEENS7_ILi160EEENS7_ILi64EEEEEELi64ENS_12float_e4m3_tEfNS_4arch4Sm90ELb0ELb1ELb1ELb1ELb1ELb0ELb0ELb1ELb1ELb1ELb1ELb0EEENS1_21CollectiveEpilogueFwdINS6_IJSA_SC_SB_EEES9_NS_10bfloat16_tESG_Li384ELb1ELb1ELb1ELb1EEENS1_36VarlenDynamicPersistentTileSchedulerILi192ELi160ELi384ELi128ELb1ELb1ELb1ELb1ELb0ELb1EEEEEEEEEvNT_6ParamsE:
	.zero		3584


//--------------------- .nv.constant0._ZN7cutlass13device_kernelIN5flash11enable_sm90INS1_16FlashAttnFwdSm90INS1_25CollectiveMainloopFwdSm90ILi2EN4cute5tupleIJNS5_1CILi1EEES8_S8_EEENS6_IJNS7_ILi192EEENS7_ILi160EEENS7_ILi64EEEEEELi64ENS_12float_e4m3_tEfNS_4arch4Sm90ELb0ELb1ELb1ELb1ELb1ELb1ELb0ELb1ELb1ELb1ELb1ELb0EEENS1_21CollectiveEpilogueFwdINS6_IJSA_SC_SB_EEES9_NS_10bfloat16_tESG_Li384ELb1ELb1ELb1ELb1EEENS1_36VarlenDynamicPersistentTileSchedulerILi192ELi160ELi384ELi128ELb1ELb1ELb1ELb1ELb0ELb1EEEEEEEEEvNT_6ParamsE --------------------------
	.section	.nv.constant0._ZN7cutlass13device_kernelIN5flash11enable_sm90INS1_16FlashAttnFwdSm90INS1_25CollectiveMainloopFwdSm90ILi2EN4cute5tupleIJNS5_1CILi1EEES8_S8_EEENS6_IJNS7_ILi192EEENS7_ILi160EEENS7_ILi64EEEEEELi64ENS_12float_e4m3_tEfNS_4arch4Sm90ELb0ELb1ELb1ELb1ELb1ELb1ELb0ELb1ELb1ELb1ELb1ELb0EEENS1_21CollectiveEpilogueFwdINS6_IJSA_SC_SB_EEES9_NS_10bfloat16_tESG_Li384ELb1ELb1ELb1ELb1EEENS1_36VarlenDynamicPersistentTileSchedulerILi192ELi160ELi384ELi128ELb1ELb1ELb1ELb1ELb0ELb1EEEEEEEEEvNT_6ParamsE,"a",@progbits
	.sectionflags	@""
	.align	4
.nv.constant0._ZN7cutlass13device_kernelIN5flash11enable_sm90INS1_16FlashAttnFwdSm90INS1_25CollectiveMainloopFwdSm90ILi2EN4cute5tupleIJNS5_1CILi1EEES8_S8_EEENS6_IJNS7_ILi192EEENS7_ILi160EEENS7_ILi64EEEEEELi64ENS_12float_e4m3_tEfNS_4arch4Sm90ELb0ELb1ELb1ELb1ELb1ELb1ELb0ELb1ELb1ELb1ELb1ELb0EEENS1_21CollectiveEpilogueFwdINS6_IJSA_SC_SB_EEES9_NS_10bfloat16_tESG_Li384ELb1ELb1ELb1ELb1EEENS1_36VarlenDynamicPersistentTileSchedulerILi192ELi160ELi384ELi128ELb1ELb1ELb1ELb1ELb0ELb1EEEEEEEEEvNT_6ParamsE:
	.zero		3584


//--------------------- .nv.constant0._ZN7cutlass13device_kernelIN5flash11enable_sm90INS1_16FlashAttnFwdSm90INS1_25CollectiveMainloopFwdSm90ILi2EN4cute5tupleIJNS5_1CILi1EEES8_S8_EEENS6_IJNS7_ILi192EEENS7_ILi160EEENS7_ILi64EEEEEELi64ENS_12float_e4m3_tEfNS_4arch4Sm90ELb1ELb0ELb1ELb0ELb1ELb0ELb0ELb1ELb1ELb1ELb1ELb0EEENS1_21CollectiveEpilogueFwdINS6_IJSA_SC_SB_EEES9_NS_10bfloat16_tESG_Li384ELb0ELb1ELb1ELb1EEENS1_19SingleTileSchedulerILb0ELb1ELb1ELi192EEEEEEEEEvNT_6ParamsE --------------------------
	.section	.nv.constant0._ZN7cutlass13device_kernelIN5flash11enable_sm90INS1_16FlashAttnFwdSm90INS1_25CollectiveMainloopFwdSm90ILi2EN4cute5tupleIJNS5_1CILi1EEES8_S8_EEENS6_IJNS7_ILi192EEENS7_ILi160EEENS7_ILi64EEEEEELi64ENS_12float_e4m3_tEfNS_4arch4Sm90ELb1ELb0ELb1ELb0ELb1ELb0ELb0ELb1ELb1ELb1ELb1ELb0EEENS1_21CollectiveEpilogueFwdINS6_IJSA_SC_SB_EEES9_NS_10bfloat16_tESG_Li384ELb0ELb1ELb1ELb1EEENS1_19SingleTileSchedulerILb0ELb1ELb1ELi192EEEEEEEEEvNT_6ParamsE,"a",@progbits
	.sectionflags	@""
	.align	4
.nv.constant0._ZN7cutlass13device_kernelIN5flash11enable_sm90INS1_16FlashAttnFwdSm90INS1_25CollectiveMainloopFwdSm90ILi2EN4cute5tupleIJNS5_1CILi1EEES8_S8_EEENS6_IJNS7_ILi192EEENS7_ILi160EEENS7_ILi64EEEEEELi64ENS_12float_e4m3_tEfNS_4arch4Sm90ELb1ELb0ELb1ELb0ELb1ELb0ELb0ELb1ELb1ELb1ELb1ELb0EEENS1_21CollectiveEpilogueFwdINS6_IJSA_SC_SB_EEES9_NS_10bfloat16_tESG_Li384ELb0ELb1ELb1ELb1EEENS1_19SingleTileSchedulerILb0ELb1ELb1ELi192EEEEEEEEEvNT_6ParamsE:
	.zero		3456


//--------------------- .nv.constant0._ZN7cutlass13device_kernelIN5flash11enable_sm90INS1_16FlashAttnFwdSm90INS1_25CollectiveMainloopFwdSm90ILi2EN4cute5tupleIJNS5_1CILi1EEES8_S8_EEENS6_IJNS7_ILi192EEENS7_ILi160EEENS7_ILi64EEEEEELi64ENS_12float_e4m3_tEfNS_4arch4Sm90ELb1ELb0ELb1ELb1ELb1ELb0ELb0ELb1ELb1ELb1ELb1ELb0EEENS1_21CollectiveEpilogueFwdINS6_IJSA_SC_SB_EEES9_NS_10bfloat16_tESG_Li384ELb1ELb1ELb1ELb1EEENS1_36VarlenDynamicPersistentTileSchedulerILi192ELi160ELi384ELi128ELb1ELb1ELb1ELb1ELb1ELb1EEEEEEEEEvNT_6ParamsE --------------------------
	.section	.nv.constant0._ZN7cutlass13device_kernelIN5flash11enable_sm90INS1_16FlashAttnFwdSm90INS1_25CollectiveMainloopFwdSm90ILi2EN4cute5tupleIJNS5_1CILi1EEES8_S8_EEENS6_IJNS7_ILi192EEENS7_ILi160EEENS7_ILi64EEEEEELi64ENS_12float_e4m3_tEfNS_4arch4Sm90ELb1ELb0ELb1ELb1ELb1ELb0ELb0ELb1ELb1ELb1ELb1ELb0EEENS1_21CollectiveEpilogueFwdINS6_IJSA_SC_SB_EEES9_NS_10bfloat16_tESG_Li384ELb1ELb1ELb1ELb1EEENS1_36VarlenDynamicPersistentTileSchedulerILi192ELi160ELi384ELi128ELb1ELb1ELb1ELb1ELb1ELb1EEEEEEEEEvNT_6ParamsE,"a",@progbits
	.sectionflags	@""
	.align	4
.nv.constant0._ZN7cutlass13device_kernelIN5flash11enable_sm90INS1_16FlashAttnFwdSm90INS1_25CollectiveMainloopFwdSm90ILi2EN4cute5tupleIJNS5_1CILi1EEES8_S8_EEENS6_IJNS7_ILi192EEENS7_ILi160EEENS7_ILi64EEEEEELi64ENS_12float_e4m3_tEfNS_4arch4Sm90ELb1ELb0ELb1ELb1ELb1ELb0ELb0ELb1ELb1ELb1ELb1ELb0EEENS1_21CollectiveEpilogueFwdINS6_IJSA_SC_SB_EEES9_NS_10bfloat16_tESG_Li384ELb1ELb1ELb1ELb1EEENS1_36VarlenDynamicPersistentTileSchedulerILi192ELi160ELi384ELi128ELb1ELb1ELb1ELb1ELb1ELb1EEEEEEEEEvNT_6ParamsE:
	.zero		3584


//--------------------- .nv.constant0._ZN7cutlass13device_kernelIN5flash11enable_sm90INS1_16FlashAttnFwdSm90INS1_25CollectiveMainloopFwdSm90ILi2EN4cute5tupleIJNS5_1CILi1EEES8_S8_EEENS6_IJNS7_ILi192EEENS7_ILi160EEENS7_ILi64EEEEEELi64ENS_12float_e4m3_tEfNS_4arch4Sm90ELb1ELb0ELb1ELb1ELb1ELb1ELb0ELb1ELb1ELb1ELb1ELb0EEENS1_21CollectiveEpilogueFwdINS6_IJSA_SC_SB_EEES9_NS_10bfloat16_tESG_Li384ELb1ELb1ELb1ELb1EEENS1_36VarlenDynamicPersistentTileSchedulerILi192ELi160ELi384ELi128ELb1ELb1ELb1ELb1ELb1ELb1EEEEEEEEEvNT_6ParamsE --------------------------
	.section	.nv.constant0._ZN7cutlass13device_kernelIN5flash11enable_sm90INS1_16FlashAttnFwdSm90INS1_25CollectiveMainloopFwdSm90ILi2EN4cute5tupleIJNS5_1CILi1EEES8_S8_EEENS6_IJNS7_ILi192EEENS7_ILi160EEENS7_ILi64EEEEEELi64ENS_12float_e4m3_tEfNS_4arch4Sm90ELb1ELb0ELb1ELb1ELb1ELb1ELb0ELb1ELb1ELb1ELb1ELb0EEENS1_21CollectiveEpilogueFwdINS6_IJSA_SC_SB_EEES9_NS_10bfloat16_tESG_Li384ELb1ELb1ELb1ELb1EEENS1_36VarlenDynamicPersistentTileSchedulerILi192ELi160ELi384ELi128ELb1ELb1ELb1ELb1ELb1ELb1EEEEEEEEEvNT_6ParamsE,"a",@progbits
	.sectionflags	@""
	.align	4
.nv.constant0._ZN7cutlass13device_kernelIN5flash11enable_sm90INS1_16FlashAttnFwdSm90INS1_25CollectiveMainloopFwdSm90ILi2EN4cute5tupleIJNS5_1CILi1EEES8_S8_EEENS6_IJNS7_ILi192EEENS7_ILi160EEENS7_ILi64EEEEEELi64ENS_12float_e4m3_tEfNS_4arch4Sm90ELb1ELb0ELb1ELb1ELb1ELb1ELb0ELb1ELb1ELb1ELb1ELb0EEENS1_21CollectiveEpilogueFwdINS6_IJSA_SC_SB_EEES9_NS_10bfloat16_tESG_Li384ELb1ELb1ELb1ELb1EEENS1_36VarlenDynamicPersistentTileSchedulerILi192ELi160ELi384ELi128ELb1ELb1ELb1ELb1ELb1ELb1EEEEEEEEEvNT_6ParamsE:
	.zero		3584


//--------------------- SYMBOLS --------------------------

	.type		.nv.reservedSmem.offset0,@object
	.size		.nv.reservedSmem.offset0,0x4
